def attn_fwd(
    Q,
    K,
    V,
    Out,
    Lse,
    sm_scale,
    stride_qz,
    stride_qh,
    stride_qm,
    stride_qk,
    stride_kz,
    stride_kh,
    stride_kn,
    stride_kk,
    stride_vz,
    stride_vh,
    stride_vn,
    stride_vk,
    stride_oz,
    stride_oh,
    stride_om,
    stride_ok,
    seqlen_q,
    seqlen_k,
    BLOCK_M: tl.constexpr,
    BLOCK_N: tl.constexpr,
    HEAD_DIM: tl.constexpr,
    CAUSAL: tl.constexpr,
):
    start_m = tl.program_id(0)
    off_hz = tl.program_id(1)
    q_off = off_hz * stride_qh
    k_off = off_hz * stride_kh
    v_off = off_hz * stride_vh
    offs_m = start_m * BLOCK_M + tl.arange(0, BLOCK_M)
    offs_d = tl.arange(0, HEAD_DIM)
    offs_n = tl.arange(0, BLOCK_N)
    q_ptrs = Q + q_off + offs_m[:, None] * stride_qm + offs_d[None, :] * stride_qk
    k_ptrs = K + k_off + offs_d[:, None] * stride_kk + offs_n[None, :] * stride_kn
    v_ptrs = V + v_off + offs_n[:, None] * stride_vn + offs_d[None, :] * stride_vk
    m_i = tl.full([BLOCK_M], float("-inf"), dtype=tl.float32)
    l_i = tl.zeros([BLOCK_M], dtype=tl.float32) + 1.0
    acc = tl.zeros([BLOCK_M, HEAD_DIM], dtype=tl.float32)
    q = tl.load(q_ptrs)
    acc, l_i, m_i = _attn_fwd_inner(
        acc,
        l_i,
        m_i,
        q,
        k_ptrs,
        v_ptrs,
        sm_scale,
        stride_kn,
        stride_vn,
        start_m,
        seqlen_k,
        BLOCK_M,
        BLOCK_N,
        HEAD_DIM,
        CAUSAL,
    )
    acc = acc / l_i[:, None]
    lse = m_i + tl.math.log2(l_i) / 1.4426950408889634
    o_ptrs = (
        Out
        + off_hz * stride_oh
        + offs_m[:, None] * stride_om
        + offs_d[None, :] * stride_ok
    )
    tl.store(o_ptrs, acc.to(Out.dtype.element_ty))
    tl.store(Lse + off_hz * seqlen_q + offs_m, lse)

# config = {"BLOCK_M": 64, "BLOCK_N": 128, "HEAD_DIM": 256, "arch": "sm_100", "causal": true, "dtype": "bf16", "num_stages": 2, "num_warps": 8}
# arch = sm_100


// ===== COMPILED SASS (sm_100a) =====

	.target	sm_100a

	.elftype	@"ET_EXEC"


//--------------------- .note.nv.tkinfo           --------------------------
	.section	.note.nv.tkinfo,"",@"SHT_NOTE"
	.sectionflags	@"SHF_NOTE_NV_TKINFO"
	.tkinfo
        /*0018*/ 	.word	0x00000081
        /*0030*/ 	.string	""
        /*0030*/ 	.string	"ptxas-blackwell"
        /*0030*/ 	.string	"Cuda compilation tools, release 12.9, V12.9.86"
        /*0030*/ 	.string	"Build cuda_12.9.r12.9/compiler.36037853_0"
        /*0030*/ 	.string	"-v  -suppress-debug-info  -lineinfo  -arch sm_100a "



//--------------------- .note.nv.cuver            --------------------------
	.section	.note.nv.cuver,"",@"SHT_NOTE"
	.sectionflags	@"SHF_NOTE_NV_CUVER"
        /*0018*/ 	.short	0x0001
        /*001a*/ 	.short	0x0064
        /*001c*/ 	.short	0x0001
        /*001e*/ 	.short	0x0000
        /*0020*/ 	.short	0x0001
        /*0022*/ 	.short	0x0000


//--------------------- .nv.info                  --------------------------
	.section	.nv.info,"",@"SHT_CUDA_INFO"
	.align	4


	//----- nvinfo : EIATTR_REGCOUNT
	.align		4
        /*0000*/ 	.byte	0x04, 0x2f
        /*0002*/ 	.short	(.L_5 - .L_4)
	.align		4
.L_4:
        /*0004*/ 	.word	index@(attn_fwd)
        /*0008*/ 	.word	0x00000080


	//----- nvinfo : EIATTR_FRAME_SIZE
	.align		4
.L_5:
        /*000c*/ 	.byte	0x04, 0x11
        /*000e*/ 	.short	(.L_7 - .L_6)
	.align		4
.L_6:
        /*0010*/ 	.word	index@($__internal_2_$__cuda_sm10x_tcgen05_guardrail_trap_unallocated_columns_being_dealloced)
        /*0014*/ 	.word	0x00000b50


	//----- nvinfo : EIATTR_FRAME_SIZE
	.align		4
.L_7:
        /*0018*/ 	.byte	0x04, 0x11
        /*001a*/ 	.short	(.L_9 - .L_8)
	.align		4
.L_8:
        /*001c*/ 	.word	index@($__internal_1_$__cuda_sm10x_tcgen05_guardrail_trap_phase_invalid_during_alloc)
        /*0020*/ 	.word	0x00000b50


	//----- nvinfo : EIATTR_FRAME_SIZE
	.align		4
.L_9:
        /*0024*/ 	.byte	0x04, 0x11
        /*0026*/ 	.short	(.L_11 - .L_10)
	.align		4
.L_10:
        /*0028*/ 	.word	index@($__internal_0_$__cuda_sm10x_tcgen05_guardrail_trap_col_being_dealloced_not_returned_by_alloc)
        /*002c*/ 	.word	0x00000b50


	//----- nvinfo : EIATTR_FRAME_SIZE
	.align		4
.L_11:
        /*0030*/ 	.byte	0x04, 0x11
        /*0032*/ 	.short	(.L_13 - .L_12)
	.align		4
.L_12:
        /*0034*/ 	.word	index@(attn_fwd)
        /*0038*/ 	.word	0x00000b50


	//----- nvinfo : EIATTR_MIN_STACK_SIZE
	.align		4
.L_13:
        /*003c*/ 	.byte	0x04, 0x12
        /*003e*/ 	.short	(.L_15 - .L_14)
	.align		4
.L_14:
        /*0040*/ 	.word	index@(attn_fwd)
        /*0044*/ 	.word	0x00000b50
.L_15:


//--------------------- .nv.info.attn_fwd         --------------------------
	.section	.nv.info.attn_fwd,"",@"SHT_CUDA_INFO"
	.sectionflags	@""
	.align	4


	//----- nvinfo : EIATTR_CUDA_API_VERSION
	.align		4
        /*0000*/ 	.byte	0x04, 0x37
        /*0002*/ 	.short	(.L_17 - .L_16)
.L_16:
        /*0004*/ 	.word	0x00000081


	//----- nvinfo : EIATTR_KPARAM_INFO
	.align		4
.L_17:
        /*0008*/ 	.byte	0x04, 0x17
        /*000a*/ 	.short	(.L_19 - .L_18)
.L_18:
        /*000c*/ 	.word	0x00000000
        /*0010*/ 	.short	0x0019
        /*0012*/ 	.short	0x0080
        /*0014*/ 	.byte	0x00, 0xf4, 0x21, 0x00


	//----- nvinfo : EIATTR_KPARAM_INFO
	.align		4
.L_19:
        /*0018*/ 	.byte	0x04, 0x17
        /*001a*/ 	.short	(.L_21 - .L_20)
.L_20:
        /*001c*/ 	.word	0x00000000
        /*0020*/ 	.short	0x0018
        /*0022*/ 	.short	0x0078
        /*0024*/ 	.byte	0x00, 0xf4, 0x21, 0x00


	//----- nvinfo : EIATTR_KPARAM_INFO
	.align		4
.L_21:
        /*0028*/ 	.byte	0x04, 0x17
        /*002a*/ 	.short	(.L_23 - .L_22)
.L_22:
        /*002c*/ 	.word	0x00000000
        /*0030*/ 	.short	0x0017
        /*0032*/ 	.short	0x0070
        /*0034*/ 	.byte	0x00, 0xf0, 0x11, 0x00


	//----- nvinfo : EIATTR_KPARAM_INFO
	.align		4
.L_23:
        /*0038*/ 	.byte	0x04, 0x17
        /*003a*/ 	.short	(.L_25 - .L_24)
.L_24:
        /*003c*/ 	.word	0x00000000
        /*0040*/ 	.short	0x0016
        /*0042*/ 	.short	0x006c
        /*0044*/ 	.byte	0x00, 0xf0, 0x11, 0x00


	//----- nvinfo : EIATTR_KPARAM_INFO
	.align		4
.L_25:
        /*0048*/ 	.byte	0x04, 0x17
        /*004a*/ 	.short	(.L_27 - .L_26)
.L_26:
        /*004c*/ 	.word	0x00000000
        /*0050*/ 	.short	0x0015
        /*0052*/ 	.short	0x0068
        /*0054*/ 	.byte	0x00, 0xf0, 0x11, 0x00


	//----- nvinfo : EIATTR_KPARAM_INFO
	.align		4
.L_27:
        /*0058*/ 	.byte	0x04, 0x17
        /*005a*/ 	.short	(.L_29 - .L_28)
.L_28:
        /*005c*/ 	.word	0x00000000
        /*0060*/ 	.short	0x0014
        /*0062*/ 	.short	0x0064
        /*0064*/ 	.byte	0x00, 0xf0, 0x11, 0x00


	//----- nvinfo : EIATTR_KPARAM_INFO
	.align		4
.L_29:
        /*0068*/ 	.byte	0x04, 0x17
        /*006a*/ 	.short	(.L_31 - .L_30)
.L_30:
        /*006c*/ 	.word	0x00000000
        /*0070*/ 	.short	0x0013
        /*0072*/ 	.short	0x0060
        /*0074*/ 	.byte	0x00, 0xf0, 0x11, 0x00


	//----- nvinfo : EIATTR_KPARAM_INFO
	.align		4
.L_31:
        /*0078*/ 	.byte	0x04, 0x17
        /*007a*/ 	.short	(.L_33 - .L_32)
.L_32:
        /*007c*/ 	.word	0x00000000
        /*0080*/ 	.short	0x0012
        /*0082*/ 	.short	0x005c
        /*0084*/ 	.byte	0x00, 0xf0, 0x11, 0x00


	//----- nvinfo : EIATTR_KPARAM_INFO
	.align		4
.L_33:
        /*0088*/ 	.byte	0x04, 0x17
        /*008a*/ 	.short	(.L_35 - .L_34)
.L_34:
        /*008c*/ 	.word	0x00000000
        /*0090*/ 	.short	0x0011
        /*0092*/ 	.short	0x0058
        /*0094*/ 	.byte	0x00, 0xf0, 0x11, 0x00


	//----- nvinfo : EIATTR_KPARAM_INFO
	.align		4
.L_35:
        /*0098*/ 	.byte	0x04, 0x17
        /*009a*/ 	.short	(.L_37 - .L_36)
.L_36:
        /*009c*/ 	.word	0x00000000
        /*00a0*/ 	.short	0x0010
        /*00a2*/ 	.short	0x0054
        /*00a4*/ 	.byte	0x00, 0xf0, 0x11, 0x00


	//----- nvinfo : EIATTR_KPARAM_INFO
	.align		4
.L_37:
        /*00a8*/ 	.byte	0x04, 0x17
        /*00aa*/ 	.short	(.L_39 - .L_38)
.L_38:
        /*00ac*/ 	.word	0x00000000
        /*00b0*/ 	.short	0x000f
        /*00b2*/ 	.short	0x0050
        /*00b4*/ 	.byte	0x00, 0xf0, 0x11, 0x00


	//----- nvinfo : EIATTR_KPARAM_INFO
	.align		4
.L_39:
        /*00b8*/ 	.byte	0x04, 0x17
        /*00ba*/ 	.short	(.L_41 - .L_40)
.L_40:
        /*00bc*/ 	.word	0x00000000
        /*00c0*/ 	.short	0x000e
        /*00c2*/ 	.short	0x004c
        /*00c4*/ 	.byte	0x00, 0xf0, 0x11, 0x00


	//----- nvinfo : EIATTR_KPARAM_INFO
	.align		4
.L_41:
        /*00c8*/ 	.byte	0x04, 0x17
        /*00ca*/ 	.short	(.L_43 - .L_42)
.L_42:
        /*00cc*/ 	.word	0x00000000
        /*00d0*/ 	.short	0x000d
        /*00d2*/ 	.short	0x0048
        /*00d4*/ 	.byte	0x00, 0xf0, 0x11, 0x00


	//----- nvinfo : EIATTR_KPARAM_INFO
	.align		4
.L_43:
        /*00d8*/ 	.byte	0x04, 0x17
        /*00da*/ 	.short	(.L_45 - .L_44)
.L_44:
        /*00dc*/ 	.word	0x00000000
        /*00e0*/ 	.short	0x000c
        /*00e2*/ 	.short	0x0044
        /*00e4*/ 	.byte	0x00, 0xf0, 0x11, 0x00


	//----- nvinfo : EIATTR_KPARAM_INFO
	.align		4
.L_45:
        /*00e8*/ 	.byte	0x04, 0x17
        /*00ea*/ 	.short	(.L_47 - .L_46)
.L_46:
        /*00ec*/ 	.word	0x00000000
        /*00f0*/ 	.short	0x000b
        /*00f2*/ 	.short	0x0040
        /*00f4*/ 	.byte	0x00, 0xf0, 0x11, 0x00


	//----- nvinfo : EIATTR_KPARAM_INFO
	.align		4
.L_47:
        /*00f8*/ 	.byte	0x04, 0x17
        /*00fa*/ 	.short	(.L_49 - .L_48)
.L_48:
        /*00fc*/ 	.word	0x00000000
        /*0100*/ 	.short	0x000a
        /*0102*/ 	.short	0x003c
        /*0104*/ 	.byte	0x00, 0xf0, 0x11, 0x00


	//----- nvinfo : EIATTR_KPARAM_INFO
	.align		4
.L_49:
        /*0108*/ 	.byte	0x04, 0x17
        /*010a*/ 	.short	(.L_51 - .L_50)
.L_50:
        /*010c*/ 	.word	0x00000000
        /*0110*/ 	.short	0x0009
        /*0112*/ 	.short	0x0038
        /*0114*/ 	.byte	0x00, 0xf0, 0x11, 0x00


	//----- nvinfo : EIATTR_KPARAM_INFO
	.align		4
.L_51:
        /*0118*/ 	.byte	0x04, 0x17
        /*011a*/ 	.short	(.L_53 - .L_52)
.L_52:
        /*011c*/ 	.word	0x00000000
        /*0120*/ 	.short	0x0008
        /*0122*/ 	.short	0x0034
        /*0124*/ 	.byte	0x00, 0xf0, 0x11, 0x00


	//----- nvinfo : EIATTR_KPARAM_INFO
	.align		4
.L_53:
        /*0128*/ 	.byte	0x04, 0x17
        /*012a*/ 	.short	(.L_55 - .L_54)
.L_54:
        /*012c*/ 	.word	0x00000000
        /*0130*/ 	.short	0x0007
        /*0132*/ 	.short	0x0030
        /*0134*/ 	.byte	0x00, 0xf0, 0x11, 0x00


	//----- nvinfo : EIATTR_KPARAM_INFO
	.align		4
.L_55:
        /*0138*/ 	.byte	0x04, 0x17
        /*013a*/ 	.short	(.L_57 - .L_56)
.L_56:
        /*013c*/ 	.word	0x00000000
        /*0140*/ 	.short	0x0006
        /*0142*/ 	.short	0x002c
        /*0144*/ 	.byte	0x00, 0xf0, 0x11, 0x00


	//----- nvinfo : EIATTR_KPARAM_INFO
	.align		4
.L_57:
        /*0148*/ 	.byte	0x04, 0x17
        /*014a*/ 	.short	(.L_59 - .L_58)
.L_58:
        /*014c*/ 	.word	0x00000000
        /*0150*/ 	.short	0x0005
        /*0152*/ 	.short	0x0028
        /*0154*/ 	.byte	0x00, 0xf0, 0x11, 0x00


	//----- nvinfo : EIATTR_KPARAM_INFO
	.align		4
.L_59:
        /*0158*/ 	.byte	0x04, 0x17
        /*015a*/ 	.short	(.L_61 - .L_60)
.L_60:
        /*015c*/ 	.word	0x00000000
        /*0160*/ 	.short	0x0004
        /*0162*/ 	.short	0x0020
        /*0164*/ 	.byte	0x00, 0xf4, 0x21, 0x00


	//----- nvinfo : EIATTR_KPARAM_INFO
	.align		4
.L_61:
        /*0168*/ 	.byte	0x04, 0x17
        /*016a*/ 	.short	(.L_63 - .L_62)
.L_62:
        /*016c*/ 	.word	0x00000000
        /*0170*/ 	.short	0x0003
        /*0172*/ 	.short	0x0018
        /*0174*/ 	.byte	0x00, 0xf4, 0x21, 0x00


	//----- nvinfo : EIATTR_KPARAM_INFO
	.align		4
.L_63:
        /*0178*/ 	.byte	0x04, 0x17
        /*017a*/ 	.short	(.L_65 - .L_64)
.L_64:
        /*017c*/ 	.word	0x00000000
        /*0180*/ 	.short	0x0002
        /*0182*/ 	.short	0x0010
        /*0184*/ 	.byte	0x00, 0xf4, 0x21, 0x00


	//----- nvinfo : EIATTR_KPARAM_INFO
	.align		4
.L_65:
        /*0188*/ 	.byte	0x04, 0x17
        /*018a*/ 	.short	(.L_67 - .L_66)
.L_66:
        /*018c*/ 	.word	0x00000000
        /*0190*/ 	.short	0x0001
        /*0192*/ 	.short	0x0008
        /*0194*/ 	.byte	0x00, 0xf4, 0x21, 0x00


	//----- nvinfo : EIATTR_KPARAM_INFO
	.align		4
.L_67:
        /*0198*/ 	.byte	0x04, 0x17
        /*019a*/ 	.short	(.L_69 - .L_68)
.L_68:
        /*019c*/ 	.word	0x00000000
        /*01a0*/ 	.short	0x0000
        /*01a2*/ 	.short	0x0000
        /*01a4*/ 	.byte	0x00, 0xf4, 0x21, 0x00


	//----- nvinfo : EIATTR_AT_ENTRY_FRAGMENTS
	.align		4
.L_69:
        /*01a8*/ 	.byte	0x04, 0x4f
        /*01aa*/ 	.short	(.L_71 - .L_70)


	//   ....[0]....
.L_70:
        /*01ac*/ 	.word	0x00000004


	//----- nvinfo : EIATTR_RESERVED_SMEM_USED
	.align		4
.L_71:
        /*01b0*/ 	.byte	0x01, 0x41
	.zero		2


	//----- nvinfo : EIATTR_SPARSE_MMA_MASK
	.align		4
        /*01b4*/ 	.byte	0x03, 0x50
        /*01b6*/ 	.short	0x0000


	//----- nvinfo : EIATTR_TCGEN05_1CTA_USED
	.align		4
        /*01b8*/ 	.byte	0x01, 0x51
	.zero		2


	//----- nvinfo : EIATTR_MAXREG_COUNT
	.align		4
        /*01bc*/ 	.byte	0x03, 0x1b
        /*01be*/ 	.short	0x00ff


	//----- nvinfo : EIATTR_NUM_BARRIERS
	.align		4
        /*01c0*/ 	.byte	0x02, 0x4c
        /*01c2*/ 	.byte	0x01
	.zero		1


	//----- nvinfo : EIATTR_ANNOTATIONS
	.align		4
        /*01c4*/ 	.byte	0x04, 0x55
        /*01c6*/ 	.short	(.L_73 - .L_72)


	//   ....[0]....
.L_72:
        /*01c8*/ 	.word	0x00000001
        /*01cc*/ 	.byte	0xa0, 0x1c, 0x00, 0x00, 0x01, 0x00, 0x00, 0x00, 0xc0, 0x1c, 0x00, 0x00, 0x01, 0x00, 0x00, 0x00
        /* <DEDUP_REMOVED lines=659> */
        /*2b0c*/ 	.byte	0x30, 0x93, 0x01, 0x00, 0x01, 0x00, 0x00, 0x00, 0x60, 0x93, 0x01, 0x00


	//----- nvinfo : EIATTR_INT_WARP_WIDE_INSTR_OFFSETS
	.align		4
.L_73:
        /*2b18*/ 	.byte	0x04, 0x31
        /*2b1a*/ 	.short	(.L_75 - .L_74)


	//   ....[0]....
.L_74:
        /*2b1c*/ 	.word	0x000017f0


	//   ....[1]....
        /*2b20*/ 	.word	0x00001810


	//   ....[2]....
        /*2b24*/ 	.word	0x00007300


	//   ....[3]....
        /*2b28*/ 	.word	0x00008360


	//   ....[4]....
        /*2b2c*/ 	.word	0x000128f0


	//   ....[5]....
        /*2b30*/ 	.word	0x000199f0


	//   ....[6]....
        /*2b34*/ 	.word	0x00019a30


	//----- nvinfo : EIATTR_COOP_GROUP_MASK_REGIDS
	.align		4
.L_75:
        /*2b38*/ 	.byte	0x04, 0x29
        /*2b3a*/ 	.short	(.L_77 - .L_76)


	//   ....[0]....
.L_76:
        /*2b3c*/ 	.word	0xffffffff


	//   ....[1]....
        /*2b40*/ 	.word	0xffffffff


	//   ....[2]....
        /*2b44*/ 	.word	0xffffffff


	//   ....[3]....
        /*2b48*/ 	.word	0xffffffff


	//   ....[4]....
        /*2b4c*/ 	.word	0xffffffff


	//   ....[5]....
        /*2b50*/ 	.word	0xffffffff


	//   ....[6]....
        /*2b54*/ 	.word	0xffffffff


	//   ....[7]....
        /*2b58*/ 	.word	0xffffffff


	//   ....[8]....
        /*2b5c*/ 	.word	0xffffffff


	//   ....[9]....
        /*2b60*/ 	.word	0xffffffff


	//   ....[10]....
        /*2b64*/ 	.word	0xffffffff


	//   ....[11]....
        /*2b68*/ 	.word	0xffffffff


	//----- nvinfo : EIATTR_COOP_GROUP_INSTR_OFFSETS
	.align		4
.L_77:
        /*2b6c*/ 	.byte	0x04, 0x28
        /*2b6e*/ 	.short	(.L_79 - .L_78)


	//   ....[0]....
.L_78:
        /*2b70*/ 	.word	0x00000080


	//   ....[1]....
        /*2b74*/ 	.word	0x00000340


	//   ....[2]....
        /*2b78*/ 	.word	0x0000b440


	//   ....[3]....
        /*2b7c*/ 	.word	0x0000b8a0


	//   ....[4]....
        /*2b80*/ 	.word	0x0000c400


	//   ....[5]....
        /*2b84*/ 	.word	0x0000c460


	//   ....[6]....
        /*2b88*/ 	.word	0x00013a00


	//   ....[7]....
        /*2b8c*/ 	.word	0x00013a90


	//   ....[8]....
        /*2b90*/ 	.word	0x000142f0


	//   ....[9]....
        /*2b94*/ 	.word	0x00014340


	//   ....[10]....
        /*2b98*/ 	.word	0x00019870


	//   ....[11]....
        /*2b9c*/ 	.word	0x00019ae0


	//----- nvinfo : EIATTR_VRC_CTA_INIT_COUNT
	.align		4
.L_79:
        /*2ba0*/ 	.byte	0x02, 0x4a
        /*2ba2*/ 	.byte	0x80
	.zero		1


	//----- nvinfo : EIATTR_MBARRIER_INSTR_OFFSETS
	.align		4
        /*2ba4*/ 	.byte	0x04, 0x39
        /*2ba6*/ 	.short	(.L_81 - .L_80)


	//   ....[0]....
.L_80:
        /*2ba8*/ 	.word	0x00001d30
        /*2bac*/ 	.word	0x000000ff
        /*2bb0*/ 	.word	0x00000000
        /*2bb4*/ 	.short	0x0100
        /*2bb6*/ 	.byte	0x06
	.zero		1


	//   ....[1]....
        /*2bb8*/ 	.word	0x00007310
        /*2bbc*/ 	.word	0x000000ff
        /*2bc0*/ 	.word	0x00038008
        /*2bc4*/ 	.short	0x0100
        /*2bc6*/ 	.byte	0x04
	.zero		1


	//   ....[2]....
        /*2bc8*/ 	.word	0x000086f0
        /*2bcc*/ 	.word	0x000000ff
        /*2bd0*/ 	.word	0x00010000
        /*2bd4*/ 	.short	0x0100
        /*2bd6*/ 	.byte	0x04
	.zero		1


	//   ....[3]....
        /*2bd8*/ 	.word	0x00009f80
        /*2bdc*/ 	.word	0x000000ff
        /*2be0*/ 	.word	0x00010000
        /*2be4*/ 	.short	0x010a
        /*2be6*/ 	.byte	0x04
	.zero		1


	//   ....[4]....
        /*2be8*/ 	.word	0x0000a1b0
        /*2bec*/ 	.word	0x000000ff
        /*2bf0*/ 	.word	0x00010000
        /*2bf4*/ 	.short	0x0108
        /*2bf6*/ 	.byte	0x04
	.zero		1


	//   ....[5]....
        /*2bf8*/ 	.word	0x00012b80
        /*2bfc*/ 	.word	0x000000ff
        /*2c00*/ 	.word	0x00038010
        /*2c04*/ 	.short	0x0100
        /*2c06*/ 	.byte	0x04
	.zero		1


	//   ....[6]....
        /*2c08*/ 	.word	0x00012e70
        /*2c0c*/ 	.word	0x000000ff
        /*2c10*/ 	.word	0x00038010
        /*2c14*/ 	.short	0x010a
        /*2c16*/ 	.byte	0x04
	.zero		1


	//   ....[7]....
        /*2c18*/ 	.word	0x00012f00
        /*2c1c*/ 	.word	0x000000ff
        /*2c20*/ 	.word	0x00038010
        /*2c24*/ 	.short	0x0108
        /*2c26*/ 	.byte	0x04
	.zero		1


	//   ....[8]....
        /*2c28*/ 	.word	0x00014390
        /*2c2c*/ 	.word	0x000000ff
        /*2c30*/ 	.word	0x00000000
        /*2c34*/ 	.short	0x010a
        /*2c36*/ 	.byte	0x06
	.zero		1


	//   ....[9]....
        /*2c38*/ 	.word	0x00016f80
        /*2c3c*/ 	.word	0x000000ff
        /*2c40*/ 	.word	0x00000000
        /*2c44*/ 	.short	0x010a
        /*2c46*/ 	.byte	0x06
	.zero		1


	//   ....[10]....
        /*2c48*/ 	.word	0x000170a0
        /*2c4c*/ 	.word	0x000000ff
        /*2c50*/ 	.word	0x00038000
        /*2c54*/ 	.short	0x0108
        /*2c56*/ 	.byte	0x04
	.zero		1


	//   ....[11]....
        /*2c58*/ 	.word	0x00017210
        /*2c5c*/ 	.word	0x000000ff
        /*2c60*/ 	.word	0x00038008
        /*2c64*/ 	.short	0x0108
        /*2c66*/ 	.byte	0x04
	.zero		1


	//   ....[12]....
        /*2c68*/ 	.word	0x00019b00
        /*2c6c*/ 	.word	0x000000ff
        /*2c70*/ 	.word	0x00010000
        /*2c74*/ 	.short	0x010a
        /*2c76*/ 	.byte	0x04
	.zero		1


	//   ....[13]....
        /*2c78*/ 	.word	0x00019b30
        /*2c7c*/ 	.word	0x000000ff
        /*2c80*/ 	.word	0x00038010
        /*2c84*/ 	.short	0x010a
        /*2c86*/ 	.byte	0x04
	.zero		1


	//   ....[14]....
        /*2c88*/ 	.word	0x00019b60
        /*2c8c*/ 	.word	0x000000ff
        /*2c90*/ 	.word	0x00000000
        /*2c94*/ 	.short	0x010a
        /*2c96*/ 	.byte	0x06
	.zero		1


	//   ....[15]....
        /*2c98*/ 	.word	0x00019b90
        /*2c9c*/ 	.word	0x000000ff
        /*2ca0*/ 	.word	0x00000000
        /*2ca4*/ 	.short	0x010a
        /*2ca6*/ 	.byte	0x06
	.zero		1


	//----- nvinfo : EIATTR_NUM_MBARRIERS
	.align		4
.L_81:
        /*2ca8*/ 	.byte	0x03, 0x38
        /*2caa*/ 	.short	0xffff


	//----- nvinfo : EIATTR_EXIT_INSTR_OFFSETS
	.align		4
        /*2cac*/ 	.byte	0x04, 0x1c
        /*2cae*/ 	.short	(.L_83 - .L_82)


	//   ....[0]....
.L_82:
        /*2cb0*/ 	.word	0x00019af0


	//----- nvinfo : EIATTR_REQNTID
	.align		4
.L_83:
        /*2cb4*/ 	.byte	0x04, 0x10
        /*2cb6*/ 	.short	(.L_85 - .L_84)
.L_84:
        /*2cb8*/ 	.word	0x00000100
        /*2cbc*/ 	.word	0x00000001
        /*2cc0*/ 	.word	0x00000001


	//----- nvinfo : EIATTR_CRS_STACK_SIZE
	.align		4
.L_85:
        /*2cc4*/ 	.byte	0x04, 0x1e
        /*2cc6*/ 	.short	(.L_87 - .L_86)
.L_86:
        /*2cc8*/ 	.word	0x00000000


	//----- nvinfo : EIATTR_CBANK_PARAM_SIZE
	.align		4
.L_87:
        /*2ccc*/ 	.byte	0x03, 0x19
        /*2cce*/ 	.short	0x0088


	//----- nvinfo : EIATTR_PARAM_CBANK
	.align		4
        /*2cd0*/ 	.byte	0x04, 0x0a
        /*2cd2*/ 	.short	(.L_89 - .L_88)
	.align		4
.L_88:
        /*2cd4*/ 	.word	index@(.nv.constant0.attn_fwd)
        /*2cd8*/ 	.short	0x0380
        /*2cda*/ 	.short	0x0088


	//----- nvinfo : EIATTR_SW_WAR
	.align		4
.L_89:
        /*2cdc*/ 	.byte	0x04, 0x36
        /*2cde*/ 	.short	(.L_91 - .L_90)
.L_90:
        /*2ce0*/ 	.word	0x00000008
.L_91:


//--------------------- .nv.compat                --------------------------
	.section	.nv.compat,"",@"SHT_CUDA_COMPAT_INFO"
	.align	4
        /*0000*/ 	.byte	0x02, 0x02, 0x02, 0x00, 0x02, 0x05, 0x05, 0x00, 0x02, 0x03, 0x00, 0x00, 0x02, 0x06, 0x01, 0x00


//--------------------- .nv.callgraph             --------------------------
	.section	.nv.callgraph,"",@"SHT_CUDA_CALLGRAPH"
	.align	4
	.sectionentsize	8
	.align		4
        /*0000*/ 	.word	0x00000000
	.align		4
        /*0004*/ 	.word	0xffffffff
	.align		4
        /*0008*/ 	.word	0x00000000
	.align		4
        /*000c*/ 	.word	0xfffffffe
	.align		4
        /*0010*/ 	.word	0x00000000
	.align		4
        /*0014*/ 	.word	0xfffffffd
	.align		4
        /*0018*/ 	.word	0x00000000
	.align		4
        /*001c*/ 	.word	0xfffffffc


//--------------------- .nv.constant4             --------------------------
	.section	.nv.constant4,"a",@progbits
	.align	8
	.align		8
.nv.constant4:
        /*0000*/ 	.dword	_$_str


//--------------------- .text.attn_fwd            --------------------------
	.section	.text.attn_fwd,"ax",@progbits
	.align	128
        .global         attn_fwd
        .type           attn_fwd,@function
        .size           attn_fwd,(.L_x_28 - attn_fwd)
        .other          attn_fwd,@"STO_CUDA_ENTRY STV_DEFAULT"
attn_fwd:
.text.attn_fwd:
[----:B------:R-:W0:Y:S01]  /*0000*/  LDC R1, c[0x0][0x37c] ;  /* 0x0000df00ff017b82 */ /* 0x000e220000000800 */
[----:B------:R-:W1:Y:S01]  /*0010*/  S2R R0, SR_TID.X ;  /* 0x0000000000007919 */ /* 0x000e620000002100 */
[----:B------:R-:W-:Y:S01]  /*0020*/  LOP3.LUT R2, R2, 0xfffffeff, RZ, 0xc0, !PT ;  /* 0xfffffeff02027812 */ /* 0x000fe200078ec0ff */
[----:B0-----:R-:W-:Y:S01]  /*0030*/  VIADD R1, R1, 0xfffff4b0 ;  /* 0xfffff4b001017836 */ /* 0x001fe20000000000 */
[----:B-1----:R-:W-:-:S13]  /*0040*/  ISETP.GE.U32.AND P0, PT, R0, 0x20, PT ;  /* 0x000000200000780c */ /* 0x002fda0003f06070 */
[----:B------:R-:W-:Y:S01]  /*0050*/  @P0 LOP3.LUT R2, R2, 0x100, RZ, 0xfc, !PT ;  /* 0x0000010002020812 */ /* 0x000fe200078efcff */
[----:B------:R-:W-:Y:S06]  /*0060*/  @P0 BRA `(.L_x_0) ;  /* 0x0000000000b80947 */ /* 0x000fec0003800000 */
[----:B------:R-:W0:Y:S01]  /*0070*/  S2R R7, SR_CgaCtaId ;  /* 0x0000000000077919 */ /* 0x000e220000008800 */
[----:B------:R-:W-:Y:S01]  /*0080*/  NOP ;  /* 0x0000000000007918 */ /* 0x000fe20000000000 */
[----:B------:R-:W-:-:S04]  /*0090*/  MOV R0, 0x40 ;  /* 0x0000004000007802 */ /* 0x000fc80000000f00 */
[----:B0-----:R-:W-:Y:S02]  /*00a0*/  LEA R3, R7, R0, 0x18 ;  /* 0x0000000007037211 */ /* 0x001fe400078ec0ff */
[----:B------:R-:W-:-:S04]  /*00b0*/  MOV R0, 0x400 ;  /* 0x0000040000007802 */ /* 0x000fc80000000f00 */
[----:B------:R-:W0:Y:S01]  /*00c0*/  LDS.U8 R3, [R3] ;  /* 0x0000000003037984 */ /* 0x000e220000000000 */
[----:B------:R-:W-:Y:S02]  /*00d0*/  LEA R0, R7, R0, 0x18 ;  /* 0x0000000007007211 */ /* 0x000fe400078ec0ff */
[----:B0-----:R-:W-:-:S13]  /*00e0*/  ISETP.NE.AND P0, PT, R3, RZ, PT ;  /* 0x000000ff0300720c */ /* 0x001fda0003f05270 */
[----:B------:R-:W-:Y:S05]  /*00f0*/  @P0 BRA `(.L_x_1) ;  /* 0x00000000007c0947 */ /* 0x000fea0003800000 */
[----:B------:R-:W-:-:S13]  /*0100*/  ELECT P0, URZ, PT ;  /* 0x0000000000ff782f */ /* 0x000fda0003800000 */
[----:B------:R-:W-:Y:S05]  /*0110*/  @!P0 BRA `(.L_x_2) ;  /* 0x0000000000848947 */ /* 0x000fea0003800000 */
[----:B------:R-:W-:Y:S01]  /*0120*/  UMOV UR4, 0x10 ;  /* 0x0000001000047882 */ /* 0x000fe20000000000 */
[----:B------:R-:W-:Y:S02]  /*0130*/  IMAD.MOV.U32 R8, RZ, RZ, 0x1 ;  /* 0x00000001ff087424 */ /* 0x000fe400078e00ff */
[----:B------:R-:W-:Y:S02]  /*0140*/  IMAD.MOV.U32 R4, RZ, RZ, 0xffff ;  /* 0x0000ffffff047424 */ /* 0x000fe400078e00ff */
[----:B------:R-:W-:Y:S04]  /*0150*/  DEPBAR.LE SB0, 0x36 ;  /* 0x00008d800000791a */ /* 0x000fe80000000000 */
[----:B------:R-:W0:Y:S02]  /*0160*/  UTCATOMSWS.FIND_AND_SET.ALIGN UP0, UR4, UR4 ;  /* 0x00000004000475e3 */ /* 0x000e240008000800 */
[----:B0-----:R-:W-:-:S04]  /*0170*/  PLOP3.LUT P0, PT, PT, PT, UP0, 0x80, 0x8 ;  /* 0x000000000008781c */ /* 0x001fc80003f0f008 */
[----:B------:R-:W-:-:S04]  /*0180*/  SEL R3, RZ, 0xffffffff, !P0 ;  /* 0xffffffffff037807 */ /* 0x000fc80004000000 */
[----:B------:R-:W-:Y:S01]  /*0190*/  ISETP.NE.AND P0, PT, R3, RZ, PT ;  /* 0x000000ff0300720c */ /* 0x000fe20003f05270 */
[----:B------:R-:W-:-:S12]  /*01a0*/  IMAD.U32 R3, RZ, RZ, UR4 ;  /* 0x00000004ff037e24 */ /* 0x000fd8000f8e00ff */
[----:B------:R-:W-:Y:S05]  /*01b0*/  @P0 BRA `(.L_x_3) ;  /* 0x0000000000240947 */ /* 0x000fea0003800000 */
.L_x_4:
[----:B------:R-:W-:Y:S05]  /*01c0*/  NANOSLEEP 0x64 ;  /* 0x000000640000795d */ /* 0x000fea0003800000 */
[----:B------:R-:W-:-:S05]  /*01d0*/  UMOV UR4, 0x10 ;  /* 0x0000001000047882 */ /* 0x000fca0000000000 */
[----:B------:R-:W-:Y:S04]  /*01e0*/  DEPBAR.LE SB0, 0x36 ;  /* 0x00008d800000791a */ /* 0x000fe80000000000 */
[----:B------:R-:W0:Y:S02]  /*01f0*/  UTCATOMSWS.FIND_AND_SET.ALIGN UP0, UR4, UR4 ;  /* 0x00000004000475e3 */ /* 0x000e240008000800 */
[----:B0-----:R-:W-:-:S04]  /*0200*/  PLOP3.LUT P0, PT, PT, PT, UP0, 0x80, 0x8 ;  /* 0x000000000008781c */ /* 0x001fc80003f0f008 */
[----:B------:R-:W-:-:S04]  /*0210*/  SEL R3, RZ, 0xffffffff, !P0 ;  /* 0xffffffffff037807 */ /* 0x000fc80004000000 */
[----:B------:R-:W-:Y:S01]  /*0220*/  ISETP.NE.AND P0, PT, R3, RZ, PT ;  /* 0x000000ff0300720c */ /* 0x000fe20003f05270 */
[----:B------:R-:W-:-:S12]  /*0230*/  IMAD.U32 R3, RZ, RZ, UR4 ;  /* 0x00000004ff037e24 */ /* 0x000fd8000f8e00ff */
[----:B------:R-:W-:Y:S05]  /*0240*/  @!P0 BRA `(.L_x_4) ;  /* 0xfffffffc00dc8947 */ /* 0x000fea000383ffff */
.L_x_3:
[C---:B------:R-:W-:Y:S01]  /*0250*/  VIADD R5, R3.reuse, 0x10 ;  /* 0x0000001003057836 */ /* 0x040fe20000000000 */
[----:B------:R-:W-:Y:S01]  /*0260*/  SHF.L.U32 R4, R4, R3, RZ ;  /* 0x0000000304047219 */ /* 0x000fe200000006ff */
[----:B------:R-:W-:Y:S01]  /*0270*/  IMAD.SHL.U32 R3, R3, 0x20, RZ ;  /* 0x0000002003037824 */ /* 0x000fe200078e00ff */
[----:B------:R-:W-:Y:S02]  /*0280*/  MOV R6, 0x50 ;  /* 0x0000005000067802 */ /* 0x000fe40000000f00 */
[----:B------:R-:W-:Y:S02]  /*0290*/  SHF.L.U32 R5, R8, R5, RZ ;  /* 0x0000000508057219 */ /* 0x000fe400000006ff */
[----:B------:R-:W-:Y:S02]  /*02a0*/  LEA R7, R7, R6, 0x18 ;  /* 0x0000000607077211 */ /* 0x000fe400078ec0ff */
[----:B------:R-:W-:-:S05]  /*02b0*/  LOP3.LUT R4, R5, R4, RZ, 0xfc, !PT ;  /* 0x0000000405047212 */ /* 0x000fca00078efcff */
[----:B------:R0:W-:Y:S04]  /*02c0*/  ATOMS.OR RZ, [R7], R4 ;  /* 0x0000000407ff738c */ /* 0x0001e80003000000 */
[----:B------:R0:W-:Y:S01]  /*02d0*/  STS [R0], R3 ;  /* 0x0000000300007388 */ /* 0x0001e20000000800 */
[----:B------:R-:W-:Y:S05]  /*02e0*/  BRA `(.L_x_2) ;  /* 0x0000000000107947 */ /* 0x000fea0003800000 */
.L_x_1:
[----:B------:R-:W-:Y:S01]  /*02f0*/  IMAD.MOV.U32 R3, RZ, RZ, -0x1 ;  /* 0xffffffffff037424 */ /* 0x000fe200078e00ff */
[----:B------:R-:W-:-:S04]  /*0300*/  MOV R4, 0x330 ;  /* 0x0000033000047802 */ /* 0x000fc80000000f00 */
[----:B------:R0:W-:Y:S03]  /*0310*/  STS [R0], R3 ;  /* 0x0000000300007388 */ /* 0x0001e60000000800 */
[----:B0-----:R-:W-:Y:S05]  /*0320*/  CALL.REL.NOINC `($__internal_1_$__cuda_sm10x_tcgen05_guardrail_trap_phase_invalid_during_alloc) ;  /* 0x0000019800307944 */ /* 0x001fea0003c00000 */
.L_x_2:
[----:B------:R-:W-:Y:S05]  /*0330*/  WARPSYNC.ALL ;  /* 0x0000000000007948 */ /* 0x000fea0003800000 */
[----:B------:R-:W-:Y:S01]  /*0340*/  NOP ;  /* 0x0000000000007918 */ /* 0x000fe20000000000 */
.L_x_0:
[----:B0-----:R-:W0:Y:S01]  /*0350*/  S2R R0, SR_CTAID.X ;  /* 0x0000000000007919 */ /* 0x001e220000002500 */
[----:B------:R-:W1:Y:S01]  /*0360*/  LDC.64 R6, c[0x0][0x3b0] ;  /* 0x0000ec00ff067b82 */ /* 0x000e620000000a00 */
[----:B------:R-:W-:Y:S01]  /*0370*/  MOV R3, 0x400 ;  /* 0x0000040000037802 */ /* 0x000fe20000000f00 */
[----:B------:R-:W2:Y:S01]  /*0380*/  LDCU.64 UR8, c[0x0][0x358] ;  /* 0x00006b00ff0877ac */ /* 0x000ea20008000a00 */
[----:B------:R-:W3:Y:S02]  /*0390*/  S2R R4, SR_TID.X ;  /* 0x0000000000047919 */ /* 0x000ee40000002100 */
[----:B------:R-:W-:Y:S01]  /*03a0*/  R2UR UR4, R3 ;  /* 0x00000000030472ca */ /* 0x000fe200000e0000 */
[----:B------:R-:W1:Y:S02]  /*03b0*/  S2R R82, SR_CTAID.Y ;  /* 0x0000000000527919 */ /* 0x000e640000002600 */
[----:B------:R-:W4:Y:S08]  /*03c0*/  S2UR UR5, SR_CgaCtaId ;  /* 0x00000000000579c3 */ /* 0x000f300000008800 */
[----:B------:R-:W2:Y:S08]  /*03d0*/  LDC R24, c[0x0][0x3b8] ;  /* 0x0000ee00ff187b82 */ /* 0x000eb00000000800 */
[----:B------:R-:W2:Y:S01]  /*03e0*/  LDC.64 R8, c[0x0][0x380] ;  /* 0x0000e000ff087b82 */ /* 0x000ea20000000a00 */
[----:B0-----:R-:W-:Y:S01]  /*03f0*/  IMAD.SHL.U32 R85, R0, 0x40, RZ ;  /* 0x0000004000557824 */ /* 0x001fe200078e00ff */
[----:B----4-:R-:W-:-:S06]  /*0400*/  ULEA UR4, UR5, UR4, 0x18 ;  /* 0x0000000405047291 */ /* 0x010fcc000f8ec0ff */
[----:B------:R-:W-:Y:S01]  /*0410*/  BAR.SYNC.DEFER_BLOCKING 0x0 ;  /* 0x0000000000007b1d */ /* 0x000fe20000010000 */
[--C-:B---3--:R-:W-:Y:S02]  /*0420*/  SHF.R.U32.HI R5, RZ, 0x6, R4.reuse ;  /* 0x00000006ff057819 */ /* 0x108fe40000011604 */
[----:B------:R-:W-:Y:S01]  /*0430*/  LOP3.LUT R3, R85, 0x3f, R4, 0xf8, !PT ;  /* 0x0000003f55037812 */ /* 0x000fe200078ef804 */
[----:B-1----:R-:W-:Y:S01]  /*0440*/  IMAD R0, R82, R6, RZ ;  /* 0x0000000652007224 */ /* 0x002fe200078e02ff */
[----:B------:R-:W-:-:S03]  /*0450*/  SGXT.U32 R5, R5, 0x2 ;  /* 0x000000020505781a */ /* 0x000fc60000000000 */
[----:B------:R-:W0:Y:S01]  /*0460*/  LDC R81, c[0x0][0x3c8] ;  /* 0x0000f200ff517b82 */ /* 0x000e220000000800 */
[----:B------:R-:W-:Y:S02]  /*0470*/  IMAD R4, R3, R7, RZ ;  /* 0x0000000703047224 */ /* 0x000fe400078e02ff */
[----:B------:R-:W-:Y:S02]  /*0480*/  IMAD.SHL.U32 R3, R0, 0x2, RZ ;  /* 0x0000000200037824 */ /* 0x000fe400078e00ff */
[----:B------:R-:W-:Y:S02]  /*0490*/  IMAD.SHL.U32 R22, R4, 0x2, RZ ;  /* 0x0000000204167824 */ /* 0x000fe400078e00ff */
[----:B--2---:R-:W-:Y:S02]  /*04a0*/  IMAD R5, R5, R24, RZ ;  /* 0x0000001805057224 */ /* 0x004fe400078e02ff */
[----:B------:R-:W-:Y:S01]  /*04b0*/  IMAD.HI R20, R0, 0x2, RZ ;  /* 0x0000000200147827 */ /* 0x000fe200078e02ff */
[----:B------:R-:W-:-:S03]  /*04c0*/  IADD3 R22, P0, P1, R22, R8, R3 ;  /* 0x0000000816167210 */ /* 0x000fc6000791e003 */
[----:B------:R-:W-:Y:S02]  /*04d0*/  IMAD R3, R24, 0x4, R5 ;  /* 0x0000000418037824 */ /* 0x000fe400078e0205 */
[----:B------:R-:W-:Y:S01]  /*04e0*/  IMAD.HI R4, R4, 0x2, RZ ;  /* 0x0000000204047827 */ /* 0x000fe200078e02ff */
[----:B------:R-:W1:Y:S03]  /*04f0*/  LDS R76, [UR4] ;  /* 0x00000004ff4c7984 */ /* 0x000e660008000800 */
[----:B------:R-:W-:Y:S01]  /*0500*/  IMAD R7, R24, 0x4, R3 ;  /* 0x0000000418077824 */ /* 0x000fe200078e0203 */
[----:B------:R-:W-:Y:S01]  /*0510*/  IADD3.X R20, PT, PT, R4, R9, R20, P0, P1 ;  /* 0x0000000904147210 */ /* 0x000fe200007e2414 */
[----:B------:R-:W-:Y:S01]  /*0520*/  BAR.SYNC.DEFER_BLOCKING 0x0 ;  /* 0x0000000000007b1d */ /* 0x000fe20000010000 */
[-C--:B------:R-:W-:Y:S01]  /*0530*/  LEA R4, P0, R5, R22.reuse, 0x1 ;  /* 0x0000001605047211 */ /* 0x080fe200078008ff */
[----:B------:R-:W-:Y:S01]  /*0540*/  IMAD R11, R24, 0x4, R7 ;  /* 0x00000004180b7824 */ /* 0x000fe200078e0207 */
[----:B------:R-:W-:-:S02]  /*0550*/  LEA R8, P1, R7, R22, 0x1 ;  /* 0x0000001607087211 */ /* 0x000fc400078208ff */
[----:B------:R-:W-:Y:S01]  /*0560*/  LEA.HI.X.SX32 R5, R5, R20, 0x1, P0 ;  /* 0x0000001405057211 */ /* 0x000fe200000f0eff */
[C---:B------:R-:W-:Y:S01]  /*0570*/  IMAD R13, R24.reuse, 0x4, R11 ;  /* 0x00000004180d7824 */ /* 0x040fe200078e020b */
[----:B------:R-:W-:Y:S02]  /*0580*/  LEA R6, P0, R3, R22, 0x1 ;  /* 0x0000001603067211 */ /* 0x000fe400078008ff */
[-C--:B------:R-:W-:Y:S01]  /*0590*/  LEA.HI.X.SX32 R9, R7, R20.reuse, 0x1, P1 ;  /* 0x0000001407097211 */ /* 0x080fe200008f0eff */
[C---:B------:R-:W-:Y:S01]  /*05a0*/  IMAD R15, R24.reuse, 0x4, R13 ;  /* 0x00000004180f7824 */ /* 0x040fe200078e020d */
[----:B------:R-:W-:Y:S02]  /*05b0*/  LEA.HI.X.SX32 R7, R3, R20, 0x1, P0 ;  /* 0x0000001403077211 */ /* 0x000fe400000f0eff */
[-C--:B------:R-:W-:Y:S01]  /*05c0*/  LEA R12, P0, R13, R22.reuse, 0x1 ;  /* 0x000000160d0c7211 */ /* 0x080fe200078008ff */
[----:B------:R-:W-:Y:S01]  /*05d0*/  IMAD R17, R24, 0x4, R15 ;  /* 0x0000000418117824 */ /* 0x000fe200078e020f */
[----:B------:R-:W-:-:S02]  /*05e0*/  LEA R10, P1, R11, R22, 0x1 ;  /* 0x000000160b0a7211 */ /* 0x000fc400078208ff */
[-C--:B------:R-:W-:Y:S01]  /*05f0*/  LEA.HI.X.SX32 R13, R13, R20.reuse, 0x1, P0 ;  /* 0x000000140d0d7211 */ /* 0x080fe200000f0eff */
[----:B------:R-:W-:Y:S01]  /*0600*/  IMAD R25, R24, 0x4, R17 ;  /* 0x0000000418197824 */ /* 0x000fe200078e0211 */
[----:B------:R-:W-:Y:S01]  /*0610*/  LEA.HI.X.SX32 R11, R11, R20, 0x1, P1 ;  /* 0x000000140b0b7211 */ /* 0x000fe200008f0eff */
[----:B------:R2:W5:Y:S04]  /*0620*/  LDG.E.U16 R0, desc[UR8][R4.64] ;  /* 0x0000000804007981 */ /* 0x000568000c1e1500 */
[----:B------:R3:W5:Y:S01]  /*0630*/  LDG.E.U16 R18, desc[UR8][R6.64] ;  /* 0x0000000806127981 */ /* 0x000762000c1e1500 */
[----:B------:R-:W-:-:S03]  /*0640*/  LEA R14, P1, R17, R22, 0x1 ;  /* 0x00000016110e7211 */ /* 0x000fc600078208ff */
[----:B------:R4:W5:Y:S01]  /*0650*/  LDG.E.U16 R3, desc[UR8][R8.64] ;  /* 0x0000000808037981 */ /* 0x000962000c1e1500 */
[----:B--2---:R-:W-:-:S03]  /*0660*/  LEA R4, P0, R15, R22, 0x1 ;  /* 0x000000160f047211 */ /* 0x004fc600078008ff */
[----:B------:R2:W5:Y:S01]  /*0670*/  LDG.E.U16 R19, desc[UR8][R10.64] ;  /* 0x000000080a137981 */ /* 0x000562000c1e1500 */
[C---:B---3--:R-:W-:Y:S01]  /*0680*/  IMAD R7, R24.reuse, 0x4, R25 ;  /* 0x0000000418077824 */ /* 0x048fe200078e0219 */
[----:B------:R-:W-:Y:S02]  /*0690*/  LEA.HI.X.SX32 R5, R15, R20, 0x1, P0 ;  /* 0x000000140f057211 */ /* 0x000fe400000f0eff */
[----:B------:R3:W5:Y:S01]  /*06a0*/  LDG.E.U16 R21, desc[UR8][R12.64] ;  /* 0x000000080c157981 */ /* 0x000762000c1e1500 */
[----:B----4-:R-:W-:Y:S01]  /*06b0*/  LEA R8, P0, R25, R22, 0x1 ;  /* 0x0000001619087211 */ /* 0x010fe200078008ff */
[----:B--2---:R-:W-:-:S03]  /*06c0*/  IMAD R11, R24, 0x4, R7 ;  /* 0x00000004180b7824 */ /* 0x004fc600078e0207 */
[-C--:B------:R-:W-:Y:S01]  /*06d0*/  LEA.HI.X.SX32 R9, R25, R20.reuse, 0x1, P0 ;  /* 0x0000001419097211 */ /* 0x080fe200000f0eff */
[----:B------:R2:W5:Y:S01]  /*06e0*/  LDG.E.U16 R23, desc[UR8][R4.64] ;  /* 0x0000000804177981 */ /* 0x000562000c1e1500 */
[----:B------:R-:W-:Y:S01]  /*06f0*/  LEA.HI.X.SX32 R15, R17, R20, 0x1, P1 ;  /* 0x00000014110f7211 */ /* 0x000fe200008f0eff */
[C---:B------:R-:W-:Y:S01]  /*0700*/  IMAD R17, R24.reuse, 0x4, R11 ;  /* 0x0000000418117824 */ /* 0x040fe200078e020b */
[C---:B------:R-:W-:Y:S01]  /*0710*/  LEA R6, P0, R7.reuse, R22, 0x1 ;  /* 0x0000001607067211 */ /* 0x040fe200078008ff */
[----:B------:R-:W5:Y:S02]  /*0720*/  LDG.E.U16 R26, desc[UR8][R8.64] ;  /* 0x00000008081a7981 */ /* 0x000f64000c1e1500 */
[----:B------:R-:W-:Y:S01]  /*0730*/  IMAD R29, R24, 0x4, R17 ;  /* 0x00000004181d7824 */ /* 0x000fe200078e0211 */
[----:B------:R-:W-:Y:S01]  /*0740*/  LEA.HI.X.SX32 R7, R7, R20, 0x1, P0 ;  /* 0x0000001407077211 */ /* 0x000fe200000f0eff */
[----:B------:R4:W5:Y:S01]  /*0750*/  LDG.E.U16 R25, desc[UR8][R14.64] ;  /* 0x000000080e197981 */ /* 0x000962000c1e1500 */
[----:B------:R-:W-:-:S02]  /*0760*/  LEA R10, P0, R11, R22, 0x1 ;  /* 0x000000160b0a7211 */ /* 0x000fc400078008ff */
[----:B---3--:R-:W-:Y:S01]  /*0770*/  LEA R12, P1, R17, R22, 0x1 ;  /* 0x00000016110c7211 */ /* 0x008fe200078208ff */
[----:B------:R3:W5:Y:S01]  /*0780*/  LDG.E.U16 R27, desc[UR8][R6.64] ;  /* 0x00000008061b7981 */ /* 0x000762000c1e1500 */
[----:B------:R-:W-:Y:S02]  /*0790*/  LEA.HI.X.SX32 R11, R11, R20, 0x1, P0 ;  /* 0x000000140b0b7211 */ /* 0x000fe400000f0eff */
[----:B--2---:R-:W-:Y:S01]  /*07a0*/  LEA R4, P0, R29, R22, 0x1 ;  /* 0x000000161d047211 */ /* 0x004fe200078008ff */
[----:B----4-:R-:W-:-:S03]  /*07b0*/  IMAD R15, R24, 0x4, R29 ;  /* 0x00000004180f7824 */ /* 0x010fc600078e021d */
[-C--:B------:R-:W-:Y:S01]  /*07c0*/  LEA.HI.X.SX32 R5, R29, R20.reuse, 0x1, P0 ;  /* 0x000000141d057211 */ /* 0x080fe200000f0eff */
[----:B------:R2:W5:Y:S01]  /*07d0*/  LDG.E.U16 R28, desc[UR8][R10.64] ;  /* 0x000000080a1c7981 */ /* 0x000562000c1e1500 */
[----:B------:R-:W-:Y:S01]  /*07e0*/  LEA.HI.X.SX32 R13, R17, R20, 0x1, P1 ;  /* 0x00000014110d7211 */ /* 0x000fe200008f0eff */
[C---:B------:R-:W-:Y:S01]  /*07f0*/  IMAD R17, R24.reuse, 0x4, R15 ;  /* 0x0000000418117824 */ /* 0x040fe200078e020f */
[C---:B------:R-:W-:Y:S01]  /*0800*/  LEA R8, P0, R15.reuse, R22, 0x1 ;  /* 0x000000160f087211 */ /* 0x040fe200078008ff */
[----:B------:R-:W5:Y:S03]  /*0810*/  LDG.E.U16 R30, desc[UR8][R4.64] ;  /* 0x00000008041e7981 */ /* 0x000f66000c1e1500 */
[----:B------:R-:W-:Y:S01]  /*0820*/  LEA.HI.X.SX32 R9, R15, R20, 0x1, P0 ;  /* 0x000000140f097211 */ /* 0x000fe200000f0eff */
[C---:B------:R-:W-:Y:S01]  /*0830*/  IMAD R15, R24.reuse, 0x4, R17 ;  /* 0x00000004180f7824 */ /* 0x040fe200078e0211 */
[C---:B---3--:R-:W-:Y:S01]  /*0840*/  LEA R6, P0, R17.reuse, R22, 0x1 ;  /* 0x0000001611067211 */ /* 0x048fe200078008ff */
[----:B------:R3:W5:Y:S02]  /*0850*/  LDG.E.U16 R29, desc[UR8][R12.64] ;  /* 0x000000080c1d7981 */ /* 0x000764000c1e1500 */
[C---:B------:R-:W-:Y:S01]  /*0860*/  IMAD R33, R24.reuse, 0x4, R15 ;  /* 0x0000000418217824 */ /* 0x040fe200078e020f */
[----:B------:R-:W-:Y:S01]  /*0870*/  LEA.HI.X.SX32 R7, R17, R20, 0x1, P0 ;  /* 0x0000001411077211 */ /* 0x000fe200000f0eff */
[----:B------:R4:W5:Y:S03]  /*0880*/  LDG.E.U16 R31, desc[UR8][R8.64] ;  /* 0x00000008081f7981 */ /* 0x000966000c1e1500 */
[----:B--2---:R-:W-:Y:S01]  /*0890*/  LEA R10, P0, R33, R22, 0x1 ;  /* 0x00000016210a7211 */ /* 0x004fe200078008ff */
[----:B------:R2:W5:Y:S01]  /*08a0*/  LDG.E.U16 R32, desc[UR8][R6.64] ;  /* 0x0000000806207981 */ /* 0x000562000c1e1500 */
[----:B---3--:R-:W-:-:S02]  /*08b0*/  IMAD R13, R24, 0x4, R33 ;  /* 0x00000004180d7824 */ /* 0x008fc400078e0221 */
[----:B------:R-:W-:Y:S02]  /*08c0*/  LEA.HI.X.SX32 R11, R33, R20, 0x1, P0 ;  /* 0x00000014210b7211 */ /* 0x000fe400000f0eff */
[C---:B------:R-:W-:Y:S01]  /*08d0*/  IMAD R17, R24.reuse, 0x4, R13 ;  /* 0x0000000418117824 */ /* 0x040fe200078e020d */
[-C--:B------:R-:W-:Y:S02]  /*08e0*/  LEA R4, P0, R13, R22.reuse, 0x1 ;  /* 0x000000160d047211 */ /* 0x080fe400078008ff */
[----:B------:R-:W5:Y:S01]  /*08f0*/  LDG.E.U16 R34, desc[UR8][R10.64] ;  /* 0x000000080a227981 */ /* 0x000f62000c1e1500 */
[----:B------:R-:W-:Y:S02]  /*0900*/  LEA R14, P1, R15, R22, 0x1 ;  /* 0x000000160f0e7211 */ /* 0x000fe400078208ff */
[-C--:B------:R-:W-:Y:S01]  /*0910*/  LEA.HI.X.SX32 R5, R13, R20.reuse, 0x1, P0 ;  /* 0x000000140d057211 */ /* 0x080fe200000f0eff */
[----:B------:R-:W-:Y:S01]  /*0920*/  IMAD R13, R24, 0x4, R17 ;  /* 0x00000004180d7824 */ /* 0x000fe200078e0211 */
[----:B------:R-:W-:-:S02]  /*0930*/  LEA.HI.X.SX32 R15, R15, R20, 0x1, P1 ;  /* 0x000000140f0f7211 */ /* 0x000fc400008f0eff */
[C---:B----4-:R-:W-:Y:S01]  /*0940*/  LEA R8, P0, R17.reuse, R22, 0x1 ;  /* 0x0000001611087211 */ /* 0x050fe200078008ff */
[C---:B------:R-:W-:Y:S01]  /*0950*/  IMAD R37, R24.reuse, 0x4, R13 ;  /* 0x0000000418257824 */ /* 0x040fe200078e020d */
[----:B------:R-:W5:Y:S02]  /*0960*/  LDG.E.U16 R35, desc[UR8][R4.64] ;  /* 0x0000000804237981 */ /* 0x000f64000c1e1500 */
[----:B------:R-:W-:Y:S02]  /*0970*/  LEA.HI.X.SX32 R9, R17, R20, 0x1, P0 ;  /* 0x0000001411097211 */ /* 0x000fe400000f0eff */
[----:B------:R3:W5:Y:S01]  /*0980*/  LDG.E.U16 R33, desc[UR8][R14.64] ;  /* 0x000000080e217981 */ /* 0x000762000c1e1500 */
[-C--:B--2---:R-:W-:Y:S02]  /*0990*/  LEA R6, P0, R37, R22.reuse, 0x1 ;  /* 0x0000001625067211 */ /* 0x084fe400078008ff */
[----:B------:R-:W-:Y:S01]  /*09a0*/  LEA R12, P1, R13, R22, 0x1 ;  /* 0x000000160d0c7211 */ /* 0x000fe200078208ff */
[----:B------:R-:W5:Y:S01]  /*09b0*/  LDG.E.U16 R36, desc[UR8][R8.64] ;  /* 0x0000000808247981 */ /* 0x000f62000c1e1500 */
[-C--:B------:R-:W-:Y:S01]  /*09c0*/  LEA.HI.X.SX32 R7, R37, R20.reuse, 0x1, P0 ;  /* 0x0000001425077211 */ /* 0x080fe200000f0eff */
[----:B---3--:R-:W-:Y:S01]  /*09d0*/  IMAD R15, R24, 0x4, R37 ;  /* 0x00000004180f7824 */ /* 0x008fe200078e0225 */
[----:B------:R-:W-:-:S03]  /*09e0*/  LEA.HI.X.SX32 R13, R13, R20, 0x1, P1 ;  /* 0x000000140d0d7211 */ /* 0x000fc600008f0eff */
[----:B------:R-:W5:Y:S01]  /*09f0*/  LDG.E.U16 R38, desc[UR8][R6.64] ;  /* 0x0000000806267981 */ /* 0x000f62000c1e1500 */
[C---:B------:R-:W-:Y:S01]  /*0a00*/  IMAD R17, R24.reuse, 0x4, R15 ;  /* 0x0000000418117824 */ /* 0x040fe200078e020f */
[C---:B------:R-:W-:Y:S02]  /*0a10*/  LEA R10, P0, R15.reuse, R22, 0x1 ;  /* 0x000000160f0a7211 */ /* 0x040fe400078008ff */
[----:B------:R2:W5:Y:S02]  /*0a20*/  LDG.E.U16 R37, desc[UR8][R12.64] ;  /* 0x000000080c257981 */ /* 0x000564000c1e1500 */
[----:B------:R-:W-:Y:S01]  /*0a30*/  LEA.HI.X.SX32 R11, R15, R20, 0x1, P0 ;  /* 0x000000140f0b7211 */ /* 0x000fe200000f0eff */
[----:B------:R-:W-:Y:S01]  /*0a40*/  IMAD R15, R24, 0x4, R17 ;  /* 0x00000004180f7824 */ /* 0x000fe200078e0211 */
[----:B------:R-:W-:-:S03]  /*0a50*/  LEA R4, P0, R17, R22, 0x1 ;  /* 0x0000001611047211 */ /* 0x000fc600078008ff */
[C---:B------:R-:W-:Y:S01]  /*0a60*/  IMAD R41, R24.reuse, 0x4, R15 ;  /* 0x0000000418297824 */ /* 0x040fe200078e020f */
[----:B------:R-:W-:Y:S01]  /*0a70*/  LEA.HI.X.SX32 R5, R17, R20, 0x1, P0 ;  /* 0x0000001411057211 */ /* 0x000fe200000f0eff */
[----:B------:R3:W5:Y:S02]  /*0a80*/  LDG.E.U16 R39, desc[UR8][R10.64] ;  /* 0x000000080a277981 */ /* 0x000764000c1e1500 */
[C---:B--2---:R-:W-:Y:S01]  /*0a90*/  IMAD R13, R24.reuse, 0x4, R41 ;  /* 0x00000004180d7824 */ /* 0x044fe200078e0229 */
[C---:B------:R-:W-:Y:S01]  /*0aa0*/  LEA R8, P0, R41.reuse, R22, 0x1 ;  /* 0x0000001629087211 */ /* 0x040fe200078008ff */
[----:B------:R2:W5:Y:S03]  /*0ab0*/  LDG.E.U16 R40, desc[UR8][R4.64] ;  /* 0x0000000804287981 */ /* 0x000566000c1e1500 */
[----:B------:R-:W-:Y:S01]  /*0ac0*/  LEA.HI.X.SX32 R9, R41, R20, 0x1, P0 ;  /* 0x0000001429097211 */ /* 0x000fe200000f0eff */
[----:B------:R-:W-:Y:S01]  /*0ad0*/  IMAD R17, R24, 0x4, R13 ;  /* 0x0000000418117824 */ /* 0x000fe200078e020d */
[----:B------:R-:W-:-:S02]  /*0ae0*/  LEA R6, P0, R13, R22, 0x1 ;  /* 0x000000160d067211 */ /* 0x000fc400078008ff */
[----:B------:R-:W-:Y:S01]  /*0af0*/  LEA R14, P1, R15, R22, 0x1 ;  /* 0x000000160f0e7211 */ /* 0x000fe200078208ff */
[----:B------:R-:W5:Y:S01]  /*0b00*/  LDG.E.U16 R42, desc[UR8][R8.64] ;  /* 0x00000008082a7981 */ /* 0x000f62000c1e1500 */
[-C--:B------:R-:W-:Y:S01]  /*0b10*/  LEA.HI.X.SX32 R7, R13, R20.reuse, 0x1, P0 ;  /* 0x000000140d077211 */ /* 0x080fe200000f0eff */
[C---:B------:R-:W-:Y:S01]  /*0b20*/  IMAD R13, R24.reuse, 0x4, R17 ;  /* 0x00000004180d7824 */ /* 0x040fe200078e0211 */
[----:B------:R-:W-:Y:S02]  /*0b30*/  LEA.HI.X.SX32 R15, R15, R20, 0x1, P1 ;  /* 0x000000140f0f7211 */ /* 0x000fe400008f0eff */
[C---:B---3--:R-:W-:Y:S01]  /*0b40*/  LEA R10, P0, R17.reuse, R22, 0x1 ;  /* 0x00000016110a7211 */ /* 0x048fe200078008ff */
[----:B------:R-:W-:Y:S01]  /*0b50*/  IMAD R45, R24, 0x4, R13 ;  /* 0x00000004182d7824 */ /* 0x000fe200078e020d */
[----:B------:R-:W5:Y:S02]  /*0b60*/  LDG.E.U16 R43, desc[UR8][R6.64] ;  /* 0x00000008062b7981 */ /* 0x000f64000c1e1500 */
[----:B------:R-:W-:-:S02]  /*0b70*/  LEA.HI.X.SX32 R11, R17, R20, 0x1, P0 ;  /* 0x00000014110b7211 */ /* 0x000fc400000f0eff */
        /* <DEDUP_REMOVED lines=56> */
[----:B------:R4:W5:Y:S01]  /*0f00*/  LDG.E.U16 R58, desc[UR8][R8.64] ;  /* 0x00000008083a7981 */ /* 0x000962000c1e1500 */
[-C--:B------:R-:W-:Y:S01]  /*0f10*/  LEA.HI.X.SX32 R7, R13, R20.reuse, 0x1, P0 ;  /* 0x000000140d077211 */ /* 0x080fe200000f0eff */
[C---:B------:R-:W-:Y:S01]  /*0f20*/  IMAD R13, R24.reuse, 0x4, R17 ;  /* 0x00000004180d7824 */ /* 0x040fe200078e0211 */
[----:B------:R-:W-:Y:S02]  /*0f30*/  LEA.HI.X.SX32 R15, R15, R20, 0x1, P1 ;  /* 0x000000140f0f7211 */ /* 0x000fe400008f0eff */
[-C--:B---3--:R-:W-:Y:S01]  /*0f40*/  LEA R10, P0, R17, R22.reuse, 0x1 ;  /* 0x00000016110a7211 */ /* 0x088fe200078008ff */
[----:B------:R-:W-:Y:S01]  /*0f50*/  IMAD R61, R24, 0x4, R13 ;  /* 0x00000004183d7824 */ /* 0x000fe200078e020d */
[----:B------:R-:W-:Y:S01]  /*0f60*/  LEA R16, P1, R13, R22, 0x1 ;  /* 0x000000160d107211 */ /* 0x000fe200078208ff */
[----:B------:R3:W5:Y:S01]  /*0f70*/  LDG.E.U16 R57, desc[UR8][R14.64] ;  /* 0x000000080e397981 */ /* 0x000762000c1e1500 */
[----:B------:R-:W-:-:S02]  /*0f80*/  LEA.HI.X.SX32 R11, R17, R20, 0x1, P0 ;  /* 0x00000014110b7211 */ /* 0x000fc400000f0eff */
[----:B------:R-:W-:Y:S01]  /*0f90*/  LEA.HI.X.SX32 R17, R13, R20, 0x1, P1 ;  /* 0x000000140d117211 */ /* 0x000fe200008f0eff */
[C---:B------:R-:W-:Y:S01]  /*0fa0*/  IMAD R13, R24.reuse, 0x4, R61 ;  /* 0x00000004180d7824 */ /* 0x040fe200078e023d */
[C---:B--2---:R-:W-:Y:S01]  /*0fb0*/  LEA R4, P0, R61.reuse, R22, 0x1 ;  /* 0x000000163d047211 */ /* 0x044fe200078008ff */
[----:B------:R2:W5:Y:S03]  /*0fc0*/  LDG.E.U16 R59, desc[UR8][R6.64] ;  /* 0x00000008063b7981 */ /* 0x000566000c1e1500 */
[----:B------:R-:W-:Y:S01]  /*0fd0*/  LEA.HI.X.SX32 R5, R61, R20, 0x1, P0 ;  /* 0x000000143d057211 */ /* 0x000fe200000f0eff */
[C---:B----4-:R-:W-:Y:S01]  /*0fe0*/  IMAD R9, R24.reuse, 0x4, R13 ;  /* 0x0000000418097824 */ /* 0x050fe200078e020d */
[C---:B---3--:R-:W-:Y:S01]  /*0ff0*/  LEA R14, P0, R13.reuse, R22, 0x1 ;  /* 0x000000160d0e7211 */ /* 0x048fe200078008ff */
[----:B------:R-:W5:Y:S03]  /*1000*/  LDG.E.U16 R60, desc[UR8][R10.64] ;  /* 0x000000080a3c7981 */ /* 0x000f66000c1e1500 */
[----:B------:R-:W-:Y:S01]  /*1010*/  LEA.HI.X.SX32 R15, R13, R20, 0x1, P0 ;  /* 0x000000140d0f7211 */ /* 0x000fe200000f0eff */
[C---:B------:R-:W-:Y:S01]  /*1020*/  IMAD R13, R24.reuse, 0x4, R9 ;  /* 0x00000004180d7824 */ /* 0x040fe200078e0209 */
[C---:B------:R-:W-:Y:S01]  /*1030*/  LEA R68, P0, R9.reuse, R22, 0x1 ;  /* 0x0000001609447211 */ /* 0x040fe200078008ff */
[----:B------:R3:W5:Y:S02]  /*1040*/  LDG.E.U16 R62, desc[UR8][R4.64] ;  /* 0x00000008043e7981 */ /* 0x000764000c1e1500 */
[C---:B------:R-:W-:Y:S01]  /*1050*/  IMAD R65, R24.reuse, 0x4, R13 ;  /* 0x0000000418417824 */ /* 0x040fe200078e020d */
[----:B------:R-:W-:Y:S01]  /*1060*/  LEA.HI.X.SX32 R69, R9, R20, 0x1, P0 ;  /* 0x0000001409457211 */ /* 0x000fe200000f0eff */
[----:B------:R4:W5:Y:S02]  /*1070*/  LDG.E.U16 R61, desc[UR8][R16.64] ;  /* 0x00000008103d7981 */ /* 0x000964000c1e1500 */
[C---:B------:R-:W-:Y:S01]  /*1080*/  IMAD R9, R24.reuse, 0x4, R65 ;  /* 0x0000000418097824 */ /* 0x040fe200078e0241 */
[-C--:B--2---:R-:W-:Y:S01]  /*1090*/  LEA R6, P1, R13, R22.reuse, 0x1 ;  /* 0x000000160d067211 */ /* 0x084fe200078208ff */
[----:B------:R2:W5:Y:S01]  /*10a0*/  LDG.E.U16 R63, desc[UR8][R14.64] ;  /* 0x000000080e3f7981 */ /* 0x000562000c1e1500 */
[----:B------:R-:W-:Y:S01]  /*10b0*/  LEA R12, P0, R65, R22, 0x1 ;  /* 0x00000016410c7211 */ /* 0x000fe200078008ff */
[C---:B---3--:R-:W-:Y:S01]  /*10c0*/  IMAD R5, R24.reuse, 0x4, R9 ;  /* 0x0000000418057824 */ /* 0x048fe200078e0209 */
[-C--:B------:R-:W-:Y:S01]  /*10d0*/  LEA.HI.X.SX32 R7, R13, R20.reuse, 0x1, P1 ;  /* 0x000000140d077211 */ /* 0x080fe200008f0eff */
[----:B------:R-:W5:Y:S01]  /*10e0*/  LDG.E.U16 R64, desc[UR8][R68.64] ;  /* 0x0000000844407981 */ /* 0x000f62000c1e1500 */
[----:B------:R-:W-:Y:S01]  /*10f0*/  LEA.HI.X.SX32 R13, R65, R20, 0x1, P0 ;  /* 0x00000014410d7211 */ /* 0x000fe200000f0eff */
[C---:B------:R-:W-:Y:S01]  /*1100*/  IMAD R11, R24.reuse, 0x4, R5 ;  /* 0x00000004180b7824 */ /* 0x040fe200078e0205 */
[C---:B------:R-:W-:Y:S01]  /*1110*/  LEA R8, P0, R9.reuse, R22, 0x1 ;  /* 0x0000001609087211 */ /* 0x040fe200078008ff */
[----:B------:R3:W5:Y:S02]  /*1120*/  LDG.E.U16 R65, desc[UR8][R6.64] ;  /* 0x0000000806417981 */ /* 0x000764000c1e1500 */
[----:B----4-:R-:W-:Y:S01]  /*1130*/  IMAD R17, R24, 0x4, R11 ;  /* 0x0000000418117824 */ /* 0x010fe200078e020b */
[----:B------:R-:W-:Y:S01]  /*1140*/  LEA.HI.X.SX32 R9, R9, R20, 0x1, P0 ;  /* 0x0000001409097211 */ /* 0x000fe200000f0eff */
[----:B------:R4:W5:Y:S01]  /*1150*/  LDG.E.U16 R66, desc[UR8][R12.64] ;  /* 0x000000080c427981 */ /* 0x000962000c1e1500 */
[----:B--2---:R-:W-:-:S02]  /*1160*/  LEA R14, P0, R5, R22, 0x1 ;  /* 0x00000016050e7211 */ /* 0x004fc400078008ff */
[----:B------:R-:W-:Y:S01]  /*1170*/  LEA R4, P1, R11, R22, 0x1 ;  /* 0x000000160b047211 */ /* 0x000fe200078208ff */
[----:B------:R2:W5:Y:S01]  /*1180*/  LDG.E.U16 R67, desc[UR8][R8.64] ;  /* 0x0000000808437981 */ /* 0x000562000c1e1500 */
[C---:B---3--:R-:W-:Y:S01]  /*1190*/  IMAD R7, R24.reuse, 0x4, R17 ;  /* 0x0000000418077824 */ /* 0x048fe200078e0211 */
[----:B------:R-:W-:Y:S02]  /*11a0*/  LEA.HI.X.SX32 R15, R5, R20, 0x1, P0 ;  /* 0x00000014050f7211 */ /* 0x000fe400000f0eff */
[----:B------:R-:W-:Y:S01]  /*11b0*/  LEA R10, P0, R17, R22, 0x1 ;  /* 0x00000016110a7211 */ /* 0x000fe200078008ff */
[C---:B----4-:R-:W-:Y:S01]  /*11c0*/  IMAD R13, R24.reuse, 0x4, R7 ;  /* 0x00000004180d7824 */ /* 0x050fe200078e0207 */
[-C--:B------:R-:W-:Y:S01]  /*11d0*/  LEA.HI.X.SX32 R5, R11, R20.reuse, 0x1, P1 ;  /* 0x000000140b057211 */ /* 0x080fe200008f0eff */
[----:B------:R-:W5:Y:S01]  /*11e0*/  LDG.E.U16 R68, desc[UR8][R14.64] ;  /* 0x000000080e447981 */ /* 0x000f62000c1e1500 */
[----:B------:R-:W-:Y:S01]  /*11f0*/  LEA.HI.X.SX32 R11, R17, R20, 0x1, P0 ;  /* 0x00000014110b7211 */ /* 0x000fe200000f0eff */
[C---:B------:R-:W-:Y:S01]  /*1200*/  IMAD R17, R24.reuse, 0x4, R13 ;  /* 0x0000000418117824 */ /* 0x040fe200078e020d */
[C---:B------:R-:W-:Y:S01]  /*1210*/  LEA R6, P0, R7.reuse, R22, 0x1 ;  /* 0x0000001607067211 */ /* 0x040fe200078008ff */
[----:B------:R3:W5:Y:S02]  /*1220*/  LDG.E.U16 R69, desc[UR8][R4.64] ;  /* 0x0000000804457981 */ /* 0x000764000c1e1500 */
[----:B------:R-:W-:Y:S01]  /*1230*/  IMAD R71, R24, 0x4, R17 ;  /* 0x0000000418477824 */ /* 0x000fe200078e0211 */
[----:B------:R-:W-:Y:S01]  /*1240*/  LEA.HI.X.SX32 R7, R7, R20, 0x1, P0 ;  /* 0x0000001407077211 */ /* 0x000fe200000f0eff */
[----:B------:R4:W5:Y:S01]  /*1250*/  LDG.E.U16 R72, desc[UR8][R10.64] ;  /* 0x000000080a487981 */ /* 0x000962000c1e1500 */
[----:B------:R-:W-:-:S02]  /*1260*/  LEA R12, P0, R13, R22, 0x1 ;  /* 0x000000160d0c7211 */ /* 0x000fc400078008ff */
[----:B--2---:R-:W-:Y:S01]  /*1270*/  LEA R8, P1, R17, R22, 0x1 ;  /* 0x0000001611087211 */ /* 0x004fe200078208ff */
        /* <DEDUP_REMOVED lines=11> */
[----:B--2---:R-:W-:Y:S01]  /*1330*/  IMAD R7, R24, 0x4, R71 ;  /* 0x0000000418077824 */ /* 0x004fe200078e0247 */
[----:B------:R-:W-:Y:S01]  /*1340*/  LEA.HI.X.SX32 R5, R5, R20, 0x1, P0 ;  /* 0x0000001405057211 */ /* 0x000fe200000f0eff */
[----:B------:R2:W5:Y:S01]  /*1350*/  LDG.E.U16 R78, desc[UR8][R14.64] ;  /* 0x000000080e4e7981 */ /* 0x000562000c1e1500 */
[----:B------:R-:W-:-:S02]  /*1360*/  LEA R16, P0, R11, R22, 0x1 ;  /* 0x000000160b107211 */ /* 0x000fc400078008ff */
[----:B------:R-:W-:Y:S01]  /*1370*/  LEA R10, P1, R71, R22, 0x1 ;  /* 0x00000016470a7211 */ /* 0x000fe200078208ff */
[----:B------:R4:W5:Y:S01]  /*1380*/  LDG.E.U16 R79, desc[UR8][R4.64] ;  /* 0x00000008044f7981 */ /* 0x000962000c1e1500 */
[----:B------:R-:W-:Y:S01]  /*1390*/  LEA.HI.X.SX32 R17, R11, R20, 0x1, P0 ;  /* 0x000000140b117211 */ /* 0x000fe200000f0eff */
[----:B---3--:R-:W-:Y:S01]  /*13a0*/  IMAD R9, R24, 0x4, R7 ;  /* 0x0000000418097824 */ /* 0x008fe200078e0207 */
[----:B------:R-:W-:-:S03]  /*13b0*/  LEA R12, P0, R7, R22, 0x1 ;  /* 0x00000016070c7211 */ /* 0x000fc600078008ff */
[C---:B--2---:R-:W-:Y:S01]  /*13c0*/  IMAD R15, R24.reuse, 0x4, R9 ;  /* 0x00000004180f7824 */ /* 0x044fe200078e0209 */
[-C--:B------:R-:W-:Y:S01]  /*13d0*/  LEA.HI.X.SX32 R13, R7, R20.reuse, 0x1, P0 ;  /* 0x00000014070d7211 */ /* 0x080fe200000f0eff */
[----:B------:R2:W5:Y:S01]  /*13e0*/  LDG.E.U16 R80, desc[UR8][R16.64] ;  /* 0x0000000810507981 */ /* 0x000562000c1e1500 */
[----:B------:R-:W-:Y:S01]  /*13f0*/  LEA.HI.X.SX32 R11, R71, R20, 0x1, P1 ;  /* 0x00000014470b7211 */ /* 0x000fe200008f0eff */
[C---:B------:R-:W-:Y:S01]  /*1400*/  IMAD R71, R24.reuse, 0x4, R15 ;  /* 0x0000000418477824 */ /* 0x040fe200078e020f */
[C---:B------:R-:W-:Y:S01]  /*1410*/  LEA R6, P0, R9.reuse, R22, 0x1 ;  /* 0x0000001609067211 */ /* 0x040fe200078008ff */
[----:B------:R-:W5:Y:S02]  /*1420*/  LDG.E.U16 R12, desc[UR8][R12.64] ;  /* 0x000000080c0c7981 */ /* 0x000f64000c1e1500 */
[----:B----4-:R-:W-:Y:S01]  /*1430*/  IMAD R5, R24, 0x4, R71 ;  /* 0x0000000418057824 */ /* 0x010fe200078e0247 */
[----:B------:R-:W-:Y:S01]  /*1440*/  LEA.HI.X.SX32 R7, R9, R20, 0x1, P0 ;  /* 0x0000001409077211 */ /* 0x000fe200000f0eff */
[----:B------:R-:W5:Y:S01]  /*1450*/  LDG.E.U16 R11, desc[UR8][R10.64] ;  /* 0x000000080a0b7981 */ /* 0x000f62000c1e1500 */
[----:B------:R-:W-:-:S04]  /*1460*/  LEA R8, P0, R15, R22, 0x1 ;  /* 0x000000160f087211 */ /* 0x000fc800078008ff */
[----:B------:R-:W-:Y:S02]  /*1470*/  LEA.HI.X.SX32 R9, R15, R20, 0x1, P0 ;  /* 0x000000140f097211 */ /* 0x000fe400000f0eff */
[-C--:B--2---:R-:W-:Y:S02]  /*1480*/  LEA R16, P0, R5, R22.reuse, 0x1 ;  /* 0x0000001605107211 */ /* 0x084fe400078008ff */
[----:B------:R-:W-:Y:S01]  /*1490*/  LEA R14, P1, R71, R22, 0x1 ;  /* 0x00000016470e7211 */ /* 0x000fe200078208ff */
[----:B------:R-:W5:Y:S01]  /*14a0*/  LDG.E.U16 R8, desc[UR8][R8.64] ;  /* 0x0000000808087981 */ /* 0x000f62000c1e1500 */
[-C--:B------:R-:W-:Y:S02]  /*14b0*/  LEA.HI.X.SX32 R17, R5, R20.reuse, 0x1, P0 ;  /* 0x0000001405117211 */ /* 0x080fe400000f0eff */
[----:B------:R-:W2:Y:S01]  /*14c0*/  LDC.64 R4, c[0x0][0x3c0] ;  /* 0x0000f000ff047b82 */ /* 0x000ea20000000a00 */
[----:B------:R-:W5:Y:S04]  /*14d0*/  LDG.E.U16 R22, desc[UR8][R6.64] ;  /* 0x0000000806167981 */ /* 0x000f68000c1e1500 */
[----:B------:R3:W5:Y:S02]  /*14e0*/  LDG.E.U16 R16, desc[UR8][R16.64] ;  /* 0x0000000810107981 */ /* 0x000764000c1e1500 */
[----:B---3--:R-:W3:Y:S01]  /*14f0*/  S2R R17, SR_TID.X ;  /* 0x0000000000117919 */ /* 0x008ee20000002100 */
[----:B------:R-:W-:-:S02]  /*1500*/  LEA.HI.X.SX32 R15, R71, R20, 0x1, P1 ;  /* 0x00000014470f7211 */ /* 0x000fc400008f0eff */
[----:B------:R-:W4:Y:S01]  /*1510*/  LDC.64 R70, c[0x0][0x388] ;  /* 0x0000e200ff467b82 */ /* 0x000f220000000a00 */
[----:B-1----:R-:W-:Y:S02]  /*1520*/  R2UR UR5, R76 ;  /* 0x000000004c0572ca */ /* 0x002fe400000e0000 */
[----:B------:R1:W5:Y:S01]  /*1530*/  LDG.E.U16 R14, desc[UR8][R14.64] ;  /* 0x000000080e0e7981 */ /* 0x000362000c1e1500 */
[----:B--2---:R-:W-:-:S04]  /*1540*/  IMAD R4, R82, R4, RZ ;  /* 0x0000000452047224 */ /* 0x004fc800078e02ff */
[----:B------:R-:W-:Y:S01]  /*1550*/  IMAD.SHL.U32 R7, R4, 0x2, RZ ;  /* 0x0000000204077824 */ /* 0x000fe200078e00ff */
[----:B---3--:R-:W-:Y:S02]  /*1560*/  LOP3.LUT R10, R17, 0xff, RZ, 0xc0, !PT ;  /* 0x000000ff110a7812 */ /* 0x008fe400078ec0ff */
[----:B------:R-:W-:-:S03]  /*1570*/  SHF.R.U32.HI R83, RZ, 0x5, R17 ;  /* 0x00000005ff537819 */ /* 0x000fc60000011611 */
[----:B0-----:R-:W-:Y:S01]  /*1580*/  IMAD R10, R10, R81, RZ ;  /* 0x000000510a0a7224 */ /* 0x001fe200078e02ff */
[----:B------:R-:W-:Y:S02]  /*1590*/  LOP3.LUT R6, R83, 0x4, RZ, 0xc0, !PT ;  /* 0x0000000453067812 */ /* 0x000fe400078ec0ff */
[----:B------:R-:W-:Y:S02]  /*15a0*/  LOP3.LUT R9, R17, 0xff, RZ, 0xc0, !PT ;  /* 0x000000ff11097812 */ /* 0x000fe400078ec0ff */
[----:B------:R-:W-:Y:S01]  /*15b0*/  R2UR UR10, R6 ;  /* 0x00000000060a72ca */ /* 0x000fe200000e0000 */
[----:B------:R-:W-:-:S05]  /*15c0*/  IMAD.SHL.U32 R6, R10, 0x2, RZ ;  /* 0x000000020a067824 */ /* 0x000fca00078e00ff */
[----:B----4-:R-:W-:Y:S01]  /*15d0*/  IADD3 R70, P1, P2, R6, R70, R7 ;  /* 0x0000004606467210 */ /* 0x010fe20007a3e007 */
[----:B------:R-:W-:Y:S02]  /*15e0*/  IMAD.SHL.U32 R6, R9, 0x2, RZ ;  /* 0x0000000209067824 */ /* 0x000fe400078e00ff */
[----:B------:R-:W0:Y:S01]  /*15f0*/  S2R R9, SR_CgaCtaId ;  /* 0x0000000000097919 */ /* 0x000e220000008800 */
[----:B------:R-:W-:Y:S01]  /*1600*/  IMAD.SHL.U32 R77, R83, 0x200000, RZ ;  /* 0x00200000534d7824 */ /* 0x000fe200078e00ff */
[----:B------:R-:W-:-:S04]  /*1610*/  ISETP.GE.U32.AND P3, PT, R17, 0x20, PT ;  /* 0x000000201100780c */ /* 0x000fc80003f66070 */
[----:B------:R-:W-:Y:S02]  /*1620*/  LOP3.LUT R77, R77, 0x600000, RZ, 0xc0, !PT ;  /* 0x006000004d4d7812 */ /* 0x000fe400078ec0ff */
[----:B------:R-:W-:-:S03]  /*1630*/  LOP3.LUT R13, R17, 0xc0, RZ, 0xc0, !PT ;  /* 0x000000c0110d7812 */ /* 0x000fc600078ec0ff */
[----:B-1----:R-:W-:Y:S01]  /*1640*/  VIADD R15, R77, UR5 ;  /* 0x000000054d0f7c36 */ /* 0x002fe20008000000 */
[----:B------:R-:W-:Y:S01]  /*1650*/  SHF.R.U32.HI R7, RZ, 0x2, R13 ;  /* 0x00000002ff077819 */ /* 0x000fe2000001160d */
[----:B------:R-:W-:-:S03]  /*1660*/  IMAD.HI R10, R10, 0x2, RZ ;  /* 0x000000020a0a7827 */ /* 0x000fc600078e02ff */
[----:B------:R-:W-:Y:S01]  /*1670*/  R2UR UR7, R15 ;  /* 0x000000000f0772ca */ /* 0x000fe200000e0000 */
[----:B------:R-:W-:Y:S01]  /*1680*/  IMAD.HI R4, R4, 0x2, RZ ;  /* 0x0000000204047827 */ /* 0x000fe200078e02ff */
[----:B------:R-:W-:Y:S01]  /*1690*/  LOP3.LUT R6, R6, R7, RZ, 0x3c, !PT ;  /* 0x0000000706067212 */ /* 0x000fe200078e3cff */
[----:B------:R-:W-:-:S12]  /*16a0*/  @P3 BRA `(.L_x_5) ;  /* 0x0000000000183947 */ /* 0x000fd80003800000 */
[----:B------:R-:W-:Y:S01]  /*16b0*/  ELECT P0, URZ, PT ;  /* 0x0000000000ff782f */ /* 0x000fe20003800000 */
[----:B------:R-:W-:Y:S01]  /*16c0*/  IMAD.MOV.U32 R7, RZ, RZ, 0x1 ;  /* 0x00000001ff077424 */ /* 0x000fe200078e00ff */
[----:B------:R-:W-:Y:S11]  /*16d0*/  UVIRTCOUNT.DEALLOC.SMPOOL 0x80 ;  /* 0x000000800000784c */ /* 0x000ff60000000000 */
[----:B------:R-:W-:-:S04]  /*16e0*/  @P0 MOV R20, 0x40 ;  /* 0x0000004000140802 */ /* 0x000fc80000000f00 */
[----:B0-----:R-:W-:-:S05]  /*16f0*/  @P0 LEA R20, R9, R20, 0x18 ;  /* 0x0000001409140211 */ /* 0x001fca00078ec0ff */
[----:B------:R1:W-:Y:S02]  /*1700*/  @P0 STS.U8 [R20], R7 ;  /* 0x0000000714000388 */ /* 0x0003e40000000000 */
.L_x_5:
[----:B------:R-:W-:Y:S01]  /*1710*/  ULEA UR7, UR10, UR7, 0x5 ;  /* 0x000000070a077291 */ /* 0x000fe2000f8e28ff */
[----:B-----5:R2:W-:Y:S01]  /*1720*/  STS.U16 [R6+UR4+0x30400], R3 ;  /* 0x0304000306007988 */ /* 0x0205e20008000404 */
[----:B------:R-:W-:Y:S01]  /*1730*/  LOP3.LUT P0, RZ, R17, 0xff, RZ, 0xc0, !PT ;  /* 0x000000ff11ff7812 */ /* 0x000fe2000780c0ff */
[----:B------:R-:W-:Y:S01]  /*1740*/  UMOV UR12, 0x1 ;  /* 0x00000001000c7882 */ /* 0x000fe20000000000 */
[----:B-1----:R-:W-:Y:S01]  /*1750*/  VIADD R7, R85, 0x40 ;  /* 0x0000004055077836 */ /* 0x002fe20000000000 */
[----:B------:R1:W-:Y:S01]  /*1760*/  STS.U16 [R6+UR4+0x30000], R0 ;  /* 0x0300000006007988 */ /* 0x0003e20008000404 */
[----:B------:R-:W-:Y:S02]  /*1770*/  IADD3.X R71, PT, PT, R10, R71, R4, P1, P2 ;  /* 0x000000470a477210 */ /* 0x000fe40000fe4404 */
[----:B------:R-:W-:Y:S01]  /*1780*/  PRMT R89, RZ, 0x7610, R89 ;  /* 0x00007610ff597816 */ /* 0x000fe20000000059 */
[----:B------:R-:W-:Y:S01]  /*1790*/  STS.U16 [R6+UR4+0x30800], R21 ;  /* 0x0308001506007988 */ /* 0x000fe20008000404 */
[----:B------:R-:W-:-:S02]  /*17a0*/  ISETP.GT.AND P4, PT, R7, RZ, PT ;  /* 0x000000ff0700720c */ /* 0x000fc40003f84270 */
[----:B--2---:R-:W-:Y:S01]  /*17b0*/  LOP3.LUT R3, R6, 0x40, RZ, 0x3c, !PT ;  /* 0x0000004006037812 */ /* 0x004fe200078e3cff */
[----:B------:R-:W-:Y:S01]  /*17c0*/  STS.U16 [R6+UR4+0x30c00], R25 ;  /* 0x030c001906007988 */ /* 0x000fe20008000404 */
[----:B------:R-:W-:Y:S01]  /*17d0*/  PRMT R102, RZ, 0x7610, R102 ;  /* 0x00007610ff667816 */ /* 0x000fe20000000066 */
[----:B-1----:R-:W1:Y:S01]  /*17e0*/  LDC R0, c[0x0][0x3c4] ;  /* 0x0000f100ff007b82 */ /* 0x002e620000000800 */
[----:B------:R-:W-:Y:S01]  /*17f0*/  VOTEU.ALL UP0, P0 ;  /* 0x0000000000ff7886 */ /* 0x000fe20000000000 */
[----:B------:R-:W-:Y:S01]  /*1800*/  STS.U16 [R6+UR4+0x31000], R27 ;  /* 0x0310001b06007988 */ /* 0x000fe20008000404 */
[----:B------:R-:W-:-:S03]  /*1810*/  VOTEU.ALL UP1, P0 ;  /* 0x0000000000ff7886 */ /* 0x000fc60000020000 */
[----:B------:R-:W-:Y:S01]  /*1820*/  STS.U16 [R6+UR4+0x31400], R29 ;  /* 0x0314001d06007988 */ /* 0x000fe20008000404 */
[----:B------:R-:W-:-:S04]  /*1830*/  @!UP0 UIADD3 UR14, UPT, UPT, -UR12, 0x100000, URZ ;  /* 0x001000000c0e8890 */ /* 0x000fc8000fffe1ff */
[----:B------:R-:W-:Y:S02]  /*1840*/  @!UP0 USHF.L.U32 UR15, UR14, 0xb, URZ ;  /* 0x0000000b0e0f8899 */ /* 0x000fe400080006ff */
[----:B------:R-:W-:Y:S01]  /*1850*/  @!UP0 USHF.L.U32 UR14, UR14, 0x1, URZ ;  /* 0x000000010e0e8899 */ /* 0x000fe200080006ff */
[----:B------:R-:W-:Y:S04]  /*1860*/  STS.U16 [R6+UR4+0x31800], R31 ;  /* 0x0318001f06007988 */ /* 0x000fe80008000404 */
[----:B------:R-:W-:Y:S04]  /*1870*/  STS.U16 [R6+UR4+0x31c00], R33 ;  /* 0x031c002106007988 */ /* 0x000fe80008000404 */
[----:B------:R-:W-:Y:S04]  /*1880*/  STS.U16 [R6+UR4+0x32000], R35 ;  /* 0x0320002306007988 */ /* 0x000fe80008000404 */
[----:B------:R-:W-:Y:S01]  /*1890*/  STS.U16 [R6+UR4+0x32400], R37 ;  /* 0x0324002506007988 */ /* 0x000fe20008000404 */
[----:B-1----:R-:W-:-:S03]  /*18a0*/  IMAD R7, R0, 0x22, RZ ;  /* 0x0000002200077824 */ /* 0x002fc600078e02ff */
[----:B------:R-:W-:Y:S04]  /*18b0*/  STS.U16 [R6+UR4+0x32800], R39 ;  /* 0x0328002706007988 */ /* 0x000fe80008000404 */
        /* <DEDUP_REMOVED lines=20> */
[----:B------:R1:W-:Y:S04]  /*1a00*/  STS.U16 [R6+UR4+0x37c00], R14 ;  /* 0x037c000e06007988 */ /* 0x0003e80008000404 */
[----:B------:R-:W-:Y:S04]  /*1a10*/  STS.U16 [R3+UR4+0x30200], R18 ;  /* 0x0302001203007988 */ /* 0x000fe80008000404 */
[----:B------:R-:W-:Y:S01]  /*1a20*/  STS.U16 [R3+UR4+0x30600], R19 ;  /* 0x0306001303007988 */ /* 0x000fe20008000404 */
[----:B-1----:R-:W-:-:S03]  /*1a30*/  IMAD.U32 R6, RZ, RZ, UR4 ;  /* 0x00000004ff067e24 */ /* 0x002fc6000f8e00ff */
[----:B------:R-:W-:Y:S01]  /*1a40*/  STS.U16 [R3+UR4+0x30a00], R23 ;  /* 0x030a001703007988 */ /* 0x000fe20008000404 */
[----:B------:R-:W-:-:S03]  /*1a50*/  VIADD R76, R6, 0x38000 ;  /* 0x00038000064c7836 */ /* 0x000fc60000000000 */
[----:B------:R-:W-:Y:S02]  /*1a60*/  STS.U16 [R3+UR4+0x30e00], R26 ;  /* 0x030e001a03007988 */ /* 0x000fe40008000404 */
[----:B------:R-:W-:Y:S02]  /*1a70*/  R2UR UR6, R76 ;  /* 0x000000004c0672ca */ /* 0x000fe400000e0000 */
        /* <DEDUP_REMOVED lines=27> */
[----:B------:R1:W-:Y:S01]  /*1c30*/  STS.U16 [R3+UR4+0x37e00], R16 ;  /* 0x037e001003007988 */ /* 0x0003e20008000404 */
[----:B------:R-:W-:Y:S01]  /*1c40*/  STTM.16dp32bit_t0_t15.x64 tmem[UR7], RZ ;  /* 0x000000ff000079ed */ /* 0x000fe20008b00007 */
[----:B------:R-:W-:Y:S01]  /*1c50*/  STTM.16dp32bit_t16_t31.x64 tmem[UR7+0x40], RZ ;  /* 0x000040ff000079ed */ /* 0x000fe20008b20007 */
[----:B------:R-:W2:Y:S02]  /*1c60*/  FENCE.VIEW.ASYNC.T ;  /* 0x00000000000073c6 */ /* 0x000ea40000000200 */
[----:B--2---:R-:W-:Y:S01]  /*1c70*/  BAR.SYNC.DEFER_BLOCKING 0x0 ;  /* 0x0000000000007b1d */ /* 0x004fe20000010000 */
[----:B------:R-:W-:-:S02]  /*1c80*/  IMAD R11, R0, 0x12, RZ ;  /* 0x00000012000b7824 */ /* 0x000fc400078e02ff */
[----:B-1----:R-:W-:-:S03]  /*1c90*/  IMAD R3, R0, 0x11, RZ ;  /* 0x0000001100037824 */ /* 0x002fc600078e02ff */
[----:B------:R-:W-:Y:S01]  /*1ca0*/  STL [R1+0x880], R2 ;  /* 0x0008800201007387 */ /* 0x000fe20000100800 */
[----:B------:R-:W-:-:S03]  /*1cb0*/  IMAD R13, R0, 0xa, RZ ;  /* 0x0000000a000d7824 */ /* 0x000fc600078e02ff */
[----:B------:R1:W-:Y:S01]  /*1cc0*/  STL [R1+0x878], R6 ;  /* 0x0008780601007387 */ /* 0x0003e20000100800 */
[C---:B0-----:R-:W-:Y:S01]  /*1cd0*/  IMAD R9, R0.reuse, 0x9, RZ ;  /* 0x0000000900097824 */ /* 0x041fe200078e02ff */
[-C--:B------:R-:W-:Y:S01]  /*1ce0*/  IADD3 R10, P2, PT, R11, R70.reuse, RZ ;  /* 0x000000460b0a7210 */ /* 0x080fe20007f5e0ff */
[C---:B------:R-:W-:Y:S01]  /*1cf0*/  IMAD R17, R0.reuse, 0x6, RZ ;  /* 0x0000000600117824 */ /* 0x040fe200078e02ff */
[----:B------:R-:W-:Y:S01]  /*1d00*/  PRMT R97, RZ, 0x7610, R97 ;  /* 0x00007610ff617816 */ /* 0x000fe20000000061 */
[----:B------:R-:W-:Y:S01]  /*1d10*/  IMAD R19, R0, 0x16, RZ ;  /* 0x0000001600137824 */ /* 0x000fe200078e02ff */
[----:B------:R-:W0:Y:S02]  /*1d20*/  FENCE.VIEW.ASYNC.S ;  /* 0x00000000000073c6 */ /* 0x000e240000000000 */
[----:B0-----:R0:W2:Y:S02]  /*1d30*/  @!UP1 SYNCS.EXCH.64 URZ, [UR6], UR14 ;  /* 0x0000000e06ff95b2 */ /* 0x0010a40008000100 */
[----:B--2---:R-:W-:Y:S01]  /*1d40*/  BAR.SYNC.DEFER_BLOCKING 0x0 ;  /* 0x0000000000007b1d */ /* 0x004fe20000010000 */
[----:B-1----:R-:W-:-:S04]  /*1d50*/  IADD3 R6, P1, PT, R7, R70, RZ ;  /* 0x0000004607067210 */ /* 0x002fc80007f3e0ff */
[-C--:B------:R-:W-:Y:S01]  /*1d60*/  LEA.HI.X.SX32 R7, R3, R71.reuse, 0x1, P1 ;  /* 0x0000004703077211 */ /* 0x080fe200008f0eff */
[C---:B------:R-:W-:Y:S01]  /*1d70*/  IMAD R3, R0.reuse, 0x5, RZ ;  /* 0x0000000500037824 */ /* 0x040fe200078e02ff */
[-C--:B------:R-:W-:Y:S02]  /*1d80*/  IADD3 R8, P1, PT, R13, R70.reuse, RZ ;  /* 0x000000460d087210 */ /* 0x080fe40007f3e0ff */
[----:B------:R-:W-:Y:S02]  /*1d90*/  PRMT R95, RZ, 0x7610, R95 ;  /* 0x00007610ff5f7816 */ /* 0x000fe4000000005f */
[----:B------:R-:W-:Y:S01]  /*1da0*/  PRMT R94, RZ, 0x7610, R94 ;  /* 0x00007610ff5e7816 */ /* 0x000fe2000000005e */
[C---:B------:R-:W-:Y:S01]  /*1db0*/  IMAD R15, R0.reuse, 0xb, RZ ;  /* 0x0000000b000f7824 */ /* 0x040fe200078e02ff */
[-C--:B------:R-:W-:Y:S01]  /*1dc0*/  LEA.HI.X.SX32 R11, R9, R71.reuse, 0x1, P2 ;  /* 0x00000047090b7211 */ /* 0x080fe200010f0eff */
[----:B------:R1:W-:Y:S01]  /*1dd0*/  STL [R1+0x89c], R77 ;  /* 0x00089c4d01007387 */ /* 0x0003e20000100800 */
[-C--:B------:R-:W-:Y:S01]  /*1de0*/  LEA.HI.X.SX32 R9, R3, R71.reuse, 0x1, P1 ;  /* 0x0000004703097211 */ /* 0x080fe200008f0eff */
[C---:B------:R-:W-:Y:S01]  /*1df0*/  IMAD R3, R0.reuse, 0x14, RZ ;  /* 0x0000001400037824 */ /* 0x040fe200078e02ff */
[-C--:B------:R-:W-:Y:S01]  /*1e00*/  IADD3 R14, P2, PT, R19, R70.reuse, RZ ;  /* 0x00000046130e7210 */ /* 0x080fe20007f5e0ff */
[----:B------:R-:W-:Y:S03]  /*1e10*/  STL [R1+0x884], R76 ;  /* 0x0008844c01007387 */ /* 0x000fe60000100800 */
[----:B------:R-:W-:Y:S01]  /*1e20*/  IADD3 R12, P1, PT, R3, R70, RZ ;  /* 0x00000046030c7210 */ /* 0x000fe20007f3e0ff */
[----:B------:R-:W-:Y:S01]  /*1e30*/  IMAD R3, R0, 0x3, RZ ;  /* 0x0000000300037824 */ /* 0x000fe200078e02ff */
[----:B------:R2:W3:Y:S02]  /*1e40*/  @P4 LDG.E.U16 R89, desc[UR8][R6.64] ;  /* 0x0000000806594981 */ /* 0x0004e4000c1e1500 */
[----:B------:R-:W-:-:S02]  /*1e50*/  LEA.HI.X.SX32 R13, R13, R71, 0x1, P1 ;  /* 0x000000470d0d7211 */ /* 0x000fc400008f0eff */
[----:B------:R4:W3:Y:S01]  /*1e60*/  @P4 LDG.E.U16 R97, desc[UR8][R8.64] ;  /* 0x0000000808614981 */ /* 0x0008e2000c1e1500 */
[----:B------:R-:W-:Y:S01]  /*1e70*/  PRMT R99, RZ, 0x7610, R99 ;  /* 0x00007610ff637816 */ /* 0x000fe20000000063 */
[----:B------:R-:W-:Y:S01]  /*1e80*/  IMAD R19, R0, 0xd, RZ ;  /* 0x0000000d00137824 */ /* 0x000fe200078e02ff */
[----:B------:R-:W-:Y:S01]  /*1e90*/  PRMT R93, RZ, 0x7610, R93 ;  /* 0x00007610ff5d7816 */ /* 0x000fe2000000005d */
[----:B------:R0:W3:Y:S01]  /*1ea0*/  @P4 LDG.E.U16 R95, desc[UR8][R10.64] ;  /* 0x000000080a5f4981 */ /* 0x0000e2000c1e1500 */
[----:B--2---:R-:W-:-:S03]  /*1eb0*/  IADD3 R6, P1, PT, R17, R70, RZ ;  /* 0x0000004611067210 */ /* 0x004fc60007f3e0ff */
[----:B------:R2:W3:Y:S01]  /*1ec0*/  @P4 LDG.E.U16 R94, desc[UR8][R12.64] ;  /* 0x000000080c5e4981 */ /* 0x0004e2000c1e1500 */
[-C--:B------:R-:W-:Y:S01]  /*1ed0*/  LEA.HI.X.SX32 R7, R3, R71.reuse, 0x1, P1 ;  /* 0x0000004703077211 */ /* 0x080fe200008f0eff */
[C---:B------:R-:W-:Y:S01]  /*1ee0*/  IMAD R3, R0.reuse, 0xc, RZ ;  /* 0x0000000c00037824 */ /* 0x040fe200078e02ff */
[----:B------:R-:W-:Y:S01]  /*1ef0*/  PRMT R119, RZ, 0x7610, R119 ;  /* 0x00007610ff777816 */ /* 0x000fe20000000077 */
[C---:B----4-:R-:W-:Y:S01]  /*1f00*/  IMAD R9, R0.reuse, 0x1a, RZ ;  /* 0x0000001a00097824 */ /* 0x050fe200078e02ff */
[-C--:B------:R-:W-:Y:S01]  /*1f10*/  LEA.HI.X.SX32 R15, R15, R71.reuse, 0x1, P2 ;  /* 0x000000470f0f7211 */ /* 0x080fe200010f0eff */
[----:B0-----:R-:W-:Y:S01]  /*1f20*/  IMAD R11, R0, 0x18, RZ ;  /* 0x00000018000b7824 */ /* 0x001fe200078e02ff */
[-C--:B------:R-:W-:Y:S01]  /*1f30*/  IADD3 R8, P1, PT, R3, R70.reuse, RZ ;  /* 0x0000004603087210 */ /* 0x080fe20007f3e0ff */
[----:B------:R0:W4:Y:S01]  /*1f40*/  @P4 LDG.E.U16 R99, desc[UR8][R6.64] ;  /* 0x0000000806634981 */ /* 0x000122000c1e1500 */
[-C--:B--2---:R-:W-:Y:S02]  /*1f50*/  IADD3 R12, P3, PT, R9, R70.reuse, RZ ;  /* 0x00000046090c7210 */ /* 0x084fe40007f7e0ff */
[----:B------:R-:W-:Y:S01]  /*1f60*/  IADD3 R10, P2, PT, R11, R70, RZ ;  /* 0x000000460b0a7210 */ /* 0x000fe20007f5e0ff */
[----:B------:R2:W3:Y:S01]  /*1f70*/  @P4 LDG.E.U16 R93, desc[UR8][R14.64] ;  /* 0x000000080e5d4981 */ /* 0x0004e2000c1e1500 */
[----:B------:R-:W-:-:S02]  /*1f80*/  LEA.HI.X.SX32 R9, R17, R71, 0x1, P1 ;  /* 0x0000004711097211 */ /* 0x000fc400008f0eff */
[-C--:B------:R-:W-:Y:S01]  /*1f90*/  LEA.HI.X.SX32 R13, R19, R71.reuse, 0x1, P3 ;  /* 0x00000047130d7211 */ /* 0x080fe200018f0eff */
[C---:B------:R-:W-:Y:S01]  /*1fa0*/  IMAD R19, R0.reuse, 0x1e, RZ ;  /* 0x0000001e00137824 */ /* 0x040fe200078e02ff */
[----:B------:R-:W3:Y:S01]  /*1fb0*/  @P4 LDG.E.U16 R102, desc[UR8][R70.64] ;  /* 0x0000000846664981 */ /* 0x000ee2000c1e1500 */
[C---:B0-----:R-:W-:Y:S01]  /*1fc0*/  IMAD R7, R0.reuse, 0x1c, RZ ;  /* 0x0000001c00077824 */ /* 0x041fe200078e02ff */
[----:B------:R-:W-:Y:S01]  /*1fd0*/  LEA.HI.X.SX32 R11, R3, R71, 0x1, P2 ;  /* 0x00000047030b7211 */ /* 0x000fe200010f0eff */
[C---:B--2---:R-:W-:Y:S01]  /*1fe0*/  IMAD R15, R0.reuse, 0xe, RZ ;  /* 0x0000000e000f7824 */ /* 0x044fe200078e02ff */
[----:B------:R0:W2:Y:S01]  /*1ff0*/  @P4 LDG.E.U16 R119, desc[UR8][R8.64] ;  /* 0x0000000808774981 */ /* 0x0000a2000c1e1500 */
[C---:B------:R-:W-:Y:S01]  /*2000*/  IMAD R17, R0.reuse, 0xf, RZ ;  /* 0x0000000f00117824 */ /* 0x040fe200078e02ff */
[----:B------:R-:W-:Y:S01]  /*2010*/  IADD3 R14, P2, PT, R7, R70, RZ ;  /* 0x00000046070e7210 */ /* 0x000fe20007f5e0ff */
[----:B------:R-:W-:Y:S01]  /*2020*/  IMAD R3, R0, 0x7, RZ ;  /* 0x0000000700037824 */ /* 0x000fe200078e02ff */
[----:B------:R-:W-:-:S02]  /*2030*/  PRMT R92, RZ, 0x7610, R92 ;  /* 0x00007610ff5c7816 */ /* 0x000fc4000000005c */
[----:B------:R-:W-:Y:S02]  /*2040*/  PRMT R91, RZ, 0x7610, R91 ;  /* 0x00007610ff5b7816 */ /* 0x000fe4000000005b */
[-C--:B------:R-:W-:Y:S02]  /*2050*/  IADD3 R6, P1, PT, R15, R70.reuse, RZ ;  /* 0x000000460f067210 */ /* 0x080fe40007f3e0ff */
[----:B0-----:R-:W-:Y:S01]  /*2060*/  IADD3 R8, P3, PT, R19, R70, RZ ;  /* 0x0000004613087210 */ /* 0x001fe20007f7e0ff */
[----:B------:R-:W2:Y:S01]  /*2070*/  @P4 LDG.E.U16 R92, desc[UR8][R10.64] ;  /* 0x000000080a5c4981 */ /* 0x000ea2000c1e1500 */
[----:B------:R-:W-:Y:S02]  /*2080*/  PRMT R118, RZ, 0x7610, R118 ;  /* 0x00007610ff767816 */ /* 0x000fe40000000076 */
[----:B------:R-:W-:Y:S01]  /*2090*/  LEA.HI.X.SX32 R15, R15, R71, 0x1, P2 ;  /* 0x000000470f0f7211 */ /* 0x000fe200010f0eff */
[----:B------:R0:W2:Y:S01]  /*20a0*/  @P4 LDG.E.U16 R91, desc[UR8][R12.64] ;  /* 0x000000080c5b4981 */ /* 0x0000a2000c1e1500 */
[----:B------:R-:W-:-:S02]  /*20b0*/  PRMT R73, RZ, 0x7610, R73 ;  /* 0x00007610ff497816 */ /* 0x000fc40000000049 */
[----:B------:R-:W-:Y:S01]  /*20c0*/  PRMT R84, RZ, 0x7610, R84 ;  /* 0x00007610ff547816 */ /* 0x000fe20000000054 */
[----:B------:R-:W2:Y:S01]  /*20d0*/  @P4 LDG.E.U16 R118, desc[UR8][R14.64] ;  /* 0x000000080e764981 */ /* 0x000ea2000c1e1500 */
[-C--:B------:R-:W-:Y:S02]  /*20e0*/  LEA.HI.X.SX32 R9, R17, R71.reuse, 0x1, P3 ;  /* 0x0000004711097211 */ /* 0x080fe400018f0eff */
[----:B------:R-:W-:-:S03]  /*20f0*/  LEA.HI.X.SX32 R7, R3, R71, 0x1, P1 ;  /* 0x0000004703077211 */ /* 0x000fc600008f0eff */
[----:B------:R-:W2:Y:S04]  /*2100*/  @P4 LDG.E.U16 R73, desc[UR8][R8.64] ;  /* 0x0000000808494981 */ /* 0x000ea8000c1e1500 */
[----:B------:R0:W2:Y:S01]  /*2110*/  @P4 LDG.E.U16 R84, desc[UR8][R6.64] ;  /* 0x0000000806544981 */ /* 0x0000a2000c1e1500 */
[----:B-1----:R-:W-:Y:S01]  /*2120*/  IMAD R77, R5, 0x28, RZ ;  /* 0x00000028054d7824 */ /* 0x002fe200078e02ff */
[----:B------:R-:W-:Y:S02]  /*2130*/  PRMT R65, RZ, 0x7610, R65 ;  /* 0x00007610ff417816 */ /* 0x000fe40000000041 */
[----:B------:R-:W-:Y:S02]  /*2140*/  PRMT R64, RZ, 0x7610, R64 ;  /* 0x00007610ff407816 */ /* 0x000fe40000000040 */
[----:B------:R-:W-:-:S02]  /*2150*/  PRMT R59, RZ, 0x7610, R59 ;  /* 0x00007610ff3b7816 */ /* 0x000fc4000000003b */
[----:B------:R-:W-:Y:S02]  /*2160*/  PRMT R58, RZ, 0x7610, R58 ;  /* 0x00007610ff3a7816 */ /* 0x000fe4000000003a */
[----:B------:R-:W-:Y:S02]  /*2170*/  PRMT R53, RZ, 0x7610, R53 ;  /* 0x00007610ff357816 */ /* 0x000fe40000000035 */
[----:B------:R-:W-:Y:S02]  /*2180*/  PRMT R52, RZ, 0x7610, R52 ;  /* 0x00007610ff347816 */ /* 0x000fe40000000034 */
        /* <DEDUP_REMOVED lines=10> */
[----:B0-----:R-:W-:Y:S02]  /*2230*/  PRMT R13, RZ, 0x7610, R13 ;  /* 0x00007610ff0d7816 */ /* 0x001fe4000000000d */
        /* <DEDUP_REMOVED lines=17> */
[----:B------:R-:W-:Y:S01]  /*2350*/  PRMT R45, RZ, 0x7610, R45 ;  /* 0x00007610ff2d7816 */ /* 0x000fe2000000002d */
[----:B---3--:R-:W-:Y:S04]  /*2360*/  STL [R1+0x890], R102 ;  /* 0x0008906601007387 */ /* 0x008fe80000100800 */
[----:B------:R-:W-:Y:S04]  /*2370*/  STL [R1+0x894], R89 ;  /* 0x0008945901007387 */ /* 0x000fe80000100800 */
[----:B------:R-:W-:Y:S04]  /*2380*/  STL [R1+0x898], R95 ;  /* 0x0008985f01007387 */ /* 0x000fe80000100800 */
[----:B------:R-:W-:Y:S04]  /*2390*/  STL [R1+0x8a0], R97 ;  /* 0x0008a06101007387 */ /* 0x000fe80000100800 */
[----:B------:R-:W-:Y:S04]  /*23a0*/  STL [R1+0x8a4], R94 ;  /* 0x0008a45e01007387 */ /* 0x000fe80000100800 */
[----:B----4-:R-:W-:Y:S04]  /*23b0*/  STL [R1+0x8e0], R99 ;  /* 0x0008e06301007387 */ /* 0x010fe80000100800 */
[----:B--2---:R0:W-:Y:S04]  /*23c0*/  STL.64 [R1+0x8a8], R92 ;  /* 0x0008a85c01007387 */ /* 0x0041e80000100a00 */
[----:B------:R-:W-:Y:S04]  /*23d0*/  STL [R1+0x8f0], R91 ;  /* 0x0008f05b01007387 */ /* 0x000fe80000100800 */
[----:B------:R-:W-:Y:S04]  /*23e0*/  STL.64 [R1+0x8b0], R118 ;  /* 0x0008b07601007387 */ /* 0x000fe80000100a00 */
[----:B------:R-:W-:Y:S01]  /*23f0*/  STL [R1+0x2c], R73 ;  /* 0x00002c4901007387 */ /* 0x000fe20000100800 */
[----:B0-----:R-:W-:-:S02]  /*2400*/  IMAD R92, R5, 0x50, RZ ;  /* 0x00000050055c7824 */ /* 0x001fc400078e02ff */
[C---:B------:R-:W-:Y:S01]  /*2410*/  IMAD R93, R5.reuse, 0x60, RZ ;  /* 0x00000060055d7824 */ /* 0x040fe200078e02ff */
[----:B------:R-:W-:Y:S04]  /*2420*/  STL [R1+0x30], R84 ;  /* 0x0000305401007387 */ /* 0x000fe80000100800 */
[----:B------:R0:W-:Y:S04]  /*2430*/  STL [R1+0x44], R77 ;  /* 0x0000444d01007387 */ /* 0x0001e80000100800 */
[----:B------:R1:W-:Y:S01]  /*2440*/  STL [R1+0x38], R92 ;  /* 0x0000385c01007387 */ /* 0x0003e20000100800 */
[----:B0-----:R-:W-:-:S03]  /*2450*/  IMAD R77, R5, 0x38, RZ ;  /* 0x00000038054d7824 */ /* 0x001fc600078e02ff */
[----:B------:R0:W-:Y:S01]  /*2460*/  STL [R1+0x40], R93 ;  /* 0x0000405d01007387 */ /* 0x0001e20000100800 */
[----:B-1----:R-:W-:-:S03]  /*2470*/  IMAD.SHL.U32 R92, R5, 0x40, RZ ;  /* 0x00000040055c7824 */ /* 0x002fc600078e00ff */
[----:B------:R1:W-:Y:S01]  /*2480*/  STL [R1+0x98], R77 ;  /* 0x0000984d01007387 */ /* 0x0003e20000100800 */
[----:B0-----:R-:W-:-:S03]  /*2490*/  IMAD R93, R5, 0x48, RZ ;  /* 0x00000048055d7824 */ /* 0x001fc600078e02ff */
[----:B------:R-:W-:Y:S01]  /*24a0*/  STL [R1+0x3c], R92 ;  /* 0x00003c5c01007387 */ /* 0x000fe20000100800 */
[----:B-1----:R-:W-:-:S03]  /*24b0*/  IMAD R77, R5, 0x58, RZ ;  /* 0x00000058054d7824 */ /* 0x002fc600078e02ff */
[----:B------:R-:W-:Y:S01]  /*24c0*/  STL [R1+0x34], R93 ;  /* 0x0000345d01007387 */ /* 0x000fe20000100800 */
[----:B------:R-:W-:-:S03]  /*24d0*/  IMAD R95, R5, 0x1a, RZ ;  /* 0x0000001a055f7824 */ /* 0x000fc600078e02ff */
[----:B------:R0:W-:Y:S02]  /*24e0*/  STL [R1+0x9c], R77 ;  /* 0x00009c4d01007387 */ /* 0x0001e40000100800 */
[C---:B0-----:R-:W-:Y:S02]  /*24f0*/  IMAD R77, R5.reuse, 0x34, RZ ;  /* 0x00000034054d7824 */ /* 0x041fe400078e02ff */
[----:B------:R-:W-:-:S03]  /*2500*/  IMAD.SHL.U32 R93, R5, 0x2, RZ ;  /* 0x00000002055d7824 */ /* 0x000fc600078e00ff */
[----:B------:R0:W-:Y:S04]  /*2510*/  STL [R1+0x4c], R77 ;  /* 0x00004c4d01007387 */ /* 0x0001e80000100800 */
[----:B------:R1:W-:Y:S01]  /*2520*/  STL [R1+0x58], R95 ;  /* 0x0000585f01007387 */ /* 0x0003e20000100800 */
[----:B0-----:R-:W-:-:S03]  /*2530*/  IMAD R77, R5, 0x19, RZ ;  /* 0x00000019054d7824 */ /* 0x001fc600078e02ff */
[----:B------:R0:W-:Y:S01]  /*2540*/  STL [R1+0x54], R93 ;  /* 0x0000545d01007387 */ /* 0x0001e20000100800 */
[----:B-1----:R-:W-:-:S03]  /*2550*/  IMAD R95, R5, 0x32, RZ ;  /* 0x00000032055f7824 */ /* 0x002fc600078e02ff */
[----:B------:R1:W-:Y:S04]  /*2560*/  STL [R1+0x5c], R77 ;  /* 0x00005c4d01007387 */ /* 0x0003e80000100800 */
[----:B------:R2:W-:Y:S01]  /*2570*/  STL [R1+0x68], R95 ;  /* 0x0000685f01007387 */ /* 0x0005e20000100800 */
[C---:B0-----:R-:W-:Y:S02]  /*2580*/  IMAD R93, R5.reuse, 0x21, RZ ;  /* 0x00000021055d7824 */ /* 0x041fe400078e02ff */
[----:B-1----:R-:W-:-:S03]  /*2590*/  IMAD R77, R5, 0x42, RZ ;  /* 0x00000042054d7824 */ /* 0x002fc600078e02ff */
[----:B------:R0:W-:Y:S01]  /*25a0*/  STL [R1+0x60], R93 ;  /* 0x0000605d01007387 */ /* 0x0001e20000100800 */
[----:B--2---:R-:W-:-:S03]  /*25b0*/  IMAD R95, R5, 0x22, RZ ;  /* 0x00000022055f7824 */ /* 0x004fc600078e02ff */
        /* <DEDUP_REMOVED lines=41> */
[----:B--2---:R-:W-:-:S03]  /*2850*/  IMAD.SHL.U32 R95, R5, 0x4, RZ ;  /* 0x00000004055f7824 */ /* 0x004fc600078e00ff */
        /* <DEDUP_REMOVED lines=72> */
[----:B------:R-:W-:Y:S01]  /*2ce0*/  STL [R1+0x154], R77 ;  /* 0x0001544d01007387 */ /* 0x000fe20000100800 */
[----:B------:R-:W-:-:S03]  /*2cf0*/  IMAD R118, R5, 0x5f, RZ ;  /* 0x0000005f05767824 */ /* 0x000fc600078e02ff */
[----:B------:R1:W-:Y:S01]  /*2d00*/  STL [R1+0x158], R95 ;  /* 0x0001585f01007387 */ /* 0x0003e20000100800 */
[C---:B0-----:R-:W-:Y:S02]  /*2d10*/  IMAD R93, R5.reuse, 0x2f, RZ ;  /* 0x0000002f055d7824 */ /* 0x041fe400078e02ff */
[----:B-1----:R-:W-:-:S03]  /*2d20*/  IMAD R95, R5, 0x3f, RZ ;  /* 0x0000003f055f7824 */ /* 0x002fc600078e02ff */
[----:B------:R0:W-:Y:S04]  /*2d30*/  STL [R1+0x15c], R93 ;  /* 0x00015c5d01007387 */ /* 0x0001e80000100800 */
[----:B------:R1:W-:Y:S04]  /*2d40*/  STL [R1+0x164], R95 ;  /* 0x0001645f01007387 */ /* 0x0003e80000100800 */
[----:B------:R-:W-:Y:S04]  /*2d50*/  STL [R1+0x174], R118 ;  /* 0x0001747601007387 */ /* 0x000fe80000100800 */
[----:B------:R-:W-:Y:S04]  /*2d60*/  STL.64 [R1+0xad8], R64 ;  /* 0x000ad84001007387 */ /* 0x000fe80000100a00 */
[----:B------:R-:W-:Y:S01]  /*2d70*/  STL.64 [R1+0xae0], R58 ;  /* 0x000ae03a01007387 */ /* 0x000fe20000100a00 */
[----:B------:R-:W-:-:S02]  /*2d80*/  PRMT R44, RZ, 0x7610, R44 ;  /* 0x00007610ff2c7816 */ /* 0x000fc4000000002c */
[----:B------:R-:W-:Y:S01]  /*2d90*/  PRMT R39, RZ, 0x7610, R39 ;  /* 0x00007610ff277816 */ /* 0x000fe20000000027 */
[----:B------:R-:W-:Y:S01]  /*2da0*/  STL.64 [R1+0xae8], R52 ;  /* 0x000ae83401007387 */ /* 0x000fe20000100a00 */
[----:B------:R-:W-:Y:S02]  /*2db0*/  PRMT R38, RZ, 0x7610, R38 ;  /* 0x00007610ff267816 */ /* 0x000fe40000000026 */
[----:B------:R-:W-:Y:S01]  /*2dc0*/  PRMT R33, RZ, 0x7610, R33 ;  /* 0x00007610ff217816 */ /* 0x000fe20000000021 */
[----:B------:R2:W-:Y:S01]  /*2dd0*/  STL.64 [R1+0xad0], R46 ;  /* 0x000ad02e01007387 */ /* 0x0005e20000100a00 */
[----:B------:R-:W-:Y:S02]  /*2de0*/  PRMT R32, RZ, 0x7610, R32 ;  /* 0x00007610ff207816 */ /* 0x000fe40000000020 */
[----:B------:R-:W-:Y:S01]  /*2df0*/  PRMT R27, RZ, 0x7610, R27 ;  /* 0x00007610ff1b7816 */ /* 0x000fe2000000001b */
[----:B------:R-:W-:Y:S01]  /*2e00*/  STL.64 [R1+0xaf0], R40 ;  /* 0x000af02801007387 */ /* 0x000fe20000100a00 */
[----:B------:R-:W-:-:S02]  /*2e10*/  PRMT R26, RZ, 0x7610, R26 ;  /* 0x00007610ff1a7816 */ /* 0x000fc4000000001a */
[----:B------:R-:W-:Y:S01]  /*2e20*/  PRMT R21, RZ, 0x7610, R21 ;  /* 0x00007610ff157816 */ /* 0x000fe20000000015 */
[----:B------:R-:W-:Y:S01]  /*2e30*/  STL.64 [R1+0xaf8], R34 ;  /* 0x000af82201007387 */ /* 0x000fe20000100a00 */
[----:B------:R-:W-:Y:S02]  /*2e40*/  PRMT R20, RZ, 0x7610, R20 ;  /* 0x00007610ff147816 */ /* 0x000fe40000000014 */
[----:B------:R-:W-:Y:S01]  /*2e50*/  PRMT R11, RZ, 0x7610, R11 ;  /* 0x00007610ff0b7816 */ /* 0x000fe2000000000b */
[----:B------:R-:W-:Y:S01]  /*2e60*/  STL.64 [R1+0xac8], R28 ;  /* 0x000ac81c01007387 */ /* 0x000fe20000100a00 */
        /* <DEDUP_REMOVED lines=9> */
[----:B------:R-:W-:Y:S01]  /*2f00*/  PRMT R19, RZ, 0x7610, R19 ;  /* 0x00007610ff137816 */ /* 0x000fe20000000013 */
[C---:B------:R-:W-:Y:S01]  /*2f10*/  IMAD.SHL.U32 R0, R5.reuse, 0x8, RZ ;  /* 0x0000000805007824 */ /* 0x040fe200078e00ff */
[----:B------:R-:W-:Y:S01]  /*2f20*/  PRMT R15, RZ, 0x7610, R15 ;  /* 0x00007610ff0f7816 */ /* 0x000fe2000000000f */
[----:B------:R-:W-:Y:S01]  /*2f30*/  STL.64 [R1+0xab0], R80 ;  /* 0x000ab05001007387 */ /* 0x000fe20000100a00 */
[----:B------:R-:W-:Y:S01]  /*2f40*/  PRMT R14, RZ, 0x7610, R14 ;  /* 0x00007610ff0e7816 */ /* 0x000fe2000000000e */
[C---:B------:R-:W-:Y:S01]  /*2f50*/  IMAD.SHL.U32 R3, R5.reuse, 0x10, RZ ;  /* 0x0000001005037824 */ /* 0x040fe200078e00ff */
[----:B------:R-:W-:Y:S01]  /*2f60*/  PRMT R8, RZ, 0x7610, R8 ;  /* 0x00007610ff087816 */ /* 0x000fe20000000008 */
[----:B------:R-:W-:Y:S01]  /*2f70*/  STL.64 [R1+0xa90], R16 ;  /* 0x000a901001007387 */ /* 0x000fe20000100a00 */
[C---:B------:R-:W-:Y:S01]  /*2f80*/  IMAD R73, R5.reuse, 0x18, RZ ;  /* 0x0000001805497824 */ /* 0x040fe200078e02ff */
[----:B------:R-:W-:Y:S01]  /*2f90*/  PRMT R9, RZ, 0x7610, R9 ;  /* 0x00007610ff097816 */ /* 0x000fe20000000009 */
[C---:B------:R-:W-:Y:S01]  /*2fa0*/  IMAD R84, R5.reuse, 0x30, RZ ;  /* 0x0000003005547824 */ /* 0x040fe200078e02ff */
[----:B------:R-:W-:Y:S01]  /*2fb0*/  STL.64 [R1+0xa80], R6 ;  /* 0x000a800601007387 */ /* 0x000fe20000100a00 */
[C---:B------:R-:W-:Y:S01]  /*2fc0*/  IMAD.SHL.U32 R85, R5.reuse, 0x20, RZ ;  /* 0x0000002005557824 */ /* 0x040fe200078e00ff */
[----:B------:R-:W-:Y:S01]  /*2fd0*/  PRMT R4, RZ, 0x7610, R4 ;  /* 0x00007610ff047816 */ /* 0x000fe20000000004 */
[C---:B------:R-:W-:Y:S01]  /*2fe0*/  IMAD R92, R5.reuse, 0x24, RZ ;  /* 0x00000024055c7824 */ /* 0x040fe200078e02ff */
[----:B------:R3:W-:Y:S01]  /*2ff0*/  STL.64 [R1+0xa60], R68 ;  /* 0x000a604401007387 */ /* 0x0007e20000100a00 */
[C---:B------:R-:W-:Y:S01]  /*3000*/  IMAD R94, R5.reuse, 0x12, RZ ;  /* 0x00000012055e7824 */ /* 0x040fe200078e02ff */
[----:B------:R-:W-:Y:S01]  /*3010*/  PRMT R82, RZ, 0x7610, R82 ;  /* 0x00007610ff527816 */ /* 0x000fe20000000052 */
[C---:B------:R-:W-:Y:S01]  /*3020*/  IMAD R77, R5.reuse, 0x37, RZ ;  /* 0x00000037054d7824 */ /* 0x040fe200078e02ff */
[----:B------:R-:W-:Y:S01]  /*3030*/  PRMT R83, RZ, 0x7610, R83 ;  /* 0x00007610ff537816 */ /* 0x000fe20000000053 */
[C---:B------:R-:W-:Y:S01]  /*3040*/  IMAD R119, R5.reuse, 0x47, RZ ;  /* 0x0000004705777824 */ /* 0x040fe200078e02ff */
[----:B------:R-:W-:Y:S01]  /*3050*/  PRMT R74, RZ, 0x7610, R74 ;  /* 0x00007610ff4a7816 */ /* 0x000fe2000000004a */
[C---:B0-----:R-:W-:Y:S01]  /*3060*/  IMAD R93, R5.reuse, 0x4f, RZ ;  /* 0x0000004f055d7824 */ /* 0x041fe200078e02ff */
[----:B------:R-:W-:Y:S01]  /*3070*/  PRMT R75, RZ, 0x7610, R75 ;  /* 0x00007610ff4b7816 */ /* 0x000fe2000000004b */
[----:B-1----:R-:W-:Y:S01]  /*3080*/  IMAD R95, R5, 0x57, RZ ;  /* 0x00000057055f7824 */ /* 0x002fe200078e02ff */
[----:B------:R-:W-:Y:S01]  /*3090*/  PRMT R67, RZ, 0x7610, R67 ;  /* 0x00007610ff437816 */ /* 0x000fe20000000043 */
[----:B--2---:R-:W0:Y:S08]  /*30a0*/  LDC R46, c[0x0][0x3c4] ;  /* 0x0000f100ff2e7b82 */ /* 0x004e300000000800 */
[----:B---3--:R-:W1:Y:S01]  /*30b0*/  LDC R69, c[0x0][0x3c4] ;  /* 0x0000f100ff457b82 */ /* 0x008e620000000800 */
[----:B------:R2:W-:Y:S04]  /*30c0*/  STL.64 [R1+0xa58], R62 ;  /* 0x000a583e01007387 */ /* 0x0005e80000100a00 */
[----:B------:R-:W-:Y:S01]  /*30d0*/  STL.64 [R1+0xa50], R56 ;  /* 0x000a503801007387 */ /* 0x000fe20000100a00 */
[----:B------:R-:W-:-:S02]  /*30e0*/  PRMT R66, RZ, 0x7610, R66 ;  /* 0x00007610ff427816 */ /* 0x000fc40000000042 */
[----:B------:R-:W-:Y:S01]  /*30f0*/  PRMT R61, RZ, 0x7610, R61 ;  /* 0x00007610ff3d7816 */ /* 0x000fe2000000003d */
[----:B------:R-:W-:Y:S01]  /*3100*/  STL.64 [R1+0xa48], R50 ;  /* 0x000a483201007387 */ /* 0x000fe20000100a00 */
[----:B------:R-:W-:Y:S01]  /*3110*/  PRMT R60, RZ, 0x7610, R60 ;  /* 0x00007610ff3c7816 */ /* 0x000fe2000000003c */
[----:B------:R-:W3:Y:S02]  /*3120*/  LDC R65, c[0x0][0x3c4] ;  /* 0x0000f100ff417b82 */ /* 0x000ee40000000800 */
[----:B------:R-:W-:Y:S04]  /*3130*/  STL.64 [R1+0xa68], R44 ;  /* 0x000a682c01007387 */ /* 0x000fe80000100a00 */
[----:B------:R-:W-:Y:S01]  /*3140*/  STL.64 [R1+0xa40], R38 ;  /* 0x000a402601007387 */ /* 0x000fe20000100a00 */
[----:B------:R-:W-:Y:S01]  /*3150*/  PRMT R5, RZ, 0x7610, R5 ;  /* 0x00007610ff057816 */ /* 0x000fe20000000005 */
[----:B--2---:R-:W2:Y:S02]  /*3160*/  LDC R62, c[0x0][0x3c4] ;  /* 0x0000f100ff3e7b82 */ /* 0x004ea40000000800 */
[----:B------:R1:W-:Y:S04]  /*3170*/  STL.64 [R1+0xa70], R32 ;  /* 0x000a702001007387 */ /* 0x0003e80000100a00 */
[----:B------:R-:W-:Y:S01]  /*3180*/  STL.64 [R1+0xa38], R26 ;  /* 0x000a381a01007387 */ /* 0x000fe20000100a00 */
[----:B------:R-:W-:Y:S01]  /*3190*/  PRMT R55, RZ, 0x7610, R55 ;  /* 0x00007610ff377816 */ /* 0x000fe20000000037 */
[----:B------:R-:W4:Y:S02]  /*31a0*/  LDC R63, c[0x0][0x3c4] ;  /* 0x0000f100ff3f7b82 */ /* 0x000f240000000800 */
[----:B------:R0:W-:Y:S01]  /*31b0*/  STL.64 [R1+0xa78], R20 ;  /* 0x000a781401007387 */ /* 0x0001e20000100a00 */
[----:B-1----:R-:W-:-:S05]  /*31c0*/  IMAD R32, R69, 0xb2, RZ ;  /* 0x000000b245207824 */ /* 0x002fca00078e02ff */
[----:B------:R-:W1:Y:S01]  /*31d0*/  LDC R69, c[0x0][0x3c4] ;  /* 0x0000f100ff457b82 */ /* 0x000e620000000800 */
[----:B------:R2:W-:Y:S04]  /*31e0*/  STL.64 [R1+0xa30], R10 ;  /* 0x000a300a01007387 */ /* 0x0005e80000100a00 */
[----:B------:R-:W-:Y:S01]  /*31f0*/  STL.64 [R1+0xa28], R86 ;  /* 0x000a285601007387 */ /* 0x000fe20000100a00 */
[----:B------:R-:W-:Y:S02]  /*3200*/  PRMT R54, RZ, 0x7610, R54 ;  /* 0x00007610ff367816 */ /* 0x000fe40000000036 */
[----:B------:R-:W-:Y:S01]  /*3210*/  PRMT R49, RZ, 0x7610, R49 ;  /* 0x00007610ff317816 */ /* 0x000fe20000000031 */
[----:B------:R-:W-:Y:S01]  /*3220*/  STL.64 [R1+0xa20], R78 ;  /* 0x000a204e01007387 */ /* 0x000fe20000100a00 */
[----:B------:R-:W-:Y:S01]  /*3230*/  PRMT R48, RZ, 0x7610, R48 ;  /* 0x00007610ff307816 */ /* 0x000fe20000000030 */
[----:B0-----:R-:W0:Y:S02]  /*3240*/  LDC R21, c[0x0][0x3c4] ;  /* 0x0000f100ff157b82 */ /* 0x001e240000000800 */
[----:B------:R-:W-:Y:S04]  /*3250*/  STL.64 [R1+0xb08], R18 ;  /* 0x000b081201007387 */ /* 0x000fe80000100a00 */
[----:B------:R-:W-:Y:S01]  /*3260*/  STL.64 [R1+0x9f8], R14 ;  /* 0x0009f80e01007387 */ /* 0x000fe20000100a00 */
[----:B------:R-:W-:Y:S01]  /*3270*/  PRMT R43, RZ, 0x7610, R43 ;  /* 0x00007610ff2b7816 */ /* 0x000fe2000000002b */
[----:B--2---:R-:W2:Y:S02]  /*3280*/  LDC R10, c[0x0][0x3c4] ;  /* 0x0000f100ff0a7b82 */ /* 0x004ea40000000800 */
[----:B------:R-:W-:Y:S01]  /*3290*/  STL.64 [R1+0xb10], R8 ;  /* 0x000b100801007387 */ /* 0x000fe20000100a00 */
[----:B------:R-:W-:-:S03]  /*32a0*/  PRMT R42, RZ, 0x7610, R42 ;  /* 0x00007610ff2a7816 */ /* 0x000fc6000000002a */
[----:B------:R-:W-:Y:S01]  /*32b0*/  STL.64 [R1+0x9d0], R4 ;  /* 0x0009d00401007387 */ /* 0x000fe20000100a00 */
[----:B------:R-:W-:Y:S01]  /*32c0*/  PRMT R37, RZ, 0x7610, R37 ;  /* 0x00007610ff257816 */ /* 0x000fe20000000025 */
[----:B------:R-:W0:Y:S02]  /*32d0*/  LDC R57, c[0x0][0x3c4] ;  /* 0x0000f100ff397b82 */ /* 0x000e240000000800 */
[----:B------:R-:W-:Y:S01]  /*32e0*/  STL.64 [R1+0xb18], R82 ;  /* 0x000b185201007387 */ /* 0x000fe20000100a00 */
[----:B------:R-:W-:-:S03]  /*32f0*/  PRMT R36, RZ, 0x7610, R36 ;  /* 0x00007610ff247816 */ /* 0x000fc60000000024 */
[----:B------:R4:W-:Y:S01]  /*3300*/  STL.64 [R1+0xb20], R74 ;  /* 0x000b204a01007387 */ /* 0x0009e20000100a00 */
[----:B------:R-:W-:Y:S01]  /*3310*/  PRMT R31, RZ, 0x7610, R31 ;  /* 0x00007610ff1f7816 */ /* 0x000fe2000000001f */
[----:B------:R-:W0:Y:S01]  /*3320*/  LDC R51, c[0x0][0x3c4] ;  /* 0x0000f100ff337b82 */ /* 0x000e220000000800 */
[----:B------:R-:W-:Y:S01]  /*3330*/  PRMT R30, RZ, 0x7610, R30 ;  /* 0x00007610ff1e7816 */ /* 0x000fe2000000001e */
[----:B------:R-:W-:Y:S01]  /*3340*/  STL.64 [R1+0x9c0], R66 ;  /* 0x0009c04201007387 */ /* 0x000fe20000100a00 */
[----:B------:R-:W-:Y:S02]  /*3350*/  PRMT R25, RZ, 0x7610, R25 ;  /* 0x00007610ff197816 */ /* 0x000fe40000000019 */
[----:B------:R-:W-:Y:S01]  /*3360*/  PRMT R24, RZ, 0x7610, R24 ;  /* 0x00007610ff187816 */ /* 0x000fe20000000018 */
[----:B------:R-:W-:Y:S01]  /*3370*/  STL.64 [R1+0x9c8], R60 ;  /* 0x0009c83c01007387 */ /* 0x000fe20000100a00 */
[----:B------:R-:W-:Y:S01]  /*3380*/  PRMT R105, RZ, 0x7610, R105 ;  /* 0x00007610ff697816 */ /* 0x000fe20000000069 */
[----:B------:R-:W0:Y:S01]  /*3390*/  LDC R118, c[0x0][0x3c4] ;  /* 0x0000f100ff767b82 */ /* 0x000e220000000800 */
[----:B------:R-:W-:Y:S01]  /*33a0*/  PRMT R104, RZ, 0x7610, R104 ;  /* 0x00007610ff687816 */ /* 0x000fe20000000068 */
[----:B------:R-:W-:Y:S01]  /*33b0*/  STL.64 [R1+0x9d8], R54 ;  /* 0x0009d83601007387 */ /* 0x000fe20000100a00 */
[----:B------:R-:W-:-:S02]  /*33c0*/  PRMT R117, RZ, 0x7610, R117 ;  /* 0x00007610ff757816 */ /* 0x000fc40000000075 */
[----:B------:R-:W-:Y:S01]  /*33d0*/  PRMT R116, RZ, 0x7610, R116 ;  /* 0x00007610ff747816 */ /* 0x000fe20000000074 */
[----:B------:R-:W-:Y:S01]  /*33e0*/  STL.64 [R1+0x9e0], R48 ;  /* 0x0009e03001007387 */ /* 0x000fe20000100a00 */
        /* <DEDUP_REMOVED lines=8> */
[----:B------:R-:W0:Y:S02]  /*3470*/  LDC R13, c[0x0][0x3c4] ;  /* 0x0000f100ff0d7b82 */ /* 0x000e240000000800 */
[----:B------:R1:W-:Y:S04]  /*3480*/  STL.64 [R1+0xa00], R30 ;  /* 0x000a001e01007387 */ /* 0x0003e80000100a00 */
[----:B------:R-:W-:Y:S01]  /*3490*/  STL.64 [R1+0xa08], R24 ;  /* 0x000a081801007387 */ /* 0x000fe20000100a00 */
[----:B------:R-:W-:Y:S01]  /*34a0*/  PRMT R110, RZ, 0x7610, R110 ;  /* 0x00007610ff6e7816 */ /* 0x000fe2000000006e */
[----:B------:R-:W0:Y:S02]  /*34b0*/  LDC R59, c[0x0][0x3c4] ;  /* 0x0000f100ff3b7b82 */ /* 0x000e240000000800 */
[----:B------:R-:W-:Y:S04]  /*34c0*/  STL.64 [R1+0x998], R104 ;  /* 0x0009986801007387 */ /* 0x000fe80000100a00 */
[----:B------:R-:W-:Y:S01]  /*34d0*/  STL.64 [R1+0x980], R116 ;  /* 0x0009807401007387 */ /* 0x000fe20000100a00 */
[----:B----4-:R-:W-:Y:S01]  /*34e0*/  IMAD R75, R63, 0x71, RZ ;  /* 0x000000713f4b7824 */ /* 0x010fe200078e02ff */
[----:B------:R-:W-:Y:S01]  /*34f0*/  PRMT R109, RZ, 0x7610, R109 ;  /* 0x00007610ff6d7816 */ /* 0x000fe2000000006d */
[----:B------:R-:W4:Y:S01]  /*3500*/  LDC R63, c[0x0][0x3c4] ;  /* 0x0000f100ff3f7b82 */ /* 0x000f220000000800 */
[----:B------:R-:W-:Y:S04]  /*3510*/  STL.64 [R1+0x970], R114 ;  /* 0x0009707201007387 */ /* 0x000fe80000100a00 */
[----:B------:R2:W-:Y:S01]  /*3520*/  STL.64 [R1+0x960], R112 ;  /* 0x0009607001007387 */ /* 0x0005e20000100a00 */
[----:B------:R-:W-:-:S02]  /*3530*/  PRMT R108, RZ, 0x7610, R108 ;  /* 0x00007610ff6c7816 */ /* 0x000fc4000000006c */
[----:B------:R-:W-:Y:S01]  /*3540*/  PRMT R107, RZ, 0x7610, R107 ;  /* 0x00007610ff6b7816 */ /* 0x000fe2000000006b */
[----:B-1----:R-:W1:Y:S01]  /*3550*/  LDC R31, c[0x0][0x3c4] ;  /* 0x0000f100ff1f7b82 */ /* 0x002e620000000800 */
[----:B--2---:R-:W-:Y:S01]  /*3560*/  IMAD R113, R69, 0x69, RZ ;  /* 0x0000006945717824 */ /* 0x004fe200078e02ff */
[----:B------:R-:W-:-:S06]  /*3570*/  PRMT R106, RZ, 0x7610, R106 ;  /* 0x00007610ff6a7816 */ /* 0x000fcc000000006a */
[----:B------:R-:W2:Y:S01]  /*3580*/  LDC R69, c[0x0][0x3c4] ;  /* 0x0000f100ff457b82 */ /* 0x000ea20000000800 */
[----:B------:R-:W-:Y:S01]  /*3590*/  IMAD R25, R62, 0xd4, RZ ;  /* 0x000000d43e197824 */ /* 0x000fe200078e02ff */
[----:B------:R-:W-:Y:S02]  /*35a0*/  PRMT R7, RZ, 0x7610, R7 ;  /* 0x00007610ff077816 */ /* 0x000fe40000000007 */
[----:B------:R-:W-:Y:S02]  /*35b0*/  PRMT R90, RZ, 0x7610, R90 ;  /* 0x00007610ff5a7816 */ /* 0x000fe4000000005a */
[----:B------:R-:W-:Y:S02]  /*35c0*/  PRMT R91, RZ, 0x7610, R91 ;  /* 0x00007610ff5b7816 */ /* 0x000fe4000000005b */
[----:B------:R-:W-:Y:S01]  /*35d0*/  PRMT R6, RZ, 0x7610, R6 ;  /* 0x00007610ff067816 */ /* 0x000fe20000000006 */
[----:B------:R-:W0:Y:S01]  /*35e0*/  LDC R22, c[0x0][0x3c4] ;  /* 0x0000f100ff167b82 */ /* 0x000e220000000800 */
[----:B------:R-:W-:-:S02]  /*35f0*/  PRMT R98, RZ, 0x7610, R98 ;  /* 0x00007610ff627816 */ /* 0x000fc40000000062 */
[----:B------:R-:W-:Y:S02]  /*3600*/  PRMT R99, RZ, 0x7610, R99 ;  /* 0x00007610ff637816 */ /* 0x000fe40000000063 */
[----:B------:R-:W-:Y:S02]  /*3610*/  PRMT R103, RZ, 0x7610, R103 ;  /* 0x00007610ff677816 */ /* 0x000fe40000000067 */
[----:B------:R-:W-:Y:S01]  /*3620*/  PRMT R102, RZ, 0x7610, R102 ;  /* 0x00007610ff667816 */ /* 0x000fe20000000066 */
[----:B------:R-:W0:Y:S01]  /*3630*/  LDC R64, c[0x0][0x3c4] ;  /* 0x0000f100ff407b82 */ /* 0x000e220000000800 */
[----:B--2---:R-:W-:Y:S01]  /*3640*/  IMAD R62, R69, 0xe2, RZ ;  /* 0x000000e2453e7824 */ /* 0x004fe200078e02ff */
[----:B------:R-:W-:-:S06]  /*3650*/  PRMT R96, RZ, 0x7610, R96 ;  /* 0x00007610ff607816 */ /* 0x000fcc0000000060 */
[----:B------:R-:W2:Y:S01]  /*3660*/  LDC R69, c[0x0][0x3c4] ;  /* 0x0000f100ff457b82 */ /* 0x000ea20000000800 */
[----:B----4-:R-:W-:-:S07]  /*3670*/  IMAD R56, R63, 0xf2, RZ ;  /* 0x000000f23f387824 */ /* 0x010fce00078e02ff */
[----:B------:R-:W4:Y:S01]  /*3680*/  LDC R63, c[0x0][0x3c4] ;  /* 0x0000f100ff3f7b82 */ /* 0x000f220000000800 */
[----:B------:R-:W-:Y:S02]  /*3690*/  PRMT R97, RZ, 0x7610, R97 ;  /* 0x00007610ff617816 */ /* 0x000fe40000000061 */
[----:B------:R-:W-:Y:S02]  /*36a0*/  PRMT R88, RZ, 0x7610, R88 ;  /* 0x00007610ff587816 */ /* 0x000fe40000000058 */
[----:B------:R-:W-:Y:S02]  /*36b0*/  PRMT R89, RZ, 0x7610, R89 ;  /* 0x00007610ff597816 */ /* 0x000fe40000000059 */
[----:B------:R-:W-:Y:S01]  /*36c0*/  PRMT R76, RZ, 0x7610, R76 ;  /* 0x00007610ff4c7816 */ /* 0x000fe2000000004c */
[----:B------:R-:W0:Y:S01]  /*36d0*/  LDC R17, c[0x0][0x3c4] ;  /* 0x0000f100ff117b82 */ /* 0x000e220000000800 */
[----:B--2---:R-:W-:Y:S01]  /*36e0*/  IMAD R74, R69, 0xf4, RZ ;  /* 0x000000f4454a7824 */ /* 0x004fe200078e02ff */
[----:B------:R-:W-:-:S06]  /*36f0*/  PRMT R125, RZ, 0x7610, R125 ;  /* 0x00007610ff7d7816 */ /* 0x000fcc000000007d */
[----:B------:R-:W2:Y:S01]  /*3700*/  LDC R69, c[0x0][0x3c4] ;  /* 0x0000f100ff457b82 */ /* 0x000ea20000000800 */
[----:B------:R-:W-:Y:S02]  /*3710*/  PRMT R124, RZ, 0x7610, R124 ;  /* 0x00007610ff7c7816 */ /* 0x000fe4000000007c */
[----:B------:R-:W-:Y:S02]  /*3720*/  PRMT R123, RZ, 0x7610, R123 ;  /* 0x00007610ff7b7816 */ /* 0x000fe4000000007b */
[----:B------:R-:W-:Y:S02]  /*3730*/  PRMT R122, RZ, 0x7610, R122 ;  /* 0x00007610ff7a7816 */ /* 0x000fe4000000007a */
[----:B------:R-:W-:Y:S01]  /*3740*/  PRMT R121, RZ, 0x7610, R121 ;  /* 0x00007610ff797816 */ /* 0x000fe20000000079 */
[----:B------:R-:W0:Y:S01]  /*3750*/  LDC R12, c[0x0][0x3c4] ;  /* 0x0000f100ff0c7b82 */ /* 0x000e220000000800 */
[----:B------:R-:W-:-:S07]  /*3760*/  PRMT R120, RZ, 0x7610, R120 ;  /* 0x00007610ff787816 */ /* 0x000fce0000000078 */
[----:B------:R-:W0:Y:S01]  /*3770*/  LDC R28, c[0x0][0x3c4] ;  /* 0x0000f100ff1c7b82 */ /* 0x000e220000000800 */
[----:B--2---:R-:W-:-:S07]  /*3780*/  IMAD R24, R69, 0x76, RZ ;  /* 0x0000007645187824 */ /* 0x004fce00078e02ff */
[----:B------:R-:W2:Y:S08]  /*3790*/  LDC R100, c[0x0][0x3c4] ;  /* 0x0000f100ff647b82 */ /* 0x000eb00000000800 */
[----:B------:R-:W0:Y:S01]  /*37a0*/  LDC R69, c[0x0][0x3c4] ;  /* 0x0000f100ff457b82 */ /* 0x000e220000000800 */
[----:B----4-:R-:W-:-:S07]  /*37b0*/  IMAD R30, R63, 0x86, RZ ;  /* 0x000000863f1e7824 */ /* 0x010fce00078e02ff */
[----:B------:R-:W4:Y:S01]  /*37c0*/  LDC R63, c[0x0][0x3c4] ;  /* 0x0000f100ff3f7b82 */ /* 0x000f220000000800 */
[----:B------:R-:W-:Y:S07]  /*37d0*/  STL.64 [R1+0x950], R110 ;  /* 0x0009506e01007387 */ /* 0x000fee0000100a00 */
[----:B------:R-:W1:Y:S01]  /*37e0*/  LDC R18, c[0x0][0x3c4] ;  /* 0x0000f100ff127b82 */ /* 0x000e620000000800 */
[----:B0-----:R-:W-:-:S07]  /*37f0*/  IMAD R14, R69, 0x96, RZ ;  /* 0x00000096450e7824 */ /* 0x001fce00078e02ff */
[----:B------:R-:W0:Y:S08]  /*3800*/  LDC R16, c[0x0][0x3c4] ;  /* 0x0000f100ff107b82 */ /* 0x000e300000000800 */
[----:B------:R-:W0:Y:S01]  /*3810*/  LDC R69, c[0x0][0x3c4] ;  /* 0x0000f100ff457b82 */ /* 0x000e220000000800 */
[----:B------:R-:W-:Y:S04]  /*3820*/  STL.64 [R1+0x940], R108 ;  /* 0x0009406c01007387 */ /* 0x000fe80000100a00 */
[----:B------:R-:W-:Y:S03]  /*3830*/  STL.64 [R1+0x9a0], R106 ;  /* 0x0009a06a01007387 */ /* 0x000fe60000100a00 */
[----:B------:R-:W1:Y:S01]  /*3840*/  LDC R29, c[0x0][0x3c4] ;  /* 0x0000f100ff1d7b82 */ /* 0x000e620000000800 */
[----:B------:R-:W-:Y:S04]  /*3850*/  STL.S16 [R1+0x28], R7 ;  /* 0x0000280701007387 */ /* 0x000fe80000100600 */
[----:B------:R-:W-:Y:S03]  /*3860*/  STL.64 [R1+0xb28], R90 ;  /* 0x000b285a01007387 */ /* 0x000fe60000100a00 */
[----:B------:R-:W1:Y:S01]  /*3870*/  LDC R101, c[0x0][0x3c4] ;  /* 0x0000f100ff657b82 */ /* 0x000e620000000800 */
[----:B------:R-:W-:Y:S04]  /*3880*/  STL.S16 [R1+0x24], R6 ;  /* 0x0000240601007387 */ /* 0x000fe80000100600 */
[----:B------:R-:W-:Y:S01]  /*3890*/  STL.64 [R1+0xa10], R98 ;  /* 0x000a106201007387 */ /* 0x000fe20000100a00 */
[----:B0-----:R-:W-:-:S03]  /*38a0*/  IMAD R42, R69, 0xb6, RZ ;  /* 0x000000b6452a7824 */ /* 0x001fc600078e02ff */
[----:B------:R-:W-:Y:S01]  /*38b0*/  STL.64 [R1+0x988], R102 ;  /* 0x0009886601007387 */ /* 0x000fe20000100a00 */
[----:B------:R-:W0:Y:S03]  /*38c0*/  LDC R69, c[0x0][0x3c4] ;  /* 0x0000f100ff457b82 */ /* 0x000e260000000800 */
[----:B------:R4:W-:Y:S01]  /*38d0*/  STL.64 [R1+0xb30], R96 ;  /* 0x000b306001007387 */ /* 0x0009e20000100a00 */
[----:B------:R-:W-:Y:S02]  /*38e0*/  PRMT R5, RZ, 0x7610, R5 ;  /* 0x00007610ff057816 */ /* 0x000fe40000000005 */
[----:B------:R-:W-:Y:S01]  /*38f0*/  PRMT R4, RZ, 0x7610, R4 ;  /* 0x00007610ff047816 */ /* 0x000fe20000000004 */
[----:B------:R-:W-:Y:S01]  /*3900*/  IMAD R116, R46, 0xfa, RZ ;  /* 0x000000fa2e747824 */ /* 0x000fe200078e02ff */
[----:B------:R-:W1:Y:S01]  /*3910*/  LDC R80, c[0x0][0x3c4] ;  /* 0x0000f100ff507b82 */ /* 0x000e620000000800 */
[----:B----4-:R-:W-:-:S07]  /*3920*/  IMAD R97, R63, 0xa8, RZ ;  /* 0x000000a83f617824 */ /* 0x010fce00078e02ff */
[----:B------:R-:W4:Y:S08]  /*3930*/  LDC R19, c[0x0][0x3c4] ;  /* 0x0000f100ff137b82 */ /* 0x000f300000000800 */
[----:B------:R-:W1:Y:S01]  /*3940*/  LDC R63, c[0x0][0x3c4] ;  /* 0x0000f100ff3f7b82 */ /* 0x000e620000000800 */
[----:B0-----:R-:W-:-:S07]  /*3950*/  IMAD R55, R69, 0xc8, RZ ;  /* 0x000000c845377824 */ /* 0x001fce00078e02ff */
[----:B------:R-:W0:Y:S01]  /*3960*/  LDC R69, c[0x0][0x3c4] ;  /* 0x0000f100ff457b82 */ /* 0x000e220000000800 */
[----:B------:R-:W-:Y:S01]  /*3970*/  IMAD R61, R57, 0x6c, RZ ;  /* 0x0000006c393d7824 */ /* 0x000fe200078e02ff */
[----:B------:R-:W-:Y:S01]  /*3980*/  STL.64 [R1+0xa88], R88 ;  /* 0x000a885801007387 */ /* 0x000fe20000100a00 */
[----:B---3--:R-:W-:Y:S02]  /*3990*/  IMAD R112, R65, 0x75, RZ ;  /* 0x0000007541707824 */ /* 0x008fe400078e02ff */
[----:B------:R-:W-:Y:S02]  /*39a0*/  IMAD R43, R51, 0x98, RZ ;  /* 0x00000098332b7824 */ /* 0x000fe400078e02ff */
[----:B------:R-:W-:Y:S01]  /*39b0*/  IMAD R90, R118, 0xf8, RZ ;  /* 0x000000f8765a7824 */ /* 0x000fe200078e02ff */
[----:B------:R-:W3:Y:S01]  /*39c0*/  LDC R50, c[0x0][0x3c4] ;  /* 0x0000f100ff327b82 */ /* 0x000ee20000000800 */
[----:B-1----:R-:W-:Y:S01]  /*39d0*/  IMAD R48, R63, 0xc6, RZ ;  /* 0x000000c63f307824 */ /* 0x002fe200078e02ff */
[----:B------:R-:W-:Y:S06]  /*39e0*/  STL.S16 [R1+0xc], R5 ;  /* 0x00000c0501007387 */ /* 0x000fec0000100600 */
[----:B------:R-:W1:Y:S01]  /*39f0*/  LDC R63, c[0x0][0x3c4] ;  /* 0x0000f100ff3f7b82 */ /* 0x000e620000000800 */
[----:B------:R-:W-:Y:S04]  /*3a00*/  STL [R1+0x8bc], R76 ;  /* 0x0008bc4c01007387 */ /* 0x000fe80000100800 */
[----:B------:R0:W-:Y:S01]  /*3a10*/  STL.S16 [R1+0x8], R4 ;  /* 0x0000080401007387 */ /* 0x0001e20000100600 */
[----:B------:R-:W-:-:S02]  /*3a20*/  IMAD.MOV.U32 R46, RZ, RZ, R94 ;  /* 0x000000ffff2e7224 */ /* 0x000fc400078e005e */
[----:B------:R-:W2:Y:S01]  /*3a30*/  LDC R57, c[0x0][0x3c4] ;  /* 0x0000f100ff397b82 */ /* 0x000ea20000000800 */
[----:B0-----:R-:W-:-:S07]  /*3a40*/  IMAD R4, R69, 0xe6, RZ ;  /* 0x000000e645047824 */ /* 0x001fce00078e02ff */
[----:B------:R-:W0:Y:S01]  /*3a50*/  LDC R65, c[0x0][0x3c4] ;  /* 0x0000f100ff417b82 */ /* 0x000e220000000800 */
[----:B-1----:R-:W-:-:S07]  /*3a60*/  IMAD R91, R63, 0x73, RZ ;  /* 0x000000733f5b7824 */ /* 0x002fce00078e02ff */
[----:B------:R-:W1:Y:S08]  /*3a70*/  LDC R63, c[0x0][0x3c4] ;  /* 0x0000f100ff3f7b82 */ /* 0x000e700000000800 */
[----:B------:R-:W0:Y:S01]  /*3a80*/  LDC R69, c[0x0][0x3c4] ;  /* 0x0000f100ff457b82 */ /* 0x000e220000000800 */
[----:B------:R-:W-:Y:S04]  /*3a90*/  STL.64 [R1+0x928], R124 ;  /* 0x0009287c01007387 */ /* 0x000fe80000100a00 */
[----:B------:R1:W-:Y:S01]  /*3aa0*/  STL.64 [R1+0x920], R122 ;  /* 0x0009207a01007387 */ /* 0x0003e20000100a00 */
[----:B------:R-:W-:-:S02]  /*3ab0*/  IMAD R108, R47, 0x9c, RZ ;  /* 0x0000009c2f6c7824 */ /* 0x000fc400078e02ff */
[----:B------:R-:W-:Y:S01]  /*3ac0*/  IMAD R94, R10, 0xee, RZ ;  /* 0x000000ee0a5e7824 */ /* 0x000fe200078e02ff */
[----:B------:R4:W-:Y:S01]  /*3ad0*/  STL.64 [R1+0x918], R120 ;  /* 0x0009187801007387 */ /* 0x0009e20000100a00 */
[----:B--2---:R-:W-:Y:S01]  /*3ae0*/  IMAD R36, R57, 0xa6, RZ ;  /* 0x000000a639247824 */ /* 0x004fe200078e02ff */
[----:B------:R-:W2:Y:S02]  /*3af0*/  LDC R51, c[0x0][0x3c4] ;  /* 0x0000f100ff337b82 */ /* 0x000ea40000000800 */
[----:B------:R-:W-:Y:S04]  /*3b00*/  STL [R1+0xb48], R56 ;  /* 0x000b483801007387 */ /* 0x000fe80000100800 */
[----:B------:R-:W-:Y:S01]  /*3b10*/  STL.64 [R1+0xb40], R30 ;  /* 0x000b401e01007387 */ /* 0x000fe20000100a00 */
[----:B-1----:R-:W-:Y:S01]  /*3b20*/  IMAD R60, R63, 0xf6, RZ ;  /* 0x000000f63f3c7824 */ /* 0x002fe200078e02ff */
[----:B------:R-:W1:Y:S02]  /*3b30*/  LDC R57, c[0x0][0x3c4] ;  /* 0x0000f100ff397b82 */ /* 0x000e640000000800 */
[----:B------:R1:W-:Y:S01]  /*3b40*/  STL [R1+0xb38], R42 ;  /* 0x000b382a01007387 */ /* 0x0003e20000100800 */
[----:B------:R-:W-:-:S03]  /*3b50*/  IMAD R122, R21, 0xdc, RZ ;  /* 0x000000dc157a7824 */ /* 0x000fc600078e02ff */
[----:B------:R-:W3:Y:S01]  /*3b60*/  LDL.LU R45, [R1+0x38] ;  /* 0x00003800012d7983 */ /* 0x000ee20000300800 */
[----:B0-----:R-:W-:Y:S01]  /*3b70*/  IMAD R110, R69, 0x7c, RZ ;  /* 0x0000007c456e7824 */ /* 0x001fe200078e02ff */
[----:B------:R-:W0:Y:S02]  /*3b80*/  LDC R47, c[0x0][0x3c4] ;  /* 0x0000f100ff2f7b82 */ /* 0x000e240000000800 */
[----:B------:R-:W3:Y:S04]  /*3b90*/  LDL.LU R63, [R1+0x40] ;  /* 0x00004000013f7983 */ /* 0x000ee80000300800 */
[----:B------:R-:W3:Y:S01]  /*3ba0*/  LDL.LU R21, [R1+0x34] ;  /* 0x0000340001157983 */ /* 0x000ee20000300800 */
[----:B------:R-:W-:Y:S01]  /*3bb0*/  IMAD R118, R13, 0xce, RZ ;  /* 0x000000ce0d767824 */ /* 0x000fe200078e02ff */
[----:B------:R-:W0:Y:S02]  /*3bc0*/  LDC R81, c[0x0][0x3c4] ;  /* 0x0000f100ff517b82 */ /* 0x000e240000000800 */
[----:B------:R-:W3:Y:S04]  /*3bd0*/  LDL.LU R69, [R1+0x44] ;  /* 0x0000440001457983 */ /* 0x000ee80000300800 */
[----:B------:R-:W3:Y:S01]  /*3be0*/  LDL.LU R67, [R1+0x98] ;  /* 0x0000980001437983 */ /* 0x000ee20000300800 */
[----:B-1----:R-:W-:Y:S01]  /*3bf0*/  IMAD R96, R57, 0xb8, RZ ;  /* 0x000000b839607824 */ /* 0x002fe200078e02ff */
[----:B------:R-:W1:Y:S02]  /*3c00*/  LDC R13, c[0x0][0x3c4] ;  /* 0x0000f100ff0d7b82 */ /* 0x000e640000000800 */
[----:B------:R-:W3:Y:S04]  /*3c10*/  LDL.LU R10, [R1+0x3c] ;  /* 0x00003c00010a7983 */ /* 0x000ee80000300800 */
[----:B------:R-:W3:Y:S02]  /*3c20*/  LDL.LU R83, [R1+0x9c] ;  /* 0x00009c0001537983 */ /* 0x000ee40000300800 */
[----:B------:R-:W0:Y:S01]  /*3c30*/  LDC R57, c[0x0][0x3c4] ;  /* 0x0000f100ff397b82 */ /* 0x000e220000000800 */
[----:B------:R-:W-:-:S02]  /*3c40*/  IMAD R49, R59, 0x90, RZ ;  /* 0x000000903b317824 */ /* 0x000fc400078e02ff */
[----:B------:R-:W-:-:S05]  /*3c50*/  IMAD R15, R22, 0x70, RZ ;  /* 0x00000070160f7824 */ /* 0x000fca00078e02ff */
[----:B------:R-:W1:Y:S01]  /*3c60*/  LDC R59, c[0x0][0x3c4] ;  /* 0x0000f100ff3b7b82 */ /* 0x000e620000000800 */
[----:B------:R-:W-:-:S07]  /*3c70*/  IMAD R102, R64, 0xea, RZ ;  /* 0x000000ea40667824 */ /* 0x000fce00078e02ff */
[----:B------:R-:W1:Y:S01]  /*3c80*/  LDC R22, c[0x0][0x3c4] ;  /* 0x0000f100ff167b82 */ /* 0x000e620000000800 */
[----:B0-----:R-:W-:Y:S01]  /*3c90*/  IMAD R54, R57, 0xd6, RZ ;  /* 0x000000d639367824 */ /* 0x001fe200078e02ff */
[----:B------:R-:W-:-:S06]  /*3ca0*/  PRMT R2, RZ, 0x7610, R2 ;  /* 0x00007610ff027816 */ /* 0x000fcc0000000002 */
[----:B------:R-:W0:Y:S01]  /*3cb0*/  LDC R57, c[0x0][0x3c4] ;  /* 0x0000f100ff397b82 */ /* 0x000e220000000800 */
[-C--:B------:R-:W-:Y:S01]  /*3cc0*/  LEA R64, P5, R65, R70.reuse, 0x4 ;  /* 0x0000004641407211 */ /* 0x080fe200078a20ff */
[----:B--2---:R-:W-:Y:S02]  /*3cd0*/  IMAD R82, R51, 0xe8, RZ ;  /* 0x000000e833527824 */ /* 0x004fe400078e02ff */
[----:B------:R-:W-:Y:S01]  /*3ce0*/  IMAD R37, R17, 0xb0, RZ ;  /* 0x000000b011257824 */ /* 0x000fe200078e02ff */
[-C--:B------:R-:W-:Y:S01]  /*3cf0*/  LEA.HI.X.SX32 R65, R0, R71.reuse, 0x1, P5 ;  /* 0x0000004700417211 */ /* 0x080fe200028f0eff */
[----:B------:R-:W-:Y:S02]  /*3d00*/  IMAD.MOV.U32 R51, RZ, RZ, R92 ;  /* 0x000000ffff337224 */ /* 0x000fe400078e005c */
[----:B------:R-:W2:Y:S01]  /*3d10*/  LDC R17, c[0x0][0x3c4] ;  /* 0x0000f100ff117b82 */ /* 0x000ea20000000800 */
[----:B------:R-:W-:Y:S01]  /*3d20*/  IMAD R92, R12, 0xde, RZ ;  /* 0x000000de0c5c7824 */ /* 0x000fe200078e02ff */
[-C--:B-1----:R-:W-:Y:S01]  /*3d30*/  LEA R12, P5, R13, R70.reuse, 0x6 ;  /* 0x000000460d0c7211 */ /* 0x082fe200078a30ff */
[----:B------:R-:W-:Y:S01]  /*3d40*/  IMAD R124, R28, 0xcc, RZ ;  /* 0x000000cc1c7c7824 */ /* 0x000fe200078e02ff */
[----:B------:R-:W-:Y:S01]  /*3d50*/  IADD3 R28, P1, PT, R84, R70, RZ ;  /* 0x00000046541c7210 */ /* 0x000fe20007f3e0ff */
[----:B------:R-:W-:Y:S01]  /*3d60*/  IMAD R117, R100, 0x65, RZ ;  /* 0x0000006564757824 */ /* 0x000fe200078e02ff */
[----:B------:R-:W-:Y:S01]  /*3d70*/  LEA.HI.X.SX32 R13, R85, R71, 0x1, P5 ;  /* 0x00000047550d7211 */ /* 0x000fe200028f0eff */
[----:B------:R-:W-:Y:S01]  /*3d80*/  IMAD R11, R16, 0xa0, RZ ;  /* 0x000000a0100b7824 */ /* 0x000fe200078e02ff */
[----:B------:R-:W-:Y:S01]  /*3d90*/  PRMT R72, RZ, 0x7610, R72 ;  /* 0x00007610ff487816 */ /* 0x000fe20000000048 */
[----:B------:R-:W-:Y:S01]  /*3da0*/  IMAD R76, R18, 0xae, RZ ;  /* 0x000000ae124c7824 */ /* 0x000fe200078e02ff */
[----:B------:R-:W1:Y:S01]  /*3db0*/  LDC R16, c[0x0][0x3c4] ;  /* 0x0000f100ff107b82 */ /* 0x000e620000000800 */
[----:B0-----:R-:W-:-:S02]  /*3dc0*/  IMAD R8, R57, 0x7b, RZ ;  /* 0x0000007b39087824 */ /* 0x001fc400078e02ff */
[----:B------:R-:W-:Y:S01]  /*3dd0*/  IMAD.MOV.U32 R57, RZ, RZ, R46 ;  /* 0x000000ffff397224 */ /* 0x000fe200078e002e */
[-C--:B------:R-:W-:Y:S01]  /*3de0*/  LEA R46, P2, R47, R70.reuse, 0x5 ;  /* 0x000000462f2e7211 */ /* 0x080fe200078428ff */
[----:B------:R-:W-:Y:S01]  /*3df0*/  IMAD R125, R29, 0xbc, RZ ;  /* 0x000000bc1d7d7824 */ /* 0x000fe200078e02ff */
[----:B------:R-:W-:Y:S01]  /*3e00*/  IADD3 R18, P5, PT, R15, R70, RZ ;  /* 0x000000460f127210 */ /* 0x000fe20007fbe0ff */
[----:B------:R-:W-:Y:S01]  /*3e10*/  IMAD R106, R101, 0xba, RZ ;  /* 0x000000ba656a7824 */ /* 0x000fe200078e02ff */
[-C--:B------:R-:W-:Y:S01]  /*3e20*/  LEA.HI.X.SX32 R47, R3, R71.reuse, 0x1, P2 ;  /* 0x00000047032f7211 */ /* 0x080fe200010f0eff */
[----:B------:R-:W-:Y:S01]  /*3e30*/  IMAD R9, R59, 0x68, RZ ;  /* 0x000000683b097824 */ /* 0x000fe200078e02ff */
[----:B------:R-:W-:Y:S01]  /*3e40*/  LEA.HI.X.SX32 R29, R73, R71, 0x1, P1 ;  /* 0x00000047491d7211 */ /* 0x000fe200008f0eff */
[----:B------:R-:W-:Y:S01]  /*3e50*/  IMAD R114, R80, 0x6d, RZ ;  /* 0x0000006d50727824 */ /* 0x000fe200078e02ff */
[----:B------:R0:W-:Y:S01]  /*3e60*/  STL [R1+0x8b8], R2 ;  /* 0x0008b80201007387 */ /* 0x0001e20000100800 */
[----:B------:R-:W0:Y:S01]  /*3e70*/  LDC R59, c[0x0][0x3c4] ;  /* 0x0000f100ff3b7b82 */ /* 0x000e220000000800 */
[----:B----4-:R-:W-:-:S02]  /*3e80*/  IMAD R120, R19, 0xec, RZ ;  /* 0x000000ec13787824 */ /* 0x010fc400078e02ff */
[----:B------:R-:W-:Y:S01]  /*3e90*/  STL.64 [R1+0x6d0], R64 ;  /* 0x0006d04001007387 */ /* 0x000fe20000100a00 */
[----:B------:R-:W-:-:S03]  /*3ea0*/  IMAD R39, R22, 0xc0, RZ ;  /* 0x000000c016277824 */ /* 0x000fc600078e02ff */
[----:B------:R-:W-:Y:S01]  /*3eb0*/  STL.64 [R1+0x6c8], R46 ;  /* 0x0006c82e01007387 */ /* 0x000fe20000100a00 */
[----:B------:R-:W-:Y:S01]  /*3ec0*/  IMAD R104, R81, 0xca, RZ ;  /* 0x000000ca51687824 */ /* 0x000fe200078e02ff */
[----:B------:R-:W4:Y:S02]  /*3ed0*/  LDC R22, c[0x0][0x3c4] ;  /* 0x0000f100ff167b82 */ /* 0x000f240000000800 */
[----:B------:R-:W-:Y:S04]  /*3ee0*/  STL [R1+0xaa8], R72 ;  /* 0x000aa84801007387 */ /* 0x000fe80000100800 */
[----:B------:R-:W-:Y:S02]  /*3ef0*/  STL.64 [R1+0x690], R28 ;  /* 0x0006901c01007387 */ /* 0x000fe40000100a00 */
[----:B------:R-:W3:Y:S02]  /*3f00*/  LDC R6, c[0x0][0x3c4] ;  /* 0x0000f100ff067b82 */ /* 0x000ee40000000800 */
[----:B------:R-:W-:Y:S01]  /*3f10*/  STL.64 [R1+0x650], R12 ;  /* 0x0006500c01007387 */ /* 0x000fe20000100a00 */
[----:B--2---:R-:W-:-:S02]  /*3f20*/  IMAD R17, R17, 0xd0, RZ ;  /* 0x000000d011117824 */ /* 0x004fc400078e02ff */
[----:B-1----:R-:W-:Y:S02]  /*3f30*/  IMAD R16, R16, 0xe0, RZ ;  /* 0x000000e010107824 */ /* 0x002fe400078e02ff */
[----:B0-----:R-:W-:Y:S01]  /*3f40*/  IMAD R38, R59, 0xf0, RZ ;  /* 0x000000f03b267824 */ /* 0x001fe200078e02ff */
[----:B------:R-:W0:Y:S01]  /*3f50*/  LDC R7, c[0x0][0x3c4] ;  /* 0x0000f100ff077b82 */ /* 0x000e220000000800 */
[----:B----4-:R-:W-:-:S07]  /*3f60*/  IMAD R98, R22, 0x78, RZ ;  /* 0x0000007816627824 */ /* 0x010fce00078e02ff */
[----:B------:R-:W1:Y:S08]  /*3f70*/  LDC R59, c[0x0][0x3c4] ;  /* 0x0000f100ff3b7b82 */ /* 0x000e700000000800 */
[----:B------:R-:W2:Y:S08]  /*3f80*/  LDC R68, c[0x0][0x3c4] ;  /* 0x0000f100ff447b82 */ /* 0x000eb00000000800 */
[----:B------:R-:W4:Y:S08]  /*3f90*/  LDC R107, c[0x0][0x3c4] ;  /* 0x0000f100ff6b7b82 */ /* 0x000f300000000800 */
[----:B------:R-:W0:Y:S08]  /*3fa0*/  LDC R42, c[0x0][0x3c4] ;  /* 0x0000f100ff2a7b82 */ /* 0x000e300000000800 */
[----:B------:R-:W0:Y:S08]  /*3fb0*/  LDC R58, c[0x0][0x3c4] ;  /* 0x0000f100ff3a7b82 */ /* 0x000e300000000800 */
[----:B------:R-:W0:Y:S08]  /*3fc0*/  LDC R23, c[0x0][0x3c4] ;  /* 0x0000f100ff177b82 */ /* 0x000e300000000800 */
[----:B------:R-:W0:Y:S08]  /*3fd0*/  LDC R41, c[0x0][0x3c4] ;  /* 0x0000f100ff297b82 */ /* 0x000e300000000800 */
[----:B------:R-:W0:Y:S08]  /*3fe0*/  LDC R35, c[0x0][0x3c4] ;  /* 0x0000f100ff237b82 */ /* 0x000e300000000800 */
[----:B------:R-:W0:Y:S08]  /*3ff0*/  LDC R34, c[0x0][0x3c4] ;  /* 0x0000f100ff227b82 */ /* 0x000e300000000800 */
[----:B------:R-:W0:Y:S08]  /*4000*/  LDC R40, c[0x0][0x3c4] ;  /* 0x0000f100ff287b82 */ /* 0x000e300000000800 */
[----:B------:R-:W0:Y:S08]  /*4010*/  LDC R52, c[0x0][0x3c4] ;  /* 0x0000f100ff347b82 */ /* 0x000e300000000800 */
[----:B------:R-:W2:Y:S01]  /*4020*/  LDC R121, c[0x0][0x3c4] ;  /* 0x0000f100ff797b82 */ /* 0x000ea20000000800 */
[----:B---3--:R-:W-:-:S02]  /*4030*/  IADD3 R100, P3, PT, R45, R70, RZ ;  /* 0x000000462d647210 */ /* 0x008fc40007f7e0ff */
[-C--:B------:R-:W-:Y:S02]  /*4040*/  IADD3 R80, P2, PT, R63, R70.reuse, RZ ;  /* 0x000000463f507210 */ /* 0x080fe40007f5e0ff */
[-C--:B------:R-:W-:Y:S02]  /*4050*/  LEA.HI.X.SX32 R19, R67, R71.reuse, 0x1, P5 ;  /* 0x0000004743137211 */ /* 0x080fe400028f0eff */
[-C--:B------:R-:W-:Y:S01]  /*4060*/  IADD3 R26, P1, PT, R21, R70.reuse, RZ ;  /* 0x00000046151a7210 */ /* 0x080fe20007f3e0ff */
[----:B------:R-:W-:Y:S01]  /*4070*/  IMAD R5, R6, 0x64, RZ ;  /* 0x0000006406057824 */ /* 0x000fe200078e02ff */
[-C--:B------:R-:W-:Y:S01]  /*4080*/  LEA.HI.X.SX32 R101, R69, R71.reuse, 0x1, P3 ;  /* 0x0000004745657211 */ /* 0x080fe200018f0eff */
[----:B------:R-:W3:Y:S01]  /*4090*/  LDC R22, c[0x0][0x3c4] ;  /* 0x0000f100ff167b82 */ /* 0x000ee20000000800 */
[-C--:B------:R-:W-:Y:S02]  /*40a0*/  LEA R30, P3, R50, R70.reuse, 0x7 ;  /* 0x00000046321e7211 */ /* 0x080fe400078638ff */
[----:B------:R-:W-:Y:S01]  /*40b0*/  LEA.HI.X.SX32 R81, R84, R71, 0x1, P2 ;  /* 0x0000004754517211 */ /* 0x000fe200010f0eff */
[----:B------:R-:W-:Y:S01]  /*40c0*/  STL.64 [R1+0x610], R100 ;  /* 0x0006106401007387 */ /* 0x000fe20000100a00 */
[----:B------:R-:W-:-:S02]  /*40d0*/  IADD3 R2, P2, PT, R49, R70, RZ ;  /* 0x0000004631027210 */ /* 0x000fc40007f5e0ff */
[-C--:B------:R-:W-:Y:S01]  /*40e0*/  LEA.HI.X.SX32 R31, R10, R71.reuse, 0x1, P3 ;  /* 0x000000470a1f7211 */ /* 0x080fe200018f0eff */
[----:B------:R0:W-:Y:S01]  /*40f0*/  STL.64 [R1+0x590], R18 ;  /* 0x0005901201007387 */ /* 0x0001e20000100a00 */
[----:B------:R-:W-:Y:S01]  /*4100*/  IMAD.MOV.U32 R10, RZ, RZ, R57 ;  /* 0x000000ffff0a7224 */ /* 0x000fe200078e0039 */
[-C--:B------:R-:W-:Y:S01]  /*4110*/  LEA.HI.X.SX32 R3, R21, R71.reuse, 0x1, P2 ;  /* 0x0000004715037211 */ /* 0x080fe200010f0eff */
[----:B-1----:R-:W-:Y:S01]  /*4120*/  IMAD R88, R59, 0x82, RZ ;  /* 0x000000823b587824 */ /* 0x002fe200078e02ff */
[----:B------:R-:W2:Y:S01]  /*4130*/  LDL.LU R50, [R1+0x4c] ;  /* 0x00004c0001327983 */ /* 0x000ea20000300800 */
[-C--:B------:R-:W-:Y:S01]  /*4140*/  LEA.HI.X.SX32 R27, R51, R71.reuse, 0x1, P1 ;  /* 0x00000047331b7211 */ /* 0x080fe200008f0eff */
[----:B------:R-:W1:Y:S01]  /*4150*/  LDC R59, c[0x0][0x3c4] ;  /* 0x0000f100ff3b7b82 */ /* 0x000e620000000800 */
[-C--:B0-----:R-:W-:Y:S02]  /*4160*/  IADD3 R18, P5, PT, R11, R70.reuse, RZ ;  /* 0x000000460b127210 */ /* 0x081fe40007fbe0ff */
[----:B------:R-:W4:Y:S01]  /*4170*/  LDL.LU R11, [R1+0x54] ;  /* 0x00005400010b7983 */ /* 0x000f220000300800 */
[----:B------:R-:W-:Y:S01]  /*4180*/  IMAD R66, R7, 0x72, RZ ;  /* 0x0000007207427824 */ /* 0x000fe200078e02ff */
[----:B------:R-:W-:Y:S01]  /*4190*/  LEA.HI.X.SX32 R19, R45, R71, 0x1, P5 ;  /* 0x000000472d137211 */ /* 0x000fe200028f0eff */
[----:B---3--:R-:W-:Y:S01]  /*41a0*/  IMAD R109, R22, 0x74, RZ ;  /* 0x00000074166d7824 */ /* 0x008fe200078e02ff */
[----:B------:R-:W-:Y:S01]  /*41b0*/  STL.64 [R1+0x5d0], R80 ;  /* 0x0005d05001007387 */ /* 0x000fe20000100a00 */
[----:B------:R-:W0:Y:S03]  /*41c0*/  LDC R22, c[0x0][0x3c4] ;  /* 0x0000f100ff167b82 */ /* 0x000e260000000800 */
[----:B------:R-:W3:Y:S04]  /*41d0*/  LDL.LU R57, [R1+0x68] ;  /* 0x0000680001397983 */ /* 0x000ee80000300800 */
[----:B------:R1:W-:Y:S01]  /*41e0*/  STL.64 [R1+0x550], R30 ;  /* 0x0005501e01007387 */ /* 0x0003e20000100a00 */
[----:B------:R-:W0:Y:S03]  /*41f0*/  LDC R7, c[0x0][0x3c4] ;  /* 0x0000f100ff077b82 */ /* 0x000e260000000800 */
[----:B------:R-:W3:Y:S05]  /*4200*/  LDL.LU R21, [R1+0x74] ;  /* 0x0000740001157983 */ /* 0x000eea0000300800 */
[----:B------:R-:W0:Y:S01]  /*4210*/  LDC R6, c[0x0][0x3c4] ;  /* 0x0000f100ff067b82 */ /* 0x000e220000000800 */
[----:B-1----:R-:W-:-:S02]  /*4220*/  IADD3 R30, P3, PT, R37, R70, RZ ;  /* 0x00000046251e7210 */ /* 0x002fc40007f7e0ff */
[----:B------:R-:W3:Y:S04]  /*4230*/  LDL.LU R37, [R1+0xc8] ;  /* 0x0000c80001257983 */ /* 0x000ee80000300800 */
[----:B------:R1:W-:Y:S01]  /*4240*/  STL.64 [R1+0x510], R2 ;  /* 0x0005100201007387 */ /* 0x0003e20000100a00 */
[----:B------:R-:W-:-:S03]  /*4250*/  LEA.HI.X.SX32 R31, R83, R71, 0x1, P3 ;  /* 0x00000047531f7211 */ /* 0x000fc600018f0eff */
[----:B------:R-:W3:Y:S04]  /*4260*/  LDL.LU R86, [R1+0x58] ;  /* 0x0000580001567983 */ /* 0x000ee80000300800 */
[----:B------:R1:W-:Y:S02]  /*4270*/  STL.64 [R1+0x4d0], R18 ;  /* 0x0004d01201007387 */ /* 0x0003e40000100a00 */
[----:B-1----:R-:W-:Y:S02]  /*4280*/  IADD3 R2, P2, PT, R39, R70, RZ ;  /* 0x0000004627027210 */ /* 0x002fe40007f5e0ff */
[----:B------:R-:W3:Y:S02]  /*4290*/  LDL.LU R45, [R1+0x80] ;  /* 0x00008000012d7983 */ /* 0x000ee40000300800 */
[----:B------:R-:W-:-:S02]  /*42a0*/  LEA.HI.X.SX32 R3, R63, R71, 0x1, P2 ;  /* 0x000000473f037211 */ /* 0x000fc400010f0eff */
[----:B------:R1:W-:Y:S01]  /*42b0*/  STL.64 [R1+0x490], R30 ;  /* 0x0004901e01007387 */ /* 0x0003e20000100a00 */
[----:B------:R-:W-:-:S03]  /*42c0*/  IADD3 R18, P5, PT, R17, R70, RZ ;  /* 0x0000004611127210 */ /* 0x000fc60007fbe0ff */
[----:B------:R-:W3:Y:S01]  /*42d0*/  LDL.LU R49, [R1+0xd8] ;  /* 0x0000d80001317983 */ /* 0x000ee20000300800 */
[-C--:B------:R-:W-:Y:S02]  /*42e0*/  IADD3 R16, P3, PT, R16, R70.reuse, RZ ;  /* 0x0000004610107210 */ /* 0x080fe40007f7e0ff */
[----:B------:R-:W-:Y:S01]  /*42f0*/  LEA.HI.X.SX32 R19, R9, R71, 0x1, P5 ;  /* 0x0000004709137211 */ /* 0x000fe200028f0eff */
[----:B------:R0:W-:Y:S04]  /*4300*/  STL.64 [R1+0x450], R2 ;  /* 0x0004500201007387 */ /* 0x0001e80000100a00 */
[----:B------:R-:W3:Y:S01]  /*4310*/  LDL.LU R87, [R1+0x5c] ;  /* 0x00005c0001577983 */ /* 0x000ee20000300800 */
[----:B-1----:R-:W-:-:S03]  /*4320*/  IADD3 R30, P5, PT, R69, R70, RZ ;  /* 0x00000046451e7210 */ /* 0x002fc60007fbe0ff */
[----:B------:R-:W3:Y:S01]  /*4330*/  LDL.LU R69, [R1+0x60] ;  /* 0x0000600001457983 */ /* 0x000ee20000300800 */
[-C--:B------:R-:W-:Y:S02]  /*4340*/  LEA.HI.X.SX32 R17, R15, R71.reuse, 0x1, P3 ;  /* 0x000000470f117211 */ /* 0x080fe400018f0eff */
[-C--:B0-----:R-:W-:Y:S01]  /*4350*/  IADD3 R2, P2, PT, R38, R70.reuse, RZ ;  /* 0x0000004626027210 */ /* 0x081fe20007f5e0ff */
[----:B------:R-:W3:Y:S03]  /*4360*/  LDL.LU R63, [R1+0x8c] ;  /* 0x00008c00013f7983 */ /* 0x000ee60000300800 */
[----:B------:R-:W-:Y:S01]  /*4370*/  LEA.HI.X.SX32 R3, R98, R71, 0x1, P2 ;  /* 0x0000004762037211 */ /* 0x000fe200010f0eff */
[----:B------:R-:W-:Y:S04]  /*4380*/  STL.64 [R1+0x410], R18 ;  /* 0x0004101201007387 */ /* 0x000fe80000100a00 */
[----:B------:R0:W-:Y:S04]  /*4390*/  STL.64 [R1+0x3d0], R16 ;  /* 0x0003d01001007387 */ /* 0x0001e80000100a00 */
[----:B0-----:R-:W3:Y:S04]  /*43a0*/  LDL.LU R16, [R1+0x64] ;  /* 0x0000640001107983 */ /* 0x001ee80000300800 */
[----:B------:R-:W3:Y:S04]  /*43b0*/  LDL.LU R17, [R1+0x6c] ;  /* 0x00006c0001117983 */ /* 0x000ee80000300800 */
[----:B------:R-:W-:Y:S04]  /*43c0*/  STL.64 [R1+0x390], R2 ;  /* 0x0003900201007387 */ /* 0x000fe80000100a00 */
[----:B------:R-:W3:Y:S01]  /*43d0*/  LDL.LU R15, [R1+0xa0] ;  /* 0x0000a000010f7983 */ /* 0x000ee20000300800 */
[----:B------:R-:W-:-:S02]  /*43e0*/  IADD3 R38, P3, PT, R51, R70, RZ ;  /* 0x0000004633267210 */ /* 0x000fc40007f7e0ff */
[----:B------:R-:W0:Y:S02]  /*43f0*/  LDC R51, c[0x0][0x3c4] ;  /* 0x0000f100ff337b82 */ /* 0x000e240000000800 */
[----:B------:R-:W-:-:S06]  /*4400*/  LEA.HI.X.SX32 R39, R10, R71, 0x1, P3 ;  /* 0x000000470a277211 */ /* 0x000fcc00018f0eff */
[----:B------:R-:W1:Y:S01]  /*4410*/  LDC R10, c[0x0][0x3c4] ;  /* 0x0000f100ff0a7b82 */ /* 0x000e620000000800 */
[----:B------:R-:W-:Y:S01]  /*4420*/  IADD3 R18, P2, PT, R9, R70, RZ ;  /* 0x0000004609127210 */ /* 0x000fe20007f5e0ff */
[----:B------:R0:W-:Y:S04]  /*4430*/  STL.64 [R1+0x630], R26 ;  /* 0x0006301a01007387 */ /* 0x0001e80000100a00 */
[----:B------:R-:W3:Y:S04]  /*4440*/  LDL.LU R89, [R1+0x70] ;  /* 0x0000700001597983 */ /* 0x000ee80000300800 */
[----:B------:R-:W-:Y:S01]  /*4450*/  STL.64 [R1+0x6c0], R38 ;  /* 0x0006c02601007387 */ /* 0x000fe20000100a00 */
[----:B--2---:R-:W-:-:S02]  /*4460*/  LEA.HI.X.SX32 R19, R50, R71, 0x1, P2 ;  /* 0x0000004732137211 */ /* 0x004fc400010f0eff */
[----:B0-----:R-:W-:-:S03]  /*4470*/  IADD3 R26, P1, PT, R50, R70, RZ ;  /* 0x00000046321a7210 */ /* 0x001fc60007f3e0ff */
[----:B------:R-:W-:Y:S01]  /*4480*/  STL.64 [R1+0x5b0], R18 ;  /* 0x0005b01201007387 */ /* 0x000fe20000100a00 */
[----:B----4-:R-:W-:-:S03]  /*4490*/  IADD3 R2, P3, PT, R11, R70, RZ ;  /* 0x000000460b027210 */ /* 0x010fc60007f7e0ff */
[----:B------:R-:W-:Y:S01]  /*44a0*/  STL.64 [R1+0xa98], R38 ;  /* 0x000a982601007387 */ /* 0x000fe20000100a00 */
[----:B------:R-:W-:Y:S02]  /*44b0*/  LEA R50, P2, R51, R70, 0x2 ;  /* 0x0000004633327211 */ /* 0x000fe400078410ff */
[-C--:B-1----:R-:W-:Y:S01]  /*44c0*/  LEA.HI.X.SX32 R3, R10, R71.reuse, 0x1, P3 ;  /* 0x000000470a037211 */ /* 0x082fe200018f0eff */
[----:B------:R-:W2:Y:S01]  /*44d0*/  LDL.LU R56, [R1+0x78] ;  /* 0x0000780001387983 */ /* 0x000ea20000300800 */
[----:B------:R-:W-:-:S03]  /*44e0*/  LEA.HI.X.SX32 R51, R11, R71, 0x1, P2 ;  /* 0x000000470b337211 */ /* 0x000fc600010f0eff */
[----:B------:R-:W4:Y:S04]  /*44f0*/  LDL.LU R9, [R1+0xec] ;  /* 0x0000ec0001097983 */ /* 0x000f280000300800 */
[----:B------:R3:W-:Y:S02]  /*4500*/  STL.64 [R1+0x6e8], R2 ;  /* 0x0006e80201007387 */ /* 0x0007e40000100a00 */
[-C--:B---3--:R-:W-:Y:S02]  /*4510*/  IADD3 R2, P3, PT, R21, R70.reuse, RZ ;  /* 0x0000004615027210 */ /* 0x088fe40007f7e0ff */
[----:B------:R-:W-:Y:S02]  /*4520*/  LEA.HI.X.SX32 R27, R86, R71, 0x1, P1 ;  /* 0x00000047561b7211 */ /* 0x000fe400008f0eff */
[----:B------:R-:W-:-:S03]  /*4530*/  IADD3 R72, P1, PT, R57, R70, RZ ;  /* 0x0000004639487210 */ /* 0x000fc60007f3e0ff */
[----:B------:R-:W-:Y:S04]  /*4540*/  STL.64 [R1+0x680], R26 ;  /* 0x0006801a01007387 */ /* 0x000fe80000100a00 */
[----:B------:R0:W-:Y:S04]  /*4550*/  STL.64 [R1+0xaa0], R26 ;  /* 0x000aa01a01007387 */ /* 0x0001e80000100a00 */
[----:B------:R-:W3:Y:S04]  /*4560*/  LDL.LU R123, [R1+0x7c] ;  /* 0x00007c00017b7983 */ /* 0x000ee80000300800 */
[----:B------:R-:W-:Y:S04]  /*4570*/  STL.64 [R1+0x6e0], R50 ;  /* 0x0006e03201007387 */ /* 0x000fe80000100a00 */
[----:B------:R-:W3:Y:S01]  /*4580*/  LDL.LU R111, [R1+0x84] ;  /* 0x00008400016f7983 */ /* 0x000ee20000300800 */
[----:B------:R-:W-:-:S03]  /*4590*/  LEA.HI.X.SX32 R73, R87, R71, 0x1, P1 ;  /* 0x0000004757497211 */ /* 0x000fc600008f0eff */
[----:B------:R-:W3:Y:S01]  /*45a0*/  LDL.LU R18, [R1+0xf4] ;  /* 0x0000f40001127983 */ /* 0x000ee20000300800 */
[----:B------:R-:W-:-:S03]  /*45b0*/  LEA.HI.X.SX32 R3, R69, R71, 0x1, P3 ;  /* 0x0000004745037211 */ /* 0x000fc600018f0eff */
[----:B------:R-:W-:Y:S01]  /*45c0*/  STL.64 [R1+0x688], R72 ;  /* 0x0006884801007387 */ /* 0x000fe20000100a00 */
[----:B------:R-:W-:-:S03]  /*45d0*/  IADD3 R10, P2, PT, R37, R70, RZ ;  /* 0x00000046250a7210 */ /* 0x000fc60007f5e0ff */
[----:B------:R1:W-:Y:S01]  /*45e0*/  STL.64 [R1+0x648], R2 ;  /* 0x0006480201007387 */ /* 0x0003e20000100a00 */
[----:B0-----:R-:W-:-:S03]  /*45f0*/  IADD3 R26, P1, PT, R45, R70, RZ ;  /* 0x000000462d1a7210 */ /* 0x001fc60007f3e0ff */
[----:B------:R-:W3:Y:S01]  /*4600*/  LDL.LU R115, [R1+0x88] ;  /* 0x0000880001737983 */ /* 0x000ee20000300800 */
[----:B------:R-:W-:-:S03]  /*4610*/  IADD3 R86, P3, PT, R49, R70, RZ ;  /* 0x0000004631567210 */ /* 0x000fc60007f7e0ff */
[----:B------:R-:W3:Y:S04]  /*4620*/  LDL.LU R69, [R1+0x90] ;  /* 0x0000900001457983 */ /* 0x000ee80000300800 */
[----:B------:R-:W3:Y:S01]  /*4630*/  LDL.LU R19, [R1+0xf8] ;  /* 0x0000f80001137983 */ /* 0x000ee20000300800 */
[-C--:B------:R-:W-:Y:S02]  /*4640*/  LEA.HI.X.SX32 R11, R16, R71.reuse, 0x1, P2 ;  /* 0x00000047100b7211 */ /* 0x080fe400010f0eff */
[-C--:B------:R-:W-:Y:S02]  /*4650*/  LEA.HI.X.SX32 R27, R17, R71.reuse, 0x1, P1 ;  /* 0x00000047111b7211 */ /* 0x080fe400008f0eff */
[----:B------:R-:W-:Y:S01]  /*4660*/  IADD3 R78, P1, PT, R5, R70, RZ ;  /* 0x00000046054e7210 */ /* 0x000fe20007f3e0ff */
[----:B------:R-:W-:Y:S01]  /*4670*/  STL.64 [R1+0x640], R10 ;  /* 0x0006400a01007387 */ /* 0x000fe20000100a00 */
[----:B------:R-:W-:-:S03]  /*4680*/  LEA.HI.X.SX32 R87, R15, R71, 0x1, P3 ;  /* 0x000000470f577211 */ /* 0x000fc600018f0eff */
[----:B------:R-:W-:Y:S01]  /*4690*/  STL.64 [R1+0x608], R26 ;  /* 0x0006081a01007387 */ /* 0x000fe20000100a00 */
[----:B------:R-:W-:-:S03]  /*46a0*/  LEA.HI.X.SX32 R79, R57, R71, 0x1, P1 ;  /* 0x00000047394f7211 */ /* 0x000fc600008f0eff */
[----:B------:R-:W-:Y:S04]  /*46b0*/  STL.64 [R1+0x600], R86 ;  /* 0x0006005601007387 */ /* 0x000fe80000100a00 */
[----:B------:R-:W3:Y:S01]  /*46c0*/  LDL.LU R57, [R1+0x94] ;  /* 0x0000940001397983 */ /* 0x000ee20000300800 */
[----:B------:R-:W-:Y:S02]  /*46d0*/  IMAD R103, R22, 0x94, RZ ;  /* 0x0000009416677824 */ /* 0x000fe400078e02ff */
[----:B------:R-:W0:Y:S01]  /*46e0*/  LDC R22, c[0x0][0x3c4] ;  /* 0x0000f100ff167b82 */ /* 0x000e220000000800 */
[----:B------:R-:W-:-:S07]  /*46f0*/  IMAD R20, R59, 0xa2, RZ ;  /* 0x000000a23b147824 */ /* 0x000fce00078e02ff */
[----:B------:R-:W1:Y:S01]  /*4700*/  LDC R59, c[0x0][0x3c4] ;  /* 0x0000f100ff3b7b82 */ /* 0x000e620000000800 */
[----:B------:R-:W-:Y:S01]  /*4710*/  IADD3 R38, P2, PT, R63, R70, RZ ;  /* 0x000000463f267210 */ /* 0x000fe20007f5e0ff */
[----:B0-----:R-:W-:-:S06]  /*4720*/  IMAD R99, R22, 0xb4, RZ ;  /* 0x000000b416637824 */ /* 0x001fcc00078e02ff */
[----:B------:R-:W0:Y:S01]  /*4730*/  LDC R22, c[0x0][0x3c4] ;  /* 0x0000f100ff167b82 */ /* 0x000e220000000800 */
[----:B------:R-:W-:Y:S02]  /*4740*/  IADD3 R16, P3, PT, R66, R70, RZ ;  /* 0x0000004642107210 */ /* 0x000fe40007f7e0ff */
[----:B------:R-:W-:Y:S01]  /*4750*/  LEA.HI.X.SX32 R39, R89, R71, 0x1, P2 ;  /* 0x0000004759277211 */ /* 0x000fe200010f0eff */
[----:B-1----:R-:W-:-:S04]  /*4760*/  IMAD R44, R59, 0xc2, RZ ;  /* 0x000000c23b2c7824 */ /* 0x002fc800078e02ff */
[----:B------:R-:W1:Y:S01]  /*4770*/  LDC R59, c[0x0][0x3c4] ;  /* 0x0000f100ff3b7b82 */ /* 0x000e620000000800 */
[-C--:B------:R-:W-:Y:S01]  /*4780*/  IADD3 R84, P2, PT, R109, R70.reuse, RZ ;  /* 0x000000466d547210 */ /* 0x080fe20007f5e0ff */
[----:B------:R-:W-:Y:S01]  /*4790*/  IMAD R7, R7, 0x84, RZ ;  /* 0x0000008407077824 */ /* 0x000fe200078e02ff */
[----:B------:R-:W-:Y:S01]  /*47a0*/  IADD3 R88, P1, PT, R88, R70, RZ ;  /* 0x0000004658587210 */ /* 0x000fe20007f3e0ff */
[----:B------:R-:W-:Y:S01]  /*47b0*/  IMAD R6, R6, 0x92, RZ ;  /* 0x0000009206067824 */ /* 0x000fe200078e02ff */
[----:B------:R-:W-:Y:S01]  /*47c0*/  STL.64 [R1+0x5c8], R38 ;  /* 0x0005c82601007387 */ /* 0x000fe20000100a00 */
[----:B------:R-:W-:-:S03]  /*47d0*/  IMAD R33, R68, 0xa4, RZ ;  /* 0x000000a444217824 */ /* 0x000fc600078e02ff */
[----:B------:R-:W-:Y:S01]  /*47e0*/  STL.64 [R1+0x5c0], R78 ;  /* 0x0005c04e01007387 */ /* 0x000fe20000100a00 */
[----:B0-----:R-:W-:Y:S02]  /*47f0*/  IMAD R68, R22, 0xd2, RZ ;  /* 0x000000d216447824 */ /* 0x001fe400078e02ff */
[----:B------:R-:W0:Y:S01]  /*4800*/  LDC R22, c[0x0][0x3c4] ;  /* 0x0000f100ff167b82 */ /* 0x000e220000000800 */
[----:B-1----:R-:W-:Y:S02]  /*4810*/  IMAD R59, R59, 0xc4, RZ ;  /* 0x000000c43b3b7824 */ /* 0x002fe400078e02ff */
[----:B0-----:R-:W-:-:S05]  /*4820*/  IMAD R105, R22, 0xe4, RZ ;  /* 0x000000e416697824 */ /* 0x001fca00078e02ff */
[----:B------:R-:W0:Y:S01]  /*4830*/  LDC R22, c[0x0][0x3c4] ;  /* 0x0000f100ff167b82 */ /* 0x000e220000000800 */
[-C--:B--2---:R-:W-:Y:S02]  /*4840*/  LEA.HI.X.SX32 R17, R56, R71.reuse, 0x1, P3 ;  /* 0x0000004738117211 */ /* 0x084fe400018f0eff */
[-C--:B------:R-:W-:Y:S02]  /*4850*/  IADD3 R2, P3, PT, R7, R70.reuse, RZ ;  /* 0x0000004607027210 */ /* 0x080fe40007f7e0ff */
[-C--:B----4-:R-:W-:Y:S01]  /*4860*/  LEA.HI.X.SX32 R85, R9, R71.reuse, 0x1, P2 ;  /* 0x0000004709557211 */ /* 0x090fe200010f0eff */
[----:B------:R-:W-:Y:S01]  /*4870*/  STL.64 [R1+0x588], R16 ;  /* 0x0005881001007387 */ /* 0x000fe20000100a00 */
[-C--:B------:R-:W-:Y:S02]  /*4880*/  IADD3 R6, P2, PT, R6, R70.reuse, RZ ;  /* 0x0000004606067210 */ /* 0x080fe40007f5e0ff */
[----:B------:R-:W-:Y:S01]  /*4890*/  LEA.HI.X.SX32 R3, R21, R71, 0x1, P3 ;  /* 0x0000004715037211 */ /* 0x000fe200018f0eff */
[----:B------:R1:W-:Y:S01]  /*48a0*/  STL.64 [R1+0x580], R84 ;  /* 0x0005805401007387 */ /* 0x0003e20000100a00 */
[----:B------:R-:W-:-:S02]  /*48b0*/  IADD3 R20, P3, PT, R20, R70, RZ ;  /* 0x0000004614147210 */ /* 0x000fc40007f7e0ff */
[----:B---3--:R-:W-:Y:S02]  /*48c0*/  LEA.HI.X.SX32 R89, R123, R71, 0x1, P1 ;  /* 0x000000477b597211 */ /* 0x008fe400008f0eff */
[----:B-1----:R-:W-:-:S03]  /*48d0*/  IADD3 R84, P1, PT, R103, R70, RZ ;  /* 0x0000004667547210 */ /* 0x002fc60007f3e0ff */
[----:B------:R-:W-:Y:S01]  /*48e0*/  STL.64 [R1+0x548], R88 ;  /* 0x0005485801007387 */ /* 0x000fe20000100a00 */
[----:B------:R-:W-:-:S03]  /*48f0*/  LEA.HI.X.SX32 R7, R111, R71, 0x1, P2 ;  /* 0x000000476f077211 */ /* 0x000fc600010f0eff */
[----:B------:R1:W-:Y:S01]  /*4900*/  STL.64 [R1+0x540], R2 ;  /* 0x0005400201007387 */ /* 0x0003e20000100a00 */
[----:B------:R-:W-:-:S03]  /*4910*/  LEA.HI.X.SX32 R85, R18, R71, 0x1, P1 ;  /* 0x0000004712557211 */ /* 0x000fc600008f0eff */
[----:B------:R-:W-:Y:S01]  /*4920*/  STL.64 [R1+0x508], R6 ;  /* 0x0005080601007387 */ /* 0x000fe20000100a00 */
[----:B------:R-:W-:-:S03]  /*4930*/  IADD3 R32, P1, PT, R32, R70, RZ ;  /* 0x0000004620207210 */ /* 0x000fc60007f3e0ff */
[----:B------:R2:W-:Y:S01]  /*4940*/  STL.64 [R1+0x500], R84 ;  /* 0x0005005401007387 */ /* 0x0005e20000100a00 */
[-C--:B-1----:R-:W-:Y:S02]  /*4950*/  IADD3 R2, P2, PT, R33, R70.reuse, RZ ;  /* 0x0000004621027210 */ /* 0x082fe40007f5e0ff */
[-C--:B------:R-:W-:Y:S02]  /*4960*/  LEA.HI.X.SX32 R21, R115, R71.reuse, 0x1, P3 ;  /* 0x0000004773157211 */ /* 0x080fe400018f0eff */
[-C--:B------:R-:W-:Y:S02]  /*4970*/  LEA.HI.X.SX32 R3, R45, R71.reuse, 0x1, P2 ;  /* 0x000000472d037211 */ /* 0x080fe400010f0eff */
[-C--:B--2---:R-:W-:Y:S01]  /*4980*/  IADD3 R84, P3, PT, R99, R70.reuse, RZ ;  /* 0x0000004663547210 */ /* 0x084fe20007f7e0ff */
[----:B------:R-:W-:Y:S01]  /*4990*/  STL.64 [R1+0x4c8], R20 ;  /* 0x0004c81401007387 */ /* 0x000fe20000100a00 */
[-C--:B------:R-:W-:Y:S02]  /*49a0*/  LEA.HI.X.SX32 R33, R69, R71.reuse, 0x1, P1 ;  /* 0x0000004745217211 */ /* 0x080fe400008f0eff */
[----:B------:R-:W-:Y:S01]  /*49b0*/  LEA.HI.X.SX32 R85, R19, R71, 0x1, P3 ;  /* 0x0000004713557211 */ /* 0x000fe200018f0eff */
[----:B------:R1:W-:Y:S01]  /*49c0*/  STL.64 [R1+0x4c0], R2 ;  /* 0x0004c00201007387 */ /* 0x0003e20000100a00 */
[----:B------:R-:W-:-:S02]  /*49d0*/  IADD3 R44, P2, PT, R44, R70, RZ ;  /* 0x000000462c2c7210 */ /* 0x000fc40007f5e0ff */
[-C--:B------:R-:W-:Y:S02]  /*49e0*/  IADD3 R68, P3, PT, R68, R70.reuse, RZ ;  /* 0x0000004644447210 */ /* 0x080fe40007f7e0ff */
[----:B-1----:R-:W-:Y:S02]  /*49f0*/  IADD3 R2, P1, PT, R59, R70, RZ ;  /* 0x000000463b027210 */ /* 0x002fe40007f3e0ff */
[----:B------:R-:W2:Y:S04]  /*4a00*/  LDL.LU R59, [R1+0xfc] ;  /* 0x0000fc00013b7983 */ /* 0x000ea80000300800 */
[----:B------:R-:W3:Y:S04]  /*4a10*/  LDL.LU R115, [R1+0x118] ;  /* 0x0001180001737983 */ /* 0x000ee80000300800 */
[----:B------:R1:W-:Y:S01]  /*4a20*/  STL.64 [R1+0x480], R84 ;  /* 0x0004805401007387 */ /* 0x0003e20000100a00 */
[----:B------:R-:W-:-:S03]  /*4a30*/  LEA.HI.X.SX32 R3, R63, R71, 0x1, P1 ;  /* 0x000000473f037211 */ /* 0x000fc600008f0eff */
[----:B------:R-:W4:Y:S01]  /*4a40*/  LDL.LU R0, [R1+0x134] ;  /* 0x0001340001007983 */ /* 0x000f220000300800 */
[----:B------:R-:W-:-:S03]  /*4a50*/  LEA.HI.X.SX32 R45, R57, R71, 0x1, P2 ;  /* 0x00000047392d7211 */ /* 0x000fc600010f0eff */
[----:B------:R-:W-:Y:S01]  /*4a60*/  STL.64 [R1+0x488], R32 ;  /* 0x0004882001007387 */ /* 0x000fe20000100a00 */
[----:B------:R-:W-:-:S03]  /*4a70*/  IADD3 R56, P2, PT, R25, R70, RZ ;  /* 0x0000004619387210 */ /* 0x000fc60007f5e0ff */
[----:B------:R-:W2:Y:S01]  /*4a80*/  LDL.LU R103, [R1+0xa4] ;  /* 0x0000a40001677983 */ /* 0x000ea20000300800 */
[----:B-1----:R-:W-:-:S03]  /*4a90*/  IMAD R85, R107, 0x6a, RZ ;  /* 0x0000006a6b557824 */ /* 0x002fc600078e02ff */
[----:B------:R-:W2:Y:S04]  /*4aa0*/  LDL.LU R99, [R1+0xa8] ;  /* 0x0000a80001637983 */ /* 0x000ea80000300800 */
[----:B------:R-:W2:Y:S01]  /*4ab0*/  LDL.LU R25, [R1+0xac] ;  /* 0x0000ac0001197983 */ /* 0x000ea20000300800 */
[----:B------:R-:W-:-:S03]  /*4ac0*/  LEA.HI.X.SX32 R57, R85, R71, 0x1, P2 ;  /* 0x0000004755397211 */ /* 0x000fc600010f0eff */
[----:B------:R-:W2:Y:S01]  /*4ad0*/  LDL.LU R84, [R1+0xbc] ;  /* 0x0000bc0001547983 */ /* 0x000ea20000300800 */
[----:B------:R-:W-:-:S03]  /*4ae0*/  LEA.HI.X.SX32 R69, R113, R71, 0x1, P3 ;  /* 0x0000004771457211 */ /* 0x000fc600018f0eff */
[----:B------:R-:W2:Y:S04]  /*4af0*/  LDL.LU R111, [R1+0xd0] ;  /* 0x0000d000016f7983 */ /* 0x000ea80000300800 */
[----:B------:R-:W2:Y:S04]  /*4b00*/  LDL.LU R123, [R1+0x138] ;  /* 0x00013800017b7983 */ /* 0x000ea80000300800 */
[----:B------:R1:W-:Y:S04]  /*4b10*/  STL.64 [R1+0x440], R2 ;  /* 0x0004400201007387 */ /* 0x0003e80000100a00 */
[----:B------:R-:W2:Y:S04]  /*4b20*/  LDL.LU R107, [R1+0xb0] ;  /* 0x0000b000016b7983 */ /* 0x000ea80000300800 */
[----:B------:R-:W-:Y:S01]  /*4b30*/  STL.64 [R1+0x448], R44 ;  /* 0x0004482c01007387 */ /* 0x000fe20000100a00 */
[----:B-1----:R-:W-:-:S03]  /*4b40*/  IADD3 R2, P3, PT, R105, R70, RZ ;  /* 0x0000004669027210 */ /* 0x002fc60007f7e0ff */
[----:B------:R-:W2:Y:S04]  /*4b50*/  LDL.LU R105, [R1+0xb4] ;  /* 0x0000b40001697983 */ /* 0x000ea80000300800 */
[----:B------:R1:W-:Y:S04]  /*4b60*/  STL.64 [R1+0x400], R56 ;  /* 0x0004003801007387 */ /* 0x0003e80000100a00 */
[----:B-1----:R-:W2:Y:S01]  /*4b70*/  LDL.LU R56, [R1+0xb48] ;  /* 0x000b480001387983 */ /* 0x002ea20000300800 */
[----:B------:R-:W-:Y:S01]  /*4b80*/  IADD3 R62, P1, PT, R62, R70, RZ ;  /* 0x000000463e3e7210 */ /* 0x000fe20007f3e0ff */
[----:B0-----:R-:W-:Y:S01]  /*4b90*/  IMAD R22, R22, 0x7a, RZ ;  /* 0x0000007a16167824 */ /* 0x001fe200078e02ff */
[----:B------:R-:W-:-:S02]  /*4ba0*/  LEA.HI.X.SX32 R3, R66, R71, 0x1, P3 ;  /* 0x0000004742037211 */ /* 0x000fc400018f0eff */
[-C--:B------:R-:W-:Y:S01]  /*4bb0*/  LEA.HI.X.SX32 R63, R75, R71.reuse, 0x1, P1 ;  /* 0x000000474b3f7211 */ /* 0x080fe200008f0eff */
[----:B------:R-:W-:Y:S01]  /*4bc0*/  IMAD R42, R42, 0x79, RZ ;  /* 0x000000792a2a7824 */ /* 0x000fe200078e02ff */
[-C--:B------:R-:W-:Y:S01]  /*4bd0*/  IADD3 R74, P1, PT, R74, R70.reuse, RZ ;  /* 0x000000464a4a7210 */ /* 0x080fe20007f3e0ff */
[----:B------:R-:W-:Y:S03]  /*4be0*/  STL.64 [R1+0x408], R68 ;  /* 0x0004084401007387 */ /* 0x000fe60000100a00 */
[----:B------:R-:W-:Y:S01]  /*4bf0*/  LEA.HI.X.SX32 R75, R22, R71, 0x1, P1 ;  /* 0x00000047164b7211 */ /* 0x000fe200008f0eff */
[----:B------:R-:W3:Y:S04]  /*4c00*/  LDL.LU R113, [R1+0xc0] ;  /* 0x0000c00001717983 */ /* 0x000ee80000300800 */
[----:B------:R-:W-:Y:S04]  /*4c10*/  STL.64 [R1+0x3c8], R62 ;  /* 0x0003c83e01007387 */ /* 0x000fe80000100a00 */
[----:B------:R0:W-:Y:S01]  /*4c20*/  STL.64 [R1+0x3c0], R2 ;  /* 0x0003c00201007387 */ /* 0x0001e20000100a00 */
[----:B--2---:R-:W-:-:S04]  /*4c30*/  IADD3 R56, P2, PT, R56, R70, RZ ;  /* 0x0000004638387210 */ /* 0x004fc80007f5e0ff */
[----:B------:R-:W-:Y:S02]  /*4c40*/  LEA.HI.X.SX32 R57, R42, R71, 0x1, P2 ;  /* 0x000000472a397211 */ /* 0x000fe400010f0eff */
[-C--:B0-----:R-:W-:Y:S02]  /*4c50*/  IADD3 R2, P2, PT, R83, R70.reuse, RZ ;  /* 0x0000004653027210 */ /* 0x081fe40007f5e0ff */
[----:B------:R-:W2:Y:S04]  /*4c60*/  LDL.LU R83, [R1+0xc4] ;  /* 0x0000c40001537983 */ /* 0x000ea80000300800 */
[----:B------:R0:W-:Y:S04]  /*4c70*/  STL.64 [R1+0x380], R74 ;  /* 0x0003804a01007387 */ /* 0x0001e80000100a00 */
[----:B0-----:R-:W2:Y:S01]  /*4c80*/  LDL.LU R75, [R1+0xb8] ;  /* 0x0000b800014b7983 */ /* 0x001ea20000300800 */
[----:B------:R-:W-:-:S02]  /*4c90*/  IADD3 R74, P1, PT, R15, R70, RZ ;  /* 0x000000460f4a7210 */ /* 0x000fc40007f3e0ff */
[----:B------:R-:W0:Y:S01]  /*4ca0*/  LDC R15, c[0x0][0x3c4] ;  /* 0x0000f100ff0f7b82 */ /* 0x000e220000000800 */
[----:B------:R-:W-:Y:S01]  /*4cb0*/  IADD3 R66, P3, PT, R67, R70, RZ ;  /* 0x0000004643427210 */ /* 0x000fe20007f7e0ff */
[----:B------:R-:W4:Y:S01]  /*4cc0*/  LDL.LU R42, [R1+0xcc] ;  /* 0x0000cc00012a7983 */ /* 0x000f220000300800 */
[-C--:B------:R-:W-:Y:S02]  /*4cd0*/  LEA.HI.X.SX32 R31, R103, R71.reuse, 0x1, P5 ;  /* 0x00000047671f7211 */ /* 0x080fe400028f0eff */
[-C--:B------:R-:W-:Y:S01]  /*4ce0*/  LEA.HI.X.SX32 R67, R99, R71.reuse, 0x1, P3 ;  /* 0x0000004763437211 */ /* 0x080fe200018f0eff */
[----:B------:R-:W-:Y:S01]  /*4cf0*/  STL.64 [R1+0x388], R56 ;  /* 0x0003883801007387 */ /* 0x000fe20000100a00 */
[----:B------:R-:W-:-:S03]  /*4d00*/  LEA.HI.X.SX32 R3, R59, R71, 0x1, P2 ;  /* 0x000000473b037211 */ /* 0x000fc600010f0eff */
[----:B------:R1:W-:Y:S04]  /*4d10*/  STL.64 [R1+0x6b0], R30 ;  /* 0x0006b01e01007387 */ /* 0x0003e80000100a00 */
[----:B------:R0:W-:Y:S01]  /*4d20*/  STL.64 [R1+0x670], R66 ;  /* 0x0006704201007387 */ /* 0x0001e20000100a00 */
[-C--:B-1----:R-:W-:Y:S02]  /*4d30*/  IADD3 R30, P5, PT, R98, R70.reuse, RZ ;  /* 0x00000046621e7210 */ /* 0x082fe40007fbe0ff */
[----:B0-----:R-:W-:Y:S02]  /*4d40*/  LEA R66, P3, R15, R70, 0x3 ;  /* 0x000000460f427211 */ /* 0x001fe400078618ff */
[----:B------:R-:W4:Y:S01]  /*4d50*/  LDL.LU R15, [R1+0xd4] ;  /* 0x0000d400010f7983 */ /* 0x000f220000300800 */
[----:B---3--:R-:W-:-:S03]  /*4d60*/  LEA.HI.X.SX32 R31, R115, R71, 0x1, P5 ;  /* 0x00000047731f7211 */ /* 0x008fc600028f0eff */
[----:B------:R-:W3:Y:S04]  /*4d70*/  LDL.LU R103, [R1+0xdc] ;  /* 0x0000dc0001677983 */ /* 0x000ee80000300800 */
[----:B------:R0:W-:Y:S01]  /*4d80*/  STL.64 [R1+0x5f0], R2 ;  /* 0x0005f00201007387 */ /* 0x0001e20000100a00 */
[----:B------:R-:W-:-:S03]  /*4d90*/  LEA.HI.X.SX32 R67, R107, R71, 0x1, P3 ;  /* 0x000000476b437211 */ /* 0x000fc600018f0eff */
[----:B------:R1:W-:Y:S04]  /*4da0*/  STL.64 [R1+0x570], R30 ;  /* 0x0005701e01007387 */ /* 0x0003e80000100a00 */
[----:B------:R-:W3:Y:S01]  /*4db0*/  LDL.LU R107, [R1+0xe0] ;  /* 0x0000e000016b7983 */ /* 0x000ee20000300800 */
[-C--:B0-----:R-:W-:Y:S02]  /*4dc0*/  IADD3 R2, P2, PT, R25, R70.reuse, RZ ;  /* 0x0000004619027210 */ /* 0x081fe40007f5e0ff */
[----:B-1----:R-:W-:Y:S02]  /*4dd0*/  IADD3 R30, P5, PT, R84, R70, RZ ;  /* 0x00000046541e7210 */ /* 0x002fe40007fbe0ff */
[-C--:B------:R-:W-:Y:S02]  /*4de0*/  LEA.HI.X.SX32 R3, R105, R71.reuse, 0x1, P2 ;  /* 0x0000004769037211 */ /* 0x080fe400010f0eff */
[----:B------:R-:W3:Y:S04]  /*4df0*/  LDL.LU R105, [R1+0xe4] ;  /* 0x0000e40001697983 */ /* 0x000ee80000300800 */
[----:B------:R-:W-:Y:S04]  /*4e00*/  STL.64 [R1+0x6b8], R2 ;  /* 0x0006b80201007387 */ /* 0x000fe80000100a00 */
[----:B------:R-:W-:Y:S04]  /*4e10*/  STL.64 [R1+0x6d8], R66 ;  /* 0x0006d84201007387 */ /* 0x000fe80000100a00 */
[----:B------:R-:W-:Y:S01]  /*4e20*/  STL.64 [R1+0xa18], R66 ;  /* 0x000a184201007387 */ /* 0x000fe20000100a00 */
[----:B--2---:R-:W-:-:S05]  /*4e30*/  LEA.HI.X.SX32 R31, R75, R71, 0x1, P5 ;  /* 0x000000474b1f7211 */ /* 0x004fca00028f0eff */
[----:B------:R0:W-:Y:S04]  /*4e40*/  STL.64 [R1+0x678], R30 ;  /* 0x0006781e01007387 */ /* 0x0001e80000100a00 */
[----:B0-----:R-:W2:Y:S01]  /*4e50*/  LDL.LU.64 R30, [R1+0xb40] ;  /* 0x000b4000011e7983 */ /* 0x001ea20000300a00 */
[-C--:B----4-:R-:W-:Y:S01]  /*4e60*/  IADD3 R98, P3, PT, R0, R70.reuse, RZ ;  /* 0x0000004600627210 */ /* 0x090fe20007f7e0ff */
[----:B------:R-:W-:Y:S01]  /*4e70*/  IMAD R58, R58, 0x66, RZ ;  /* 0x000000663a3a7824 */ /* 0x000fe200078e02ff */
[----:B------:R-:W-:Y:S02]  /*4e80*/  IADD3 R2, P2, PT, R111, R70, RZ ;  /* 0x000000466f027210 */ /* 0x000fe40007f5e0ff */
[-C--:B------:R-:W-:Y:S02]  /*4e90*/  LEA.HI.X.SX32 R99, R113, R71.reuse, 0x1, P3 ;  /* 0x0000004771637211 */ /* 0x080fe400018f0eff */
[----:B------:R-:W-:-:S03]  /*4ea0*/  LEA.HI.X.SX32 R3, R25, R71, 0x1, P2 ;  /* 0x0000004719037211 */ /* 0x000fc600010f0eff */
[----:B------:R0:W-:Y:S01]  /*4eb0*/  STL.64 [R1+0x638], R98 ;  /* 0x0006386201007387 */ /* 0x0001e20000100a00 */
[----:B------:R-:W-:-:S04]  /*4ec0*/  IADD3 R66, P5, PT, R123, R70, RZ ;  /* 0x000000467b427210 */ /* 0x000fc80007fbe0ff */
[-C--:B------:R-:W-:Y:S02]  /*4ed0*/  LEA.HI.X.SX32 R67, R83, R71.reuse, 0x1, P5 ;  /* 0x0000004753437211 */ /* 0x080fe400028f0eff */
[----:B0-----:R-:W-:Y:S02]  /*4ee0*/  IADD3 R98, P3, PT, R58, R70, RZ ;  /* 0x000000463a627210 */ /* 0x001fe40007f7e0ff */
[----:B------:R-:W4:Y:S04]  /*4ef0*/  LDL.LU R58, [R1+0xe8] ;  /* 0x0000e800013a7983 */ /* 0x000f280000300800 */
[----:B------:R-:W4:Y:S04]  /*4f00*/  LDL.LU R113, [R1+0x120] ;  /* 0x0001200001717983 */ /* 0x000f280000300800 */
[----:B------:R0:W-:Y:S01]  /*4f10*/  STL.64 [R1+0x620], R2 ;  /* 0x0006200201007387 */ /* 0x0001e20000100a00 */
[----:B------:R-:W-:-:S02]  /*4f20*/  LEA.HI.X.SX32 R99, R42, R71, 0x1, P3 ;  /* 0x000000472a637211 */ /* 0x000fc400018f0eff */
[-C--:B------:R-:W-:Y:S01]  /*4f30*/  IADD3 R24, P5, PT, R24, R70.reuse, RZ ;  /* 0x0000004618187210 */ /* 0x080fe20007fbe0ff */
[----:B------:R-:W4:Y:S01]  /*4f40*/  LDL.LU R83, [R1+0xf0] ;  /* 0x0000f00001537983 */ /* 0x000f220000300800 */
[----:B0-----:R-:W-:-:S04]  /*4f50*/  IADD3 R2, P2, PT, R61, R70, RZ ;  /* 0x000000463d027210 */ /* 0x001fc80007f5e0ff */
[-C--:B------:R-:W-:Y:S01]  /*4f60*/  LEA.HI.X.SX32 R3, R84, R71.reuse, 0x1, P2 ;  /* 0x0000004754037211 */ /* 0x080fe200010f0eff */
[----:B------:R-:W-:Y:S01]  /*4f70*/  STL.64 [R1+0x5f8], R66 ;  /* 0x0005f84201007387 */ /* 0x000fe20000100a00 */
[----:B------:R-:W-:-:S03]  /*4f80*/  LEA.HI.X.SX32 R25, R15, R71, 0x1, P5 ;  /* 0x000000470f197211 */ /* 0x000fc600028f0eff */
[----:B------:R0:W-:Y:S04]  /*4f90*/  STL.64 [R1+0x5a0], R2 ;  /* 0x0005a00201007387 */ /* 0x0001e80000100a00 */
[----:B------:R-:W-:Y:S04]  /*4fa0*/  STL.64 [R1+0x5b8], R98 ;  /* 0x0005b86201007387 */ /* 0x000fe80000100a00 */
[----:B------:R-:W-:Y:S01]  /*4fb0*/  STL.64 [R1+0x578], R24 ;  /* 0x0005781801007387 */ /* 0x000fe20000100a00 */
[----:B--2---:R-:W-:Y:S01]  /*4fc0*/  IMAD R42, R31, 0x88, RZ ;  /* 0x000000881f2a7824 */ /* 0x004fe200078e02ff */
[----:B------:R-:W-:-:S04]  /*4fd0*/  IADD3 R30, P3, PT, R30, R70, RZ ;  /* 0x000000461e1e7210 */ /* 0x000fc80007f7e0ff */
[-C--:B0-----:R-:W-:Y:S02]  /*4fe0*/  IADD3 R2, P2, PT, R42, R70.reuse, RZ ;  /* 0x000000462a027210 */ /* 0x081fe40007f5e0ff */
[-C--:B---3--:R-:W-:Y:S02]  /*4ff0*/  LEA.HI.X.SX32 R31, R103, R71.reuse, 0x1, P3 ;  /* 0x00000047671f7211 */ /* 0x088fe400018f0eff */
[-C--:B------:R-:W-:Y:S02]  /*5000*/  IADD3 R42, P3, PT, R43, R70.reuse, RZ ;  /* 0x000000462b2a7210 */ /* 0x080fe40007f7e0ff */
[-C--:B------:R-:W-:Y:S02]  /*5010*/  LEA.HI.X.SX32 R3, R37, R71.reuse, 0x1, P2 ;  /* 0x0000004725037211 */ /* 0x080fe400010f0eff */
[----:B------:R-:W-:Y:S01]  /*5020*/  LEA.HI.X.SX32 R43, R111, R71, 0x1, P3 ;  /* 0x000000476f2b7211 */ /* 0x000fe200018f0eff */
[----:B------:R-:W-:Y:S04]  /*5030*/  STL.64 [R1+0x538], R30 ;  /* 0x0005381e01007387 */ /* 0x000fe80000100a00 */
[----:B------:R-:W-:Y:S04]  /*5040*/  STL.64 [R1+0x530], R2 ;  /* 0x0005300201007387 */ /* 0x000fe80000100a00 */
[----:B------:R0:W-:Y:S04]  /*5050*/  STL.64 [R1+0x4f0], R42 ;  /* 0x0004f02a01007387 */ /* 0x0001e80000100a00 */
[----:B0-----:R-:W2:Y:S01]  /*5060*/  LDL.LU R42, [R1+0xb38] ;  /* 0x000b3800012a7983 */ /* 0x001ea20000300800 */
[----:B------:R-:W-:-:S02]  /*5070*/  IADD3 R14, P5, PT, R14, R70, RZ ;  /* 0x000000460e0e7210 */ /* 0x000fc40007fbe0ff */
[-C--:B------:R-:W-:Y:S02]  /*5080*/  IADD3 R36, P2, PT, R36, R70.reuse, RZ ;  /* 0x0000004624247210 */ /* 0x080fe40007f5e0ff */
[-C--:B------:R-:W-:Y:S02]  /*5090*/  LEA.HI.X.SX32 R15, R107, R71.reuse, 0x1, P5 ;  /* 0x000000476b0f7211 */ /* 0x080fe400028f0eff */
[-C--:B------:R-:W-:Y:S02]  /*50a0*/  IADD3 R2, P5, PT, R97, R70.reuse, RZ ;  /* 0x0000004661027210 */ /* 0x080fe40007fbe0ff */
[-C--:B------:R-:W-:Y:S02]  /*50b0*/  LEA.HI.X.SX32 R37, R105, R71.reuse, 0x1, P2 ;  /* 0x0000004769257211 */ /* 0x080fe400010f0eff */
[----:B------:R-:W-:Y:S01]  /*50c0*/  LEA.HI.X.SX32 R3, R49, R71, 0x1, P5 ;  /* 0x0000004731037211 */ /* 0x000fe200028f0eff */
[----:B------:R-:W-:Y:S01]  /*50d0*/  STL.64 [R1+0x4f8], R14 ;  /* 0x0004f80e01007387 */ /* 0x000fe20000100a00 */
[----:B------:R-:W-:-:S03]  /*50e0*/  IADD3 R96, P2, PT, R96, R70, RZ ;  /* 0x0000004660607210 */ /* 0x000fc60007f5e0ff */
[----:B------:R-:W-:Y:S01]  /*50f0*/  STL.64 [R1+0x4b8], R36 ;  /* 0x0004b82401007387 */ /* 0x000fe20000100a00 */
[----:B----4-:R-:W-:-:S03]  /*5100*/  LEA.HI.X.SX32 R97, R113, R71, 0x1, P2 ;  /* 0x0000004771617211 */ /* 0x010fc600010f0eff */
[----:B------:R0:W-:Y:S01]  /*5110*/  STL.64 [R1+0x4b0], R2 ;  /* 0x0004b00201007387 */ /* 0x0001e20000100a00 */
[----:B------:R-:W-:Y:S01]  /*5120*/  IMAD R23, R23, 0xd8, RZ ;  /* 0x000000d817177824 */ /* 0x000fe200078e02ff */
[----:B------:R-:W-:Y:S01]  /*5130*/  IADD3 R48, P5, PT, R48, R70, RZ ;  /* 0x0000004630307210 */ /* 0x000fe20007fbe0ff */
[----:B------:R-:W-:-:S03]  /*5140*/  IMAD R41, R41, 0x6b, RZ ;  /* 0x0000006b29297824 */ /* 0x000fc600078e02ff */
[----:B------:R-:W-:Y:S02]  /*5150*/  LEA.HI.X.SX32 R49, R83, R71, 0x1, P5 ;  /* 0x0000004753317211 */ /* 0x000fe400028f0eff */
[-C--:B------:R-:W-:Y:S02]  /*5160*/  IADD3 R54, P2, PT, R54, R70.reuse, RZ ;  /* 0x0000004636367210 */ /* 0x080fe40007f5e0ff */
[----:B--2---:R-:W-:-:S04]  /*5170*/  IADD3 R42, P3, PT, R42, R70, RZ ;  /* 0x000000462a2a7210 */ /* 0x004fc80007f7e0ff */
[-C--:B------:R-:W-:Y:S02]  /*5180*/  LEA.HI.X.SX32 R43, R58, R71.reuse, 0x1, P3 ;  /* 0x000000473a2b7211 */ /* 0x080fe400018f0eff */
[----:B0-----:R-:W-:Y:S01]  /*5190*/  IADD3 R2, P3, PT, R55, R70, RZ ;  /* 0x0000004637027210 */ /* 0x001fe20007f7e0ff */
[----:B------:R-:W2:Y:S03]  /*51a0*/  LDL.LU R58, [R1+0x100] ;  /* 0x00010000013a7983 */ /* 0x000ea60000300800 */
[-C--:B------:R-:W-:Y:S01]  /*51b0*/  LEA.HI.X.SX32 R3, R5, R71.reuse, 0x1, P3 ;  /* 0x0000004705037211 */ /* 0x080fe200018f0eff */
[----:B------:R-:W-:Y:S04]  /*51c0*/  STL.64 [R1+0x478], R42 ;  /* 0x0004782a01007387 */ /* 0x000fe80000100a00 */
[----:B------:R0:W-:Y:S04]  /*51d0*/  STL.64 [R1+0x470], R96 ;  /* 0x0004706001007387 */ /* 0x0001e80000100a00 */
[----:B------:R-:W3:Y:S01]  /*51e0*/  LDL.LU R84, [R1+0x104] ;  /* 0x0001040001547983 */ /* 0x000ee20000300800 */
[----:B------:R-:W-:-:S02]  /*51f0*/  LEA.HI.X.SX32 R55, R41, R71, 0x1, P2 ;  /* 0x0000004729377211 */ /* 0x000fc400010f0eff */
[----:B0-----:R-:W-:Y:S02]  /*5200*/  IADD3 R96, P5, PT, R23, R70, RZ ;  /* 0x0000004617607210 */ /* 0x001fe40007fbe0ff */
[----:B------:R-:W4:Y:S04]  /*5210*/  LDL.LU R23, [R1+0x108] ;  /* 0x0001080001177983 */ /* 0x000f280000300800 */
[----:B------:R0:W-:Y:S04]  /*5220*/  STL.64 [R1+0x430], R2 ;  /* 0x0004300201007387 */ /* 0x0001e80000100a00 */
[----:B0-----:R-:W4:Y:S04]  /*5230*/  LDL.LU R3, [R1+0x10c] ;  /* 0x00010c0001037983 */ /* 0x001f280000300800 */
[----:B------:R-:W4:Y:S04]  /*5240*/  LDL.LU R111, [R1+0x110] ;  /* 0x00011000016f7983 */ /* 0x000f280000300800 */
[----:B------:R-:W-:Y:S04]  /*5250*/  STL.64 [R1+0x438], R48 ;  /* 0x0004383001007387 */ /* 0x000fe80000100a00 */
[----:B------:R-:W4:Y:S01]  /*5260*/  LDL.LU R41, [R1+0x114] ;  /* 0x0001140001297983 */ /* 0x000f220000300800 */
[----:B------:R-:W-:-:S05]  /*5270*/  LEA.HI.X.SX32 R97, R61, R71, 0x1, P5 ;  /* 0x000000473d617211 */ /* 0x000fca00028f0eff */
[----:B------:R0:W-:Y:S04]  /*5280*/  STL.64 [R1+0x3f0], R96 ;  /* 0x0003f06001007387 */ /* 0x0001e80000100a00 */
[----:B0-----:R-:W4:Y:S04]  /*5290*/  LDL.LU.64 R96, [R1+0xb30] ;  /* 0x000b300001607983 */ /* 0x001f280000300a00 */
[----:B------:R-:W4:Y:S04]  /*52a0*/  LDL.LU R107, [R1+0x11c] ;  /* 0x00011c00016b7983 */ /* 0x000f280000300800 */
[----:B------:R-:W4:Y:S04]  /*52b0*/  LDL.LU R105, [R1+0x124] ;  /* 0x0001240001697983 */ /* 0x000f280000300800 */
[----:B------:R-:W-:Y:S04]  /*52c0*/  STL.64 [R1+0x3f8], R54 ;  /* 0x0003f83601007387 */ /* 0x000fe80000100a00 */
[----:B------:R-:W4:Y:S04]  /*52d0*/  LDL.LU R2, [R1+0x128] ;  /* 0x0001280001027983 */ /* 0x000f280000300800 */
[----:B------:R-:W4:Y:S01]  /*52e0*/  LDL.LU R103, [R1+0x12c] ;  /* 0x00012c0001677983 */ /* 0x000f220000300800 */
[----:B------:R-:W-:-:S02]  /*52f0*/  IADD3 R4, P3, PT, R4, R70, RZ ;  /* 0x0000004604047210 */ /* 0x000fc40007f7e0ff */
[-C--:B------:R-:W-:Y:S02]  /*5300*/  IADD3 R82, P2, PT, R82, R70.reuse, RZ ;  /* 0x0000004652527210 */ /* 0x080fe40007f5e0ff */
[-C--:B------:R-:W-:Y:S02]  /*5310*/  LEA.HI.X.SX32 R5, R91, R71.reuse, 0x1, P3 ;  /* 0x000000475b057211 */ /* 0x080fe400018f0eff */
[-C--:B------:R-:W-:Y:S02]  /*5320*/  IADD3 R90, P3, PT, R90, R70.reuse, RZ ;  /* 0x000000465a5a7210 */ /* 0x080fe40007f7e0ff */
[-C--:B------:R-:W-:Y:S02]  /*5330*/  LEA.HI.X.SX32 R83, R109, R71.reuse, 0x1, P2 ;  /* 0x000000476d537211 */ /* 0x080fe400010f0eff */
[----:B------:R-:W-:Y:S02]  /*5340*/  IADD3 R60, P5, PT, R60, R70, RZ ;  /* 0x000000463c3c7210 */ /* 0x000fe40007fbe0ff */
[-C--:B------:R-:W-:Y:S01]  /*5350*/  LEA.HI.X.SX32 R91, R110, R71.reuse, 0x1, P3 ;  /* 0x000000476e5b7211 */ /* 0x080fe200018f0eff */
[----:B------:R0:W-:Y:S01]  /*5360*/  STL.64 [R1+0x3b0], R82 ;  /* 0x0003b05201007387 */ /* 0x0001e20000100a00 */
[----:B------:R-:W-:-:S02]  /*5370*/  LEA.HI.X.SX32 R61, R8, R71, 0x1, P5 ;  /* 0x00000047083d7211 */ /* 0x000fc400028f0eff */
[-C--:B------:R-:W-:Y:S01]  /*5380*/  IADD3 R8, P5, PT, R18, R70.reuse, RZ ;  /* 0x0000004612087210 */ /* 0x080fe20007fbe0ff */
[----:B------:R-:W-:Y:S01]  /*5390*/  STL.64 [R1+0x3b8], R4 ;  /* 0x0003b80401007387 */ /* 0x000fe20000100a00 */
[----:B------:R-:W-:-:S03]  /*53a0*/  IADD3 R18, P3, PT, R19, R70, RZ ;  /* 0x0000004613127210 */ /* 0x000fc60007f7e0ff */
[----:B------:R1:W-:Y:S01]  /*53b0*/  STL.64 [R1+0x370], R90 ;  /* 0x0003705a01007387 */ /* 0x0003e20000100a00 */
[----:B0-----:R-:W-:-:S03]  /*53c0*/  IADD3 R82, P2, PT, R9, R70, RZ ;  /* 0x0000004609527210 */ /* 0x001fc60007f5e0ff */
[----:B-1----:R-:W4:Y:S04]  /*53d0*/  LDL.LU.64 R90, [R1+0xb28] ;  /* 0x000b2800015a7983 */ /* 0x002f280000300a00 */
[----:B------:R-:W-:Y:S01]  /*53e0*/  STL.64 [R1+0x378], R60 ;  /* 0x0003783c01007387 */ /* 0x000fe20000100a00 */
[----:B------:R-:W-:Y:S02]  /*53f0*/  IMAD R34, R34, 0x8a, RZ ;  /* 0x0000008a22227824 */ /* 0x000fe400078e02ff */
[----:B------:R-:W-:Y:S02]  /*5400*/  IMAD R40, R40, 0xaa, RZ ;  /* 0x000000aa28287824 */ /* 0x000fe400078e02ff */
[----:B------:R-:W-:Y:S01]  /*5410*/  IMAD R52, R52, 0xda, RZ ;  /* 0x000000da34347824 */ /* 0x000fe200078e02ff */
[----:B--2---:R-:W-:-:S05]  /*5420*/  LEA.HI.X.SX32 R75, R58, R71, 0x1, P1 ;  /* 0x000000473a4b7211 */ /* 0x004fca00008f0eff */
[----:B------:R0:W-:Y:S01]  /*5430*/  STL.64 [R1+0x6a8], R74 ;  /* 0x0006a84a01007387 */ /* 0x0001e20000100a00 */
[-C--:B---3--:R-:W-:Y:S02]  /*5440*/  LEA.HI.X.SX32 R83, R84, R71.reuse, 0x1, P2 ;  /* 0x0000004754537211 */ /* 0x088fe400010f0eff */
[-C--:B------:R-:W-:Y:S01]  /*5450*/  IADD3 R84, P2, PT, R85, R70.reuse, RZ ;  /* 0x0000004655547210 */ /* 0x080fe20007f5e0ff */
[----:B0-----:R-:W2:Y:S04]  /*5460*/  LDL.LU.64 R74, [R1+0xb20] ;  /* 0x000b2000014a7983 */ /* 0x001ea80000300a00 */
[----:B------:R-:W3:Y:S01]  /*5470*/  LDL.LU R109, [R1+0x130] ;  /* 0x00013000016d7983 */ /* 0x000ee20000300800 */
[-C--:B----4-:R-:W-:Y:S02]  /*5480*/  LEA.HI.X.SX32 R9, R23, R71.reuse, 0x1, P5 ;  /* 0x0000004717097211 */ /* 0x090fe400028f0eff */
[----:B------:R-:W-:Y:S01]  /*5490*/  IADD3 R22, P5, PT, R22, R70, RZ ;  /* 0x0000004616167210 */ /* 0x000fe20007fbe0ff */
[----:B------:R0:W-:Y:S04]  /*54a0*/  STL.64 [R1+0x668], R82 ;  /* 0x0006685201007387 */ /* 0x0001e80000100a00 */
[----:B0-----:R-:W4:Y:S01]  /*54b0*/  LDL.LU.64 R82, [R1+0xb18] ;  /* 0x000b180001527983 */ /* 0x001f220000300a00 */
[----:B------:R-:W-:Y:S01]  /*54c0*/  LEA.HI.X.SX32 R19, R3, R71, 0x1, P3 ;  /* 0x0000004703137211 */ /* 0x000fe200018f0eff */
[----:B------:R-:W-:-:S02]  /*54d0*/  IMAD R3, R35, 0x9a, RZ ;  /* 0x0000009a23037824 */ /* 0x000fc400078e02ff */
[----:B------:R0:W-:Y:S01]  /*54e0*/  STL.64 [R1+0x628], R8 ;  /* 0x0006280801007387 */ /* 0x0001e20000100a00 */
[-C--:B------:R-:W-:Y:S02]  /*54f0*/  LEA.HI.X.SX32 R85, R111, R71.reuse, 0x1, P2 ;  /* 0x000000476f557211 */ /* 0x080fe400010f0eff */
[----:B------:R-:W-:Y:S01]  /*5500*/  LEA.HI.X.SX32 R23, R41, R71, 0x1, P5 ;  /* 0x0000004729177211 */ /* 0x000fe200028f0eff */
[----:B0-----:R-:W4:Y:S04]  /*5510*/  LDL.LU.64 R8, [R1+0xb10] ;  /* 0x000b100001087983 */ /* 0x001f280000300a00 */
[----:B------:R0:W-:Y:S04]  /*5520*/  STL.64 [R1+0x5e8], R18 ;  /* 0x0005e81201007387 */ /* 0x0001e80000100a00 */
[----:B------:R-:W4:Y:S04]  /*5530*/  @P4 LDG.E.U16 R96, desc[UR8][R64.64] ;  /* 0x0000000840604981 */ /* 0x000f28000c1e1500 */
[----:B0-----:R-:W4:Y:S04]  /*5540*/  LDL.LU.64 R18, [R1+0xb08] ;  /* 0x000b080001127983 */ /* 0x001f280000300a00 */
[----:B------:R-:W4:Y:S04]  /*5550*/  LDL.LU R111, [R1+0x13c] ;  /* 0x00013c00016f7983 */ /* 0x000f280000300800 */
[----:B------:R0:W-:Y:S04]  /*5560*/  STL.64 [R1+0x5a8], R84 ;  /* 0x0005a85401007387 */ /* 0x0001e80000100a00 */
[----:B------:R1:W-:Y:S01]  /*5570*/  STL.64 [R1+0x568], R22 ;  /* 0x0005681601007387 */ /* 0x0003e20000100a00 */
[----:B0-----:R-:W-:-:S03]  /*5580*/  IADD3 R84, P2, PT, R3, R70, RZ ;  /* 0x0000004603547210 */ /* 0x001fc60007f5e0ff */
[----:B-1----:R-:W4:Y:S04]  /*5590*/  LDL.LU.64 R22, [R1+0xb00] ;  /* 0x000b000001167983 */ /* 0x002f280000300a00 */
[----:B------:R-:W4:Y:S01]  /*55a0*/  LDL.LU R3, [R1+0x140] ;  /* 0x0001400001037983 */ /* 0x000f220000300800 */
[-C--:B------:R-:W-:Y:S02]  /*55b0*/  IADD3 R34, P3, PT, R34, R70.reuse, RZ ;  /* 0x0000004622227210 */ /* 0x080fe40007f7e0ff */
[-C--:B------:R-:W-:Y:S02]  /*55c0*/  LEA.HI.X.SX32 R85, R105, R71.reuse, 0x1, P2 ;  /* 0x0000004769557211 */ /* 0x080fe400010f0eff */
[----:B------:R-:W-:Y:S02]  /*55d0*/  LEA.HI.X.SX32 R35, R107, R71, 0x1, P3 ;  /* 0x000000476b237211 */ /* 0x000fe400018f0eff */
[----:B------:R-:W-:-:S03]  /*55e0*/  IADD3 R40, P5, PT, R40, R70, RZ ;  /* 0x0000004628287210 */ /* 0x000fc60007fbe0ff */
[----:B------:R0:W-:Y:S01]  /*55f0*/  STL.64 [R1+0x528], R34 ;  /* 0x0005282201007387 */ /* 0x0001e20000100a00 */
[-C--:B------:R-:W-:Y:S02]  /*5600*/  IADD3 R106, P3, PT, R106, R70.reuse, RZ ;  /* 0x000000466a6a7210 */ /* 0x080fe40007f7e0ff */
[-C--:B------:R-:W-:Y:S02]  /*5610*/  LEA.HI.X.SX32 R41, R2, R71.reuse, 0x1, P5 ;  /* 0x0000004702297211 */ /* 0x080fe400028f0eff */
[----:B------:R-:W-:Y:S01]  /*5620*/  IADD3 R52, P5, PT, R52, R70, RZ ;  /* 0x0000004634347210 */ /* 0x000fe20007fbe0ff */
[----:B------:R-:W1:Y:S01]  /*5630*/  LDC R2, c[0x0][0x3c4] ;  /* 0x0000f100ff027b82 */ /* 0x000e620000000800 */
[----:B0-----:R-:W4:Y:S04]  /*5640*/  LDL.LU.64 R34, [R1+0xaf8] ;  /* 0x000af80001227983 */ /* 0x001f280000300a00 */
[----:B------:R0:W-:Y:S01]  /*5650*/  STL.64 [R1+0x4e8], R84 ;  /* 0x0004e85401007387 */ /* 0x0001e20000100a00 */
[----:B------:R-:W-:-:S02]  /*5660*/  LEA.HI.X.SX32 R107, R103, R71, 0x1, P3 ;  /* 0x00000047676b7211 */ /* 0x000fc400018f0eff */
[-C--:B------:R-:W-:Y:S01]  /*5670*/  IADD3 R104, P2, PT, R104, R70.reuse, RZ ;  /* 0x0000004668687210 */ /* 0x080fe20007f5e0ff */
[----:B------:R-:W4:Y:S04]  /*5680*/  @P4 LDG.E.U16 R90, desc[UR8][R46.64] ;  /* 0x000000082e5a4981 */ /* 0x000f28000c1e1500 */
[----:B0-----:R-:W4:Y:S04]  /*5690*/  LDL.LU R84, [R1+0x144] ;  /* 0x0001440001547983 */ /* 0x001f280000300800 */
[----:B------:R0:W-:Y:S01]  /*56a0*/  STL.64 [R1+0x4a8], R40 ;  /* 0x0004a82801007387 */ /* 0x0001e20000100a00 */
[----:B------:R-:W-:-:S02]  /*56b0*/  IADD3 R102, P3, PT, R102, R70, RZ ;  /* 0x0000004666667210 */ /* 0x000fc40007f7e0ff */
[-C--:B------:R-:W-:Y:S01]  /*56c0*/  LEA.HI.X.SX32 R105, R117, R71.reuse, 0x1, P2 ;  /* 0x0000004775697211 */ /* 0x080fe200010f0eff */
[----:B0-----:R-:W4:Y:S04]  /*56d0*/  LDL.LU.64 R40, [R1+0xaf0] ;  /* 0x000af00001287983 */ /* 0x001f280000300a00 */
[----:B------:R-:W-:Y:S04]  /*56e0*/  STL [R1+0x3e8], R52 ;  /* 0x0003e83401007387 */ /* 0x000fe80000100800 */
[----:B------:R-:W-:Y:S04]  /*56f0*/  STL.64 [R1+0x468], R106 ;  /* 0x0004686a01007387 */ /* 0x000fe80000100a00 */
[----:B------:R0:W-:Y:S01]  /*5700*/  STL.64 [R1+0x9a8], R106 ;  /* 0x0009a86a01007387 */ /* 0x0001e20000100a00 */
[-C--:B------:R-:W-:Y:S01]  /*5710*/  LEA.HI.X.SX32 R103, R112, R71.reuse, 0x1, P3 ;  /* 0x0000004770677211 */ /* 0x080fe200018f0eff */
[----:B0-----:R-:W-:Y:S01]  /*5720*/  IMAD.MOV.U32 R107, RZ, RZ, R53 ;  /* 0x000000ffff6b7224 */ /* 0x001fe200078e0035 */
[----:B------:R-:W-:Y:S01]  /*5730*/  LEA.HI.X.SX32 R107, R114, R71, 0x1, P5 ;  /* 0x00000047726b7211 */ /* 0x000fe200028f0eff */
[----:B------:R-:W-:-:S02]  /*5740*/  IMAD.MOV.U32 R106, RZ, RZ, R52 ;  /* 0x000000ffff6a7224 */ /* 0x000fc400078e0034 */
[----:B------:R-:W4:Y:S04]  /*5750*/  LDL.LU.64 R52, [R1+0xae8] ;  /* 0x000ae80001347983 */ /* 0x000f280000300a00 */
[----:B------:R-:W-:Y:S04]  /*5760*/  STL.64 [R1+0x428], R104 ;  /* 0x0004286801007387 */ /* 0x000fe80000100a00 */
[----:B------:R0:W-:Y:S04]  /*5770*/  STL [R1+0x3ec], R107 ;  /* 0x0003ec6b01007387 */ /* 0x0001e80000100800 */
[----:B------:R-:W-:Y:S04]  /*5780*/  STL.64 [R1+0x9b0], R104 ;  /* 0x0009b06801007387 */ /* 0x000fe80000100a00 */
[----:B0-----:R-:W4:Y:S04]  /*5790*/  LDL.LU R107, [R1+0x14c] ;  /* 0x00014c00016b7983 */ /* 0x001f280000300800 */
[----:B------:R-:W-:Y:S04]  /*57a0*/  STL.64 [R1+0x3a8], R102 ;  /* 0x0003a86601007387 */ /* 0x000fe80000100a00 */
[----:B------:R0:W-:Y:S04]  /*57b0*/  STL.64 [R1+0x990], R102 ;  /* 0x0009906601007387 */ /* 0x0001e80000100a00 */
[----:B0-----:R-:W4:Y:S01]  /*57c0*/  LDL.LU R103, [R1+0x148] ;  /* 0x0001480001677983 */ /* 0x001f220000300800 */
[----:B-1----:R-:W-:Y:S01]  /*57d0*/  IMAD R2, R2, 0x7d, RZ ;  /* 0x0000007d02027824 */ /* 0x002fe200078e02ff */
[----:B------:R-:W-:-:S04]  /*57e0*/  IADD3 R116, P2, PT, R116, R70, RZ ;  /* 0x0000004674747210 */ /* 0x000fc80007f5e0ff */
[-C--:B------:R-:W-:Y:S02]  /*57f0*/  LEA.HI.X.SX32 R117, R2, R71.reuse, 0x1, P2 ;  /* 0x0000004702757211 */ /* 0x080fe400010f0eff */
[----:B------:R-:W0:Y:S01]  /*5800*/  LDC R2, c[0x0][0x3c4] ;  /* 0x0000f100ff027b82 */ /* 0x000e220000000800 */
[-C--:B------:R-:W-:Y:S02]  /*5810*/  IADD3 R58, P1, PT, R59, R70.reuse, RZ ;  /* 0x000000463b3a7210 */ /* 0x080fe40007f3e0ff */
[-C--:B------:R-:W-:Y:S02]  /*5820*/  IADD3 R114, P5, PT, R115, R70.reuse, RZ ;  /* 0x0000004673727210 */ /* 0x080fe40007fbe0ff */
[----:B------:R-:W-:Y:S01]  /*5830*/  IADD3 R112, P3, PT, R113, R70, RZ ;  /* 0x0000004671707210 */ /* 0x000fe20007f7e0ff */
[----:B0-----:R-:W-:Y:S01]  /*5840*/  IMAD R2, R2, 0x8c, RZ ;  /* 0x0000008c02027824 */ /* 0x001fe200078e02ff */
[----:B--2---:R-:W2:Y:S02]  /*5850*/  @P4 LDG.E.U16 R74, desc[UR8][R12.64] ;  /* 0x000000080c4a4981 */ /* 0x004ea4000c1e1500 */
[----:B---3--:R-:W-:-:S02]  /*5860*/  LEA.HI.X.SX32 R113, R109, R71, 0x1, P3 ;  /* 0x000000476d717211 */ /* 0x008fc400018f0eff */
[----:B----4-:R-:W3:Y:S01]  /*5870*/  @P4 LDG.E.U16 R82, desc[UR8][R28.64] ;  /* 0x000000081c524981 */ /* 0x010ee2000c1e1500 */
[----:B------:R-:W-:-:S05]  /*5880*/  LEA.HI.X.SX32 R59, R111, R71, 0x1, P1 ;  /* 0x000000476f3b7211 */ /* 0x000fca00008f0eff */
[----:B------:R0:W-:Y:S04]  /*5890*/  STL.64 [R1+0x6a0], R58 ;  /* 0x0006a03a01007387 */ /* 0x0001e80000100a00 */
[----:B0-----:R-:W4:Y:S04]  /*58a0*/  LDL.LU.64 R58, [R1+0xae0] ;  /* 0x000ae000013a7983 */ /* 0x001f280000300a00 */
[----:B------:R-:W2:Y:S01]  /*58b0*/  @P4 LDG.E.U16 R22, desc[UR8][R44.64] ;  /* 0x000000082c164981 */ /* 0x000ea2000c1e1500 */
[-C--:B------:R-:W-:Y:S02]  /*58c0*/  LEA.HI.X.SX32 R115, R3, R71.reuse, 0x1, P5 ;  /* 0x0000004703737211 */ /* 0x080fe400028f0eff */
[-C--:B------:R-:W-:Y:S01]  /*58d0*/  IADD3 R104, P5, PT, R2, R70.reuse, RZ ;  /* 0x0000004602687210 */ /* 0x080fe20007fbe0ff */
[----:B------:R-:W-:Y:S01]  /*58e0*/  STL.64 [R1+0x368], R116 ;  /* 0x0003687401007387 */ /* 0x000fe20000100a00 */
[----:B------:R-:W0:Y:S02]  /*58f0*/  LDC R3, c[0x0][0x3c4] ;  /* 0x0000f100ff037b82 */ /* 0x000e240000000800 */
[----:B------:R-:W-:Y:S01]  /*5900*/  LEA.HI.X.SX32 R105, R0, R71, 0x1, P5 ;  /* 0x0000004700697211 */ /* 0x000fe200028f0eff */
[----:B------:R-:W-:Y:S04]  /*5910*/  STL.64 [R1+0x9b8], R116 ;  /* 0x0009b87401007387 */ /* 0x000fe80000100a00 */
[----:B------:R-:W-:Y:S04]  /*5920*/  STL.64 [R1+0x660], R114 ;  /* 0x0006607201007387 */ /* 0x000fe80000100a00 */
[----:B------:R-:W-:Y:S04]  /*5930*/  STL.64 [R1+0x978], R114 ;  /* 0x0009787201007387 */ /* 0x000fe80000100a00 */
[----:B------:R-:W-:Y:S04]  /*5940*/  STL.64 [R1+0x5e0], R112 ;  /* 0x0005e07001007387 */ /* 0x000fe80000100a00 */
[----:B------:R-:W-:Y:S04]  /*5950*/  STL.64 [R1+0x968], R112 ;  /* 0x0009687001007387 */ /* 0x000fe80000100a00 */
[----:B------:R1:W-:Y:S04]  /*5960*/  STL.64 [R1+0x520], R104 ;  /* 0x0005206801007387 */ /* 0x0003e80000100a00 */
[----:B------:R-:W2:Y:S04]  /*5970*/  @P4 LDG.E.U16 R34, desc[UR8][R20.64] ;  /* 0x0000000814224981 */ /* 0x000ea8000c1e1500 */
[----:B-1----:R-:W2:Y:S04]  /*5980*/  LDL.LU R105, [R1+0x150] ;  /* 0x0001500001697983 */ /* 0x002ea80000300800 */
[----:B------:R-:W2:Y:S01]  /*5990*/  LDL.LU R0, [R1+0x154] ;  /* 0x0001540001007983 */ /* 0x000ea20000300800 */
[----:B------:R-:W-:-:S03]  /*59a0*/  IADD3 R110, P1, PT, R110, R70, RZ ;  /* 0x000000466e6e7210 */ /* 0x000fc60007f3e0ff */
[----:B------:R-:W3:Y:S01]  /*59b0*/  LDL.LU R104, [R1+0x158] ;  /* 0x0001580001687983 */ /* 0x000ee20000300800 */
[----:B------:R-:W-:-:S03]  /*59c0*/  LEA.HI.X.SX32 R111, R84, R71, 0x1, P1 ;  /* 0x00000047546f7211 */ /* 0x000fc600008f0eff */
[----:B------:R-:W3:Y:S04]  /*59d0*/  LDL.LU R102, [R1+0x15c] ;  /* 0x00015c0001667983 */ /* 0x000ee80000300800 */
[----:B------:R-:W-:Y:S04]  /*59e0*/  STL.64 [R1+0x560], R110 ;  /* 0x0005606e01007387 */ /* 0x000fe80000100a00 */
[----:B------:R-:W-:Y:S04]  /*59f0*/  STL.64 [R1+0x958], R110 ;  /* 0x0009586e01007387 */ /* 0x000fe80000100a00 */
[----:B------:R-:W3:Y:S01]  /*5a00*/  LDL.LU R85, [R1+0x164] ;  /* 0x0001640001557983 */ /* 0x000ee20000300800 */
[----:B0-----:R-:W-:Y:S01]  /*5a10*/  IMAD R3, R3, 0xac, RZ ;  /* 0x000000ac03037824 */ /* 0x001fe200078e02ff */
[----:B------:R-:W-:-:S02]  /*5a20*/  IADD3 R108, P3, PT, R108, R70, RZ ;  /* 0x000000466c6c7210 */ /* 0x000fc40007f7e0ff */
[-C--:B------:R-:W-:Y:S01]  /*5a30*/  IADD3 R106, P2, PT, R109, R70.reuse, RZ ;  /* 0x000000466d6a7210 */ /* 0x080fe20007f5e0ff */
[----:B------:R-:W3:Y:S01]  /*5a40*/  @P4 LDG.E.U16 R40, desc[UR8][R6.64] ;  /* 0x0000000806284981 */ /* 0x000ee2000c1e1500 */
[----:B------:R-:W-:-:S04]  /*5a50*/  IADD3 R2, P1, PT, R3, R70, RZ ;  /* 0x0000004603027210 */ /* 0x000fc80007f3e0ff */
[-C--:B------:R-:W-:Y:S02]  /*5a60*/  LEA.HI.X.SX32 R3, R123, R71.reuse, 0x1, P1 ;  /* 0x000000477b037211 */ /* 0x080fe400008f0eff */
[-C--:B------:R-:W-:Y:S02]  /*5a70*/  IADD3 R112, P5, PT, R125, R70.reuse, RZ ;  /* 0x000000467d707210 */ /* 0x080fe40007fbe0ff */
[----:B------:R-:W-:Y:S01]  /*5a80*/  IADD3 R122, P1, PT, R122, R70, RZ ;  /* 0x000000467a7a7210 */ /* 0x000fe20007f3e0ff */
[----:B------:R-:W3:Y:S01]  /*5a90*/  @P4 LDG.E.U16 R52, desc[UR8][R16.64] ;  /* 0x0000000810344981 */ /* 0x000ee2000c1e1500 */
[----:B------:R-:W-:-:S05]  /*5aa0*/  LEA.HI.X.SX32 R109, R103, R71, 0x1, P3 ;  /* 0x00000047676d7211 */ /* 0x000fca00018f0eff */
[----:B------:R-:W-:Y:S04]  /*5ab0*/  STL.64 [R1+0x4e0], R108 ;  /* 0x0004e06c01007387 */ /* 0x000fe80000100a00 */
[----:B------:R0:W-:Y:S02]  /*5ac0*/  STL.64 [R1+0x4a0], R2 ;  /* 0x0004a00201007387 */ /* 0x0001e40000100a00 */
[----:B0-----:R-:W0:Y:S01]  /*5ad0*/  LDC R2, c[0x0][0x3c4] ;  /* 0x0000f100ff027b82 */ /* 0x001e220000000800 */
[----:B------:R-:W-:Y:S01]  /*5ae0*/  LEA.HI.X.SX32 R113, R107, R71, 0x1, P5 ;  /* 0x000000476b717211 */ /* 0x000fe200028f0eff */
[----:B------:R-:W-:Y:S04]  /*5af0*/  STL.64 [R1+0x948], R108 ;  /* 0x0009486c01007387 */ /* 0x000fe80000100a00 */
[----:B------:R1:W-:Y:S02]  /*5b00*/  STL.64 [R1+0x460], R112 ;  /* 0x0004607001007387 */ /* 0x0003e40000100a00 */
[----:B------:R-:W1:Y:S01]  /*5b10*/  LDC R3, c[0x0][0x3c4] ;  /* 0x0000f100ff037b82 */ /* 0x000e620000000800 */
[----:B0-----:R-:W-:-:S02]  /*5b20*/  IMAD R117, R2, 0x66, RZ ;  /* 0x0000006602757824 */ /* 0x001fc400078e02ff */
[----:B------:R-:W-:-:S05]  /*5b30*/  IMAD R2, R121, 0x6e, RZ ;  /* 0x0000006e79027824 */ /* 0x000fca00078e02ff */
[----:B------:R-:W-:Y:S02]  /*5b40*/  LEA.HI.X.SX32 R123, R2, R71, 0x1, P1 ;  /* 0x00000047027b7211 */ /* 0x000fe400008f0eff */
[-C--:B-1----:R-:W-:Y:S02]  /*5b50*/  IADD3 R112, P1, PT, R84, R70.reuse, RZ ;  /* 0x0000004654707210 */ /* 0x082fe40007f3e0ff */
[----:B------:R-:W3:Y:S01]  /*5b60*/  LDL.LU R84, [R1+0x174] ;  /* 0x0001740001547983 */ /* 0x000ee20000300800 */
[----:B------:R-:W-:Y:S01]  /*5b70*/  IADD3 R124, P3, PT, R124, R70, RZ ;  /* 0x000000467c7c7210 */ /* 0x000fe20007f7e0ff */
[----:B------:R-:W-:-:S03]  /*5b80*/  IMAD R3, R3, 0xfc, RZ ;  /* 0x000000fc03037824 */ /* 0x000fc600078e02ff */
[----:B------:R-:W-:Y:S02]  /*5b90*/  LEA.HI.X.SX32 R125, R117, R71, 0x1, P3 ;  /* 0x00000047757d7211 */ /* 0x000fe400018f0eff */
[-C--:B------:R-:W-:Y:S02]  /*5ba0*/  IADD3 R108, P3, PT, R3, R70.reuse, RZ ;  /* 0x00000046036c7210 */ /* 0x080fe40007f7e0ff */
[----:B------:R-:W0:Y:S01]  /*5bb0*/  LDC R3, c[0x0][0x3c4] ;  /* 0x0000f100ff037b82 */ /* 0x000e220000000800 */
[----:B------:R-:W-:Y:S01]  /*5bc0*/  IADD3 R120, P5, PT, R120, R70, RZ ;  /* 0x0000004678787210 */ /* 0x000fe20007fbe0ff */
[----:B0-----:R-:W-:-:S06]  /*5bd0*/  IMAD R117, R3, 0x76, RZ ;  /* 0x0000007603757824 */ /* 0x001fcc00078e02ff */
[----:B------:R-:W0:Y:S01]  /*5be0*/  LDC R3, c[0x0][0x3c4] ;  /* 0x0000f100ff037b82 */ /* 0x000e220000000800 */
[----:B------:R-:W-:Y:S02]  /*5bf0*/  LEA.HI.X.SX32 R121, R117, R71, 0x1, P5 ;  /* 0x0000004775797211 */ /* 0x000fe400028f0eff */
[----:B------:R-:W-:Y:S01]  /*5c00*/  IADD3 R110, P5, PT, R103, R70, RZ ;  /* 0x00000046676e7210 */ /* 0x000fe20007fbe0ff */
[----:B------:R-:W-:Y:S04]  /*5c10*/  STL.64 [R1+0x420], R124 ;  /* 0x0004207c01007387 */ /* 0x000fe80000100a00 */
[----:B------:R-:W-:Y:S04]  /*5c20*/  STL.64 [R1+0x930], R124 ;  /* 0x0009307c01007387 */ /* 0x000fe80000100a00 */
[----:B------:R-:W-:Y:S01]  /*5c30*/  STL.64 [R1+0x3e0], R122 ;  /* 0x0003e07a01007387 */ /* 0x000fe20000100a00 */
[----:B0-----:R-:W-:-:S03]  /*5c40*/  IMAD R3, R3, 0x7e, RZ ;  /* 0x0000007e03037824 */ /* 0x001fc600078e02ff */
[----:B------:R-:W-:Y:S02]  /*5c50*/  STL.64 [R1+0x938], R122 ;  /* 0x0009387a01007387 */ /* 0x000fe40000100a00 */
[----:B------:R-:W-:-:S05]  /*5c60*/  LEA.HI.X.SX32 R109, R3, R71, 0x1, P3 ;  /* 0x00000047036d7211 */ /* 0x000fca00018f0eff */
[----:B------:R0:W-:Y:S04]  /*5c70*/  STL.64 [R1+0x360], R108 ;  /* 0x0003606c01007387 */ /* 0x0001e80000100a00 */
[----:B------:R-:W-:Y:S01]  /*5c80*/  STL.64 [R1+0x3a0], R120 ;  /* 0x0003a07801007387 */ /* 0x000fe20000100a00 */
[----:B0-----:R-:W-:-:S03]  /*5c90*/  IADD3 R108, P3, PT, R107, R70, RZ ;  /* 0x000000466b6c7210 */ /* 0x001fc60007f7e0ff */
[----:B----4-:R-:W4:Y:S04]  /*5ca0*/  @P4 LDG.E.U16 R59, desc[UR8][R80.64] ;  /* 0x00000008503b4981 */ /* 0x010f28000c1e1500 */
[----:B------:R-:W4:Y:S01]  /*5cb0*/  @P4 LDG.E.U16 R58, desc[UR8][R38.64] ;  /* 0x00000008263a4981 */ /* 0x000f22000c1e1500 */
[-C--:B--2---:R-:W-:Y:S02]  /*5cc0*/  LEA.HI.X.SX32 R113, R0, R71.reuse, 0x1, P1 ;  /* 0x0000004700717211 */ /* 0x084fe400008f0eff */
[----:B------:R-:W0:Y:S01]  /*5cd0*/  LDC R0, c[0x0][0x3c4] ;  /* 0x0000f100ff007b82 */ /* 0x000e220000000800 */
[----:B------:R-:W-:-:S05]  /*5ce0*/  LEA.HI.X.SX32 R107, R105, R71, 0x1, P2 ;  /* 0x00000047696b7211 */ /* 0x000fca00010f0eff */
[----:B------:R1:W-:Y:S01]  /*5cf0*/  STL.64 [R1+0x698], R106 ;  /* 0x0006986a01007387 */ /* 0x0003e20000100a00 */
[----:B---3--:R-:W-:Y:S01]  /*5d00*/  LEA.HI.X.SX32 R111, R104, R71, 0x1, P5 ;  /* 0x00000047686f7211 */ /* 0x008fe200028f0eff */
[----:B------:R-:W2:Y:S01]  /*5d10*/  LDC R105, c[0x0][0x3c4] ;  /* 0x0000f100ff697b82 */ /* 0x000ea20000000800 */
[----:B0-----:R-:W-:-:S07]  /*5d20*/  IMAD R103, R0, 0x9e, RZ ;  /* 0x0000009e00677824 */ /* 0x001fce00078e02ff */
[----:B------:R-:W0:Y:S01]  /*5d30*/  LDC R0, c[0x0][0x3c4] ;  /* 0x0000f100ff007b82 */ /* 0x000e220000000800 */
[-C--:B-1----:R-:W-:Y:S02]  /*5d40*/  IADD3 R106, P2, PT, R2, R70.reuse, RZ ;  /* 0x00000046026a7210 */ /* 0x082fe40007f5e0ff */
[----:B------:R-:W-:Y:S02]  /*5d50*/  IADD3 R2, P1, PT, R3, R70, RZ ;  /* 0x0000004603027210 */ /* 0x000fe40007f3e0ff */
[-C--:B------:R-:W-:Y:S02]  /*5d60*/  LEA.HI.X.SX32 R109, R102, R71.reuse, 0x1, P3 ;  /* 0x00000047666d7211 */ /* 0x080fe400018f0eff */
[----:B------:R-:W-:Y:S01]  /*5d70*/  LEA.HI.X.SX32 R3, R85, R71, 0x1, P1 ;  /* 0x0000004755037211 */ /* 0x000fe200008f0eff */
[----:B------:R-:W-:Y:S04]  /*5d80*/  STL.64 [R1+0x658], R112 ;  /* 0x0006587001007387 */ /* 0x000fe80000100a00 */
[----:B------:R-:W-:Y:S04]  /*5d90*/  STL.64 [R1+0x618], R110 ;  /* 0x0006186e01007387 */ /* 0x000fe80000100a00 */
[----:B------:R-:W-:Y:S04]  /*5da0*/  STL.64 [R1+0x5d8], R108 ;  /* 0x0005d86c01007387 */ /* 0x000fe80000100a00 */
[----:B------:R1:W-:Y:S01]  /*5db0*/  STL.64 [R1+0x558], R2 ;  /* 0x0005580201007387 */ /* 0x0003e20000100a00 */
[----:B0-----:R-:W-:-:S05]  /*5dc0*/  IMAD R0, R0, 0xbe, RZ ;  /* 0x000000be00007824 */ /* 0x001fca00078e02ff */
[-C--:B-1----:R-:W-:Y:S02]  /*5dd0*/  IADD3 R2, P1, PT, R0, R70.reuse, RZ ;  /* 0x0000004600027210 */ /* 0x082fe40007f3e0ff */
[----:B------:R-:W0:Y:S01]  /*5de0*/  LDC R0, c[0x0][0x3c4] ;  /* 0x0000f100ff007b82 */ /* 0x000e220000000800 */
[----:B------:R-:W-:Y:S02]  /*5df0*/  LEA.HI.X.SX32 R107, R77, R71, 0x1, P2 ;  /* 0x000000474d6b7211 */ /* 0x000fe400010f0eff */
[----:B------:R-:W-:-:S03]  /*5e00*/  IADD3 R76, P2, PT, R76, R70, RZ ;  /* 0x000000464c4c7210 */ /* 0x000fc60007f5e0ff */
[----:B------:R1:W-:Y:S01]  /*5e10*/  STL.64 [R1+0x598], R106 ;  /* 0x0005986a01007387 */ /* 0x0003e20000100a00 */
[----:B------:R-:W-:Y:S02]  /*5e20*/  LEA.HI.X.SX32 R77, R95, R71, 0x1, P2 ;  /* 0x000000475f4d7211 */ /* 0x000fe400010f0eff */
[----:B------:R-:W3:Y:S08]  /*5e30*/  LDC R95, c[0x0][0x3c4] ;  /* 0x0000f100ff5f7b82 */ /* 0x000ef00000000800 */
[----:B-1----:R-:W1:Y:S01]  /*5e40*/  LDC R107, c[0x0][0x3c4] ;  /* 0x0000f100ff6b7b82 */ /* 0x002e620000000800 */
[----:B0-----:R-:W-:-:S07]  /*5e50*/  IMAD R85, R0, 0xfe, RZ ;  /* 0x000000fe00557824 */ /* 0x001fce00078e02ff */
[----:B------:R-:W0:Y:S01]  /*5e60*/  LDC R0, c[0x0][0x3c4] ;  /* 0x0000f100ff007b82 */ /* 0x000e220000000800 */
[----:B--2---:R-:W-:Y:S01]  /*5e70*/  IMAD R105, R105, 0x8e, RZ ;  /* 0x0000008e69697824 */ /* 0x004fe200078e02ff */
[----:B------:R-:W-:-:S04]  /*5e80*/  IADD3 R102, P3, PT, R103, R70, RZ ;  /* 0x0000004667667210 */ /* 0x000fc80007f7e0ff */
[-C--:B------:R-:W-:Y:S02]  /*5e90*/  IADD3 R104, P5, PT, R105, R70.reuse, RZ ;  /* 0x0000004669687210 */ /* 0x080fe40007fbe0ff */
[-C--:B------:R-:W-:Y:S02]  /*5ea0*/  LEA.HI.X.SX32 R103, R93, R71.reuse, 0x1, P3 ;  /* 0x000000475d677211 */ /* 0x080fe400018f0eff */
[----:B------:R-:W-:Y:S02]  /*5eb0*/  LEA.HI.X.SX32 R105, R119, R71, 0x1, P5 ;  /* 0x0000004777697211 */ /* 0x000fe400028f0eff */
[-C--:B------:R-:W-:Y:S01]  /*5ec0*/  IADD3 R118, P5, PT, R118, R70.reuse, RZ ;  /* 0x0000004676767210 */ /* 0x080fe20007fbe0ff */
[----:B-1----:R-:W-:Y:S02]  /*5ed0*/  IMAD R107, R107, 0x67, RZ ;  /* 0x000000676b6b7824 */ /* 0x002fe400078e02ff */
[----:B------:R-:W-:Y:S01]  /*5ee0*/  STL.64 [R1+0x518], R104 ;  /* 0x0005186801007387 */ /* 0x000fe20000100a00 */
[----:B------:R-:W-:Y:S01]  /*5ef0*/  IADD3 R92, P3, PT, R92, R70, RZ ;  /* 0x000000465c5c7210 */ /* 0x000fe20007f7e0ff */
[----:B---3--:R-:W-:-:S02]  /*5f00*/  IMAD R95, R95, 0x77, RZ ;  /* 0x000000775f5f7824 */ /* 0x008fc400078e02ff */
[----:B------:R1:W-:Y:S01]  /*5f10*/  STL.64 [R1+0x4d8], R102 ;  /* 0x0004d86601007387 */ /* 0x0003e20000100a00 */
[----:B------:R-:W-:Y:S01]  /*5f20*/  LEA.HI.X.SX32 R119, R107, R71, 0x1, P5 ;  /* 0x000000476b777211 */ /* 0x000fe200028f0eff */
[----:B0-----:R-:W-:Y:S02]  /*5f30*/  IMAD R0, R0, 0x6f, RZ ;  /* 0x0000006f00007824 */ /* 0x001fe400078e02ff */
[----:B------:R-:W-:Y:S01]  /*5f40*/  STL.64 [R1+0x498], R76 ;  /* 0x0004984c01007387 */ /* 0x000fe20000100a00 */
[----:B------:R-:W-:-:S03]  /*5f50*/  IADD3 R94, P2, PT, R94, R70, RZ ;  /* 0x000000465e5e7210 */ /* 0x000fc60007f5e0ff */
[----:B------:R-:W-:Y:S01]  /*5f60*/  STL.64 [R1+0x8c0], R76 ;  /* 0x0008c04c01007387 */ /* 0x000fe20000100a00 */
[-C--:B------:R-:W-:Y:S02]  /*5f70*/  LEA.HI.X.SX32 R93, R0, R71.reuse, 0x1, P3 ;  /* 0x00000047005d7211 */ /* 0x080fe400018f0eff */
[-C--:B------:R-:W-:Y:S01]  /*5f80*/  LEA.HI.X.SX32 R95, R95, R71.reuse, 0x1, P2 ;  /* 0x000000475f5f7211 */ /* 0x080fe200010f0eff */
[----:B------:R-:W2:Y:S01]  /*5f90*/  LDL.64 R122, [R1+0x590] ;  /* 0x00059000017a7983 */ /* 0x000ea20000100a00 */
[----:B------:R-:W0:Y:S03]  /*5fa0*/  LDC R0, c[0x0][0x3c4] ;  /* 0x0000f100ff007b82 */ /* 0x000e260000000800 */
[----:B------:R-:W3:Y:S04]  /*5fb0*/  LDL.64 R124, [R1+0x550] ;  /* 0x00055000017c7983 */ /* 0x000ee80000100a00 */
[----:B------:R-:W3:Y:S01]  /*5fc0*/  LDL.64 R108, [R1+0x510] ;  /* 0x00051000016c7983 */ /* 0x000ee20000100a00 */
[----:B------:R-:W-:-:S03]  /*5fd0*/  LEA.HI.X.SX32 R3, R84, R71, 0x1, P1 ;  /* 0x0000004754037211 */ /* 0x000fc600008f0eff */
[----:B------:R-:W4:Y:S04]  /*5fe0*/  LDL.64 R110, [R1+0x4d0] ;  /* 0x0004d000016e7983 */ /* 0x000f280000100a00 */
[----:B------:R-:W4:Y:S04]  /*5ff0*/  LDL.64 R112, [R1+0x490] ;  /* 0x0004900001707983 */ /* 0x000f280000100a00 */
[----:B------:R-:W4:Y:S04]  /*6000*/  LDL.64 R114, [R1+0x450] ;  /* 0x0004500001727983 */ /* 0x000f280000100a00 */
[----:B------:R-:W4:Y:S04]  /*6010*/  LDL.64 R116, [R1+0x410] ;  /* 0x0004100001747983 */ /* 0x000f280000100a00 */
[----:B-1----:R-:W4:Y:S04]  /*6020*/  LDL.64 R102, [R1+0x3d0] ;  /* 0x0003d00001667983 */ /* 0x002f280000100a00 */
[----:B------:R-:W4:Y:S04]  /*6030*/  LDL.64 R104, [R1+0x390] ;  /* 0x0003900001687983 */ /* 0x000f280000100a00 */
[----:B------:R-:W4:Y:S04]  /*6040*/  LDL.64 R106, [R1+0x6e8] ;  /* 0x0006e800016a7983 */ /* 0x000f280000100a00 */
[----:B------:R-:W-:Y:S04]  /*6050*/  STL.64 [R1+0x458], R2 ;  /* 0x0004580201007387 */ /* 0x000fe80000100a00 */
[----:B------:R-:W-:Y:S04]  /*6060*/  STL.64 [R1+0x8c8], R2 ;  /* 0x0008c80201007387 */ /* 0x000fe80000100a00 */
[----:B------:R-:W-:Y:S04]  /*6070*/  STL.64 [R1+0x418], R118 ;  /* 0x0004187601007387 */ /* 0x000fe80000100a00 */
[----:B------:R1:W-:Y:S04]  /*6080*/  STL.64 [R1+0x8d0], R118 ;  /* 0x0008d07601007387 */ /* 0x0003e80000100a00 */
[----:B------:R-:W-:Y:S04]  /*6090*/  STL [R1+0x88c], R70 ;  /* 0x00088c4601007387 */ /* 0x000fe80000100800 */
[----:B------:R-:W-:Y:S04]  /*60a0*/  STL.64 [R1+0x3d8], R92 ;  /* 0x0003d85c01007387 */ /* 0x000fe80000100a00 */
[----:B------:R-:W-:Y:S04]  /*60b0*/  STL.64 [R1+0x8d8], R92 ;  /* 0x0008d85c01007387 */ /* 0x000fe80000100a00 */
[----:B------:R-:W-:Y:S04]  /*60c0*/  STL [R1+0x888], R71 ;  /* 0x0008884701007387 */ /* 0x000fe80000100800 */
[----:B------:R-:W-:Y:S04]  /*60d0*/  STL.64 [R1+0x398], R94 ;  /* 0x0003985e01007387 */ /* 0x000fe80000100a00 */
[----:B------:R-:W-:Y:S04]  /*60e0*/  STL.64 [R1+0x8e8], R94 ;  /* 0x0008e85e01007387 */ /* 0x000fe80000100a00 */
[----:B------:R-:W4:Y:S01]  /*60f0*/  LDL.LU.64 R64, [R1+0xad8] ;  /* 0x000ad80001407983 */ /* 0x000f220000300a00 */
[----:B0-----:R-:W-:Y:S01]  /*6100*/  IMAD R0, R0, 0x7f, RZ ;  /* 0x0000007f00007824 */ /* 0x001fe200078e02ff */
[----:B------:R-:W-:-:S02]  /*6110*/  IADD3 R84, P1, PT, R85, R70, RZ ;  /* 0x0000004655547210 */ /* 0x000fc40007f3e0ff */
[----:B-1----:R-:W4:Y:S02]  /*6120*/  LDL.64 R118, [R1+0x648] ;  /* 0x0006480001767983 */ /* 0x002f240000100a00 */
[----:B------:R-:W-:Y:S02]  /*6130*/  LEA.HI.X.SX32 R85, R0, R71, 0x1, P1 ;  /* 0x0000004700557211 */ /* 0x000fe400008f0eff */
[----:B------:R-:W-:Y:S04]  /*6140*/  STL.64 [R1+0x8f8], R96 ;  /* 0x0008f86001007387 */ /* 0x000fe80000100a00 */
[----:B------:R-:W-:Y:S04]  /*6150*/  STL.64 [R1+0x358], R84 ;  /* 0x0003585401007387 */ /* 0x000fe80000100a00 */
[----:B------:R-:W-:Y:S04]  /*6160*/  STL.64 [R1+0x900], R84 ;  /* 0x0009005401007387 */ /* 0x000fe80000100a00 */
[----:B------:R-:W4:Y:S04]  /*6170*/  LDL.LU.64 R46, [R1+0xad0] ;  /* 0x000ad000012e7983 */ /* 0x000f280000300a00 */
[----:B------:R-:W-:Y:S04]  /*6180*/  STL.64 [R1+0x908], R90 ;  /* 0x0009085a01007387 */ /* 0x000fe80000100a00 */
[----:B------:R-:W4:Y:S04]  /*6190*/  LDL.LU.64 R28, [R1+0xac8] ;  /* 0x000ac800011c7983 */ /* 0x000f280000300a00 */
[----:B------:R-:W4:Y:S04]  /*61a0*/  LDL.LU.64 R12, [R1+0xac0] ;  /* 0x000ac000010c7983 */ /* 0x000f280000300a00 */
[----:B--2---:R-:W2:Y:S04]  /*61b0*/  @P4 LDG.E.U16 R53, desc[UR8][R122.64] ;  /* 0x000000087a354981 */ /* 0x004ea8000c1e1500 */
[----:B---3--:R-:W3:Y:S04]  /*61c0*/  @P4 LDG.E.U16 R41, desc[UR8][R108.64] ;  /* 0x000000086c294981 */ /* 0x008ee8000c1e1500 */
[----:B----4-:R-:W4:Y:S04]  /*61d0*/  @P4 LDG.E.U16 R35, desc[UR8][R110.64] ;  /* 0x000000086e234981 */ /* 0x010f28000c1e1500 */
[----:B------:R-:W2:Y:S04]  /*61e0*/  @P4 LDG.E.U16 R23, desc[UR8][R114.64] ;  /* 0x0000000872174981 */ /* 0x000ea8000c1e1500 */
[----:B------:R-:W2:Y:S04]  /*61f0*/  @P4 LDG.E.U16 R18, desc[UR8][R116.64] ;  /* 0x0000000874124981 */ /* 0x000ea8000c1e1500 */
[----:B------:R-:W2:Y:S04]  /*6200*/  @P4 LDG.E.U16 R8, desc[UR8][R104.64] ;  /* 0x0000000868084981 */ /* 0x000ea8000c1e1500 */
[----:B------:R-:W2:Y:S04]  /*6210*/  @P4 LDG.E.U16 R65, desc[UR8][R100.64] ;  /* 0x0000000864414981 */ /* 0x000ea8000c1e1500 */
[----:B------:R-:W2:Y:S04]  /*6220*/  @P4 LDG.E.U16 R64, desc[UR8][R26.64] ;  /* 0x000000081a404981 */ /* 0x000ea8000c1e1500 */
[----:B------:R-:W2:Y:S04]  /*6230*/  LDL.LU.64 R100, [R1+0xab8] ;  /* 0x000ab80001647983 */ /* 0x000ea80000300a00 */
[----:B------:R-:W3:Y:S04]  /*6240*/  LDL.LU.64 R80, [R1+0xab0] ;  /* 0x000ab00001507983 */ /* 0x000ee80000300a00 */
[----:B------:R-:W4:Y:S04]  /*6250*/  @P4 LDG.E.U16 R47, desc[UR8][R124.64] ;  /* 0x000000087c2f4981 */ /* 0x000f28000c1e1500 */
[----:B------:R-:W4:Y:S04]  /*6260*/  @P4 LDG.E.U16 R46, desc[UR8][R88.64] ;  /* 0x00000008582e4981 */ /* 0x000f28000c1e1500 */
[----:B------:R-:W4:Y:S04]  /*6270*/  @P4 LDG.E.U16 R29, desc[UR8][R112.64] ;  /* 0x00000008701d4981 */ /* 0x000f28000c1e1500 */
[----:B------:R-:W4:Y:S04]  /*6280*/  @P4 LDG.E.U16 R13, desc[UR8][R102.64] ;  /* 0x00000008660d4981 */ /* 0x000f28000c1e1500 */
[----:B------:R-:W4:Y:S04]  /*6290*/  @P4 LDG.E.U16 R28, desc[UR8][R32.64] ;  /* 0x00000008201c4981 */ /* 0x000f28000c1e1500 */
[----:B------:R-:W4:Y:S04]  /*62a0*/  @P4 LDG.E.U16 R12, desc[UR8][R62.64] ;  /* 0x000000083e0c4981 */ /* 0x000f28000c1e1500 */
[----:B--2---:R-:W2:Y:S04]  /*62b0*/  @P4 LDG.E.U16 R101, desc[UR8][R106.64] ;  /* 0x000000086a654981 */ /* 0x004ea8000c1e1500 */
[----:B---3--:R-:W3:Y:S04]  /*62c0*/  @P4 LDG.E.U16 R81, desc[UR8][R72.64] ;  /* 0x0000000848514981 */ /* 0x008ee8000c1e1500 */
[----:B------:R-:W2:Y:S04]  /*62d0*/  @P4 LDG.E.U16 R100, desc[UR8][R50.64] ;  /* 0x0000000832644981 */ /* 0x000ea8000c1e1500 */
[----:B------:R-:W2:Y:S04]  /*62e0*/  LDL.LU R72, [R1+0xaa8] ;  /* 0x000aa80001487983 */ /* 0x000ea80000300800 */
[----:B------:R-:W3:Y:S04]  /*62f0*/  LDL.64 R2, [R1+0x580] ;  /* 0x0005800001027983 */ /* 0x000ee80000100a00 */
        /* <DEDUP_REMOVED lines=11> */
[----:B------:R-:W3:Y:S04]  /*63b0*/  LDL.LU.64 R26, [R1+0xaa0] ;  /* 0x000aa000011a7983 */ /* 0x000ee80000300a00 */
[----:B------:R0:W-:Y:S04]  /*63c0*/  STL.64 [R1+0x910], R64 ;  /* 0x0009104001007387 */ /* 0x0001e80000100a00 */
[----:B------:R-:W4:Y:S04]  /*63d0*/  LDL.LU.64 R38, [R1+0xa98] ;  /* 0x000a980001267983 */ /* 0x000f280000300a00 */
[----:B------:R-:W4:Y:S04]  /*63e0*/  LDL.LU.64 R16, [R1+0xa90] ;  /* 0x000a900001107983 */ /* 0x000f280000300a00 */
[----:B------:R-:W4:Y:S04]  /*63f0*/  LDL.LU.64 R88, [R1+0xa88] ;  /* 0x000a880001587983 */ /* 0x000f280000300a00 */
[----:B------:R-:W4:Y:S04]  /*6400*/  LDL.LU.64 R6, [R1+0xa80] ;  /* 0x000a800001067983 */ /* 0x000f280000300a00 */
[----:B------:R-:W4:Y:S04]  /*6410*/  LDL.LU.64 R20, [R1+0xa78] ;  /* 0x000a780001147983 */ /* 0x000f280000300a00 */
[----:B------:R-:W4:Y:S04]  /*6420*/  LDL.LU.64 R32, [R1+0xa70] ;  /* 0x000a700001207983 */ /* 0x000f280000300a00 */
[----:B------:R-:W4:Y:S04]  /*6430*/  LDL.LU.64 R44, [R1+0xa68] ;  /* 0x000a6800012c7983 */ /* 0x000f280000300a00 */
[----:B--2---:R-:W2:Y:S04]  /*6440*/  @P4 LDG.E.U16 R72, desc[UR8][R118.64] ;  /* 0x0000000876484981 */ /* 0x004ea8000c1e1500 */
[----:B---3--:R-:W3:Y:S04]  /*6450*/  @P4 LDG.E.U16 R80, desc[UR8][R26.64] ;  /* 0x000000081a504981 */ /* 0x008ee8000c1e1500 */
[----:B----4-:R-:W4:Y:S04]  /*6460*/  @P4 LDG.E.U16 R17, desc[UR8][R68.64] ;  /* 0x0000000844114981 */ /* 0x010f28000c1e1500 */
[----:B------:R-:W2:Y:S04]  /*6470*/  @P4 LDG.E.U16 R88, desc[UR8][R38.64] ;  /* 0x0000000826584981 */ /* 0x000ea8000c1e1500 */
[----:B------:R-:W2:Y:S04]  /*6480*/  @P4 LDG.E.U16 R7, desc[UR8][R56.64] ;  /* 0x0000000838074981 */ /* 0x000ea8000c1e1500 */
[----:B------:R-:W2:Y:S04]  /*6490*/  LDL.LU.64 R68, [R1+0xa60] ;  /* 0x000a600001447983 */ /* 0x000ea80000300a00 */
[----:B------:R-:W3:Y:S04]  /*64a0*/  LDL.LU.64 R62, [R1+0xa58] ;  /* 0x000a5800013e7983 */ /* 0x000ee80000300a00 */
[----:B------:R-:W4:Y:S04]  /*64b0*/  LDL.LU.64 R56, [R1+0xa50] ;  /* 0x000a500001387983 */ /* 0x000f280000300a00 */
[----:B------:R-:W4:Y:S04]  /*64c0*/  LDL.LU.64 R50, [R1+0xa48] ;  /* 0x000a480001327983 */ /* 0x000f280000300a00 */
[----:B------:R-:W4:Y:S04]  /*64d0*/  LDL.LU.64 R38, [R1+0xa40] ;  /* 0x000a400001267983 */ /* 0x000f280000300a00 */
[----:B------:R-:W4:Y:S04]  /*64e0*/  LDL.LU.64 R26, [R1+0xa38] ;  /* 0x000a3800011a7983 */ /* 0x000f280000300a00 */
[----:B------:R-:W4:Y:S04]  /*64f0*/  @P4 LDG.E.U16 R6, desc[UR8][R116.64] ;  /* 0x0000000874064981 */ /* 0x000f28000c1e1500 */
[----:B------:R-:W4:Y:S04]  /*6500*/  @P4 LDG.E.U16 R44, desc[UR8][R30.64] ;  /* 0x000000081e2c4981 */ /* 0x000f28000c1e1500 */
        /* <DEDUP_REMOVED lines=8> */
[----:B----4-:R-:W4:Y:S04]  /*6590*/  @P4 LDG.E.U16 R57, desc[UR8][R78.64] ;  /* 0x000000084e394981 */ /* 0x010f28000c1e1500 */
[----:B------:R-:W2:Y:S04]  /*65a0*/  LDL.LU.64 R10, [R1+0xa30] ;  /* 0x000a3000010a7983 */ /* 0x000ea80000300a00 */
[----:B------:R-:W3:Y:S04]  /*65b0*/  LDL.LU.64 R86, [R1+0xa28] ;  /* 0x000a280001567983 */ /* 0x000ee80000300a00 */
[----:B------:R-:W4:Y:S04]  /*65c0*/  LDL.LU.64 R78, [R1+0xa20] ;  /* 0x000a2000014e7983 */ /* 0x000f280000300a00 */
[----:B------:R-:W4:Y:S04]  /*65d0*/  @P4 LDG.E.U16 R62, desc[UR8][R66.64] ;  /* 0x00000008423e4981 */ /* 0x000f28000c1e1500 */
[----:B------:R-:W4:Y:S04]  /*65e0*/  @P4 LDG.E.U16 R51, desc[UR8][R2.64] ;  /* 0x0000000802334981 */ /* 0x000f28000c1e1500 */
[----:B------:R-:W4:Y:S04]  /*65f0*/  @P4 LDG.E.U16 R68, desc[UR8][R106.64] ;  /* 0x000000086a444981 */ /* 0x000f28000c1e1500 */
[----:B------:R-:W4:Y:S04]  /*6600*/  LDL.LU.64 R66, [R1+0xa18] ;  /* 0x000a180001427983 */ /* 0x000f280000300a00 */
[----:B0-----:R-:W4:Y:S04]  /*6610*/  LDL.64 R64, [R1+0x6b0] ;  /* 0x0006b00001407983 */ /* 0x001f280000100a00 */
[----:B------:R-:W4:Y:S04]  /*6620*/  LDL.64 R90, [R1+0x670] ;  /* 0x00067000015a7983 */ /* 0x000f280000100a00 */
        /* <DEDUP_REMOVED lines=18> */
[----:B------:R-:W2:Y:S04]  /*6750*/  @P4 LDG.E.U16 R10, desc[UR8][R4.64] ;  /* 0x00000008040a4981 */ /* 0x000ea8000c1e1500 */
[----:B------:R-:W2:Y:S04]  /*6760*/  LDL.64 R104, [R1+0x430] ;  /* 0x0004300001687983 */ /* 0x000ea80000100a00 */
[----:B------:R-:W3:Y:S04]  /*6770*/  LDL.LU.64 R98, [R1+0xa10] ;  /* 0x000a100001627983 */ /* 0x000ee80000300a00 */
[----:B------:R-:W4:Y:S04]  /*6780*/  LDL.LU.64 R24, [R1+0xa08] ;  /* 0x000a080001187983 */ /* 0x000f280000300a00 */
[----:B------:R-:W4:Y:S04]  /*6790*/  LDL.LU.64 R30, [R1+0xa00] ;  /* 0x000a0000011e7983 */ /* 0x000f280000300a00 */
[----:B------:R-:W4:Y:S04]  /*67a0*/  LDL.64 R76, [R1+0x3b0] ;  /* 0x0003b000014c7983 */ /* 0x000f280000100a00 */
[----:B------:R-:W4:Y:S04]  /*67b0*/  LDL.64 R102, [R1+0x370] ;  /* 0x0003700001667983 */ /* 0x000f280000100a00 */
[----:B------:R-:W4:Y:S04]  /*67c0*/  LDL.LU.64 R14, [R1+0x9f8] ;  /* 0x0009f800010e7983 */ /* 0x000f280000300a00 */
[----:B------:R-:W4:Y:S04]  /*67d0*/  LDL.64 R122, [R1+0x6a8] ;  /* 0x0006a800017a7983 */ /* 0x000f280000100a00 */
[----:B------:R-:W4:Y:S04]  /*67e0*/  LDL.64 R114, [R1+0x668] ;  /* 0x0006680001727983 */ /* 0x000f280000100a00 */
[----:B------:R-:W4:Y:S04]  /*67f0*/  LDL.LU.64 R36, [R1+0x9f0] ;  /* 0x0009f00001247983 */ /* 0x000f280000300a00 */
[----:B------:R-:W4:Y:S04]  /*6800*/  LDL.64 R112, [R1+0x628] ;  /* 0x0006280001707983 */ /* 0x000f280000100a00 */
[----:B------:R-:W4:Y:S04]  /*6810*/  LDL.LU.64 R42, [R1+0x9e8] ;  /* 0x0009e800012a7983 */ /* 0x000f280000300a00 */
[----:B------:R-:W4:Y:S04]  /*6820*/  LDL.64 R110, [R1+0x5e8] ;  /* 0x0005e800016e7983 */ /* 0x000f280000100a00 */
[----:B------:R-:W4:Y:S04]  /*6830*/  LDL.LU.64 R48, [R1+0x9e0] ;  /* 0x0009e00001307983 */ /* 0x000f280000300a00 */
[----:B------:R-:W4:Y:S04]  /*6840*/  LDL.64 R108, [R1+0x5a8] ;  /* 0x0005a800016c7983 */ /* 0x000f280000100a00 */
[----:B------:R-:W4:Y:S04]  /*6850*/  @P4 LDG.E.U16 R86, desc[UR8][R64.64] ;  /* 0x0000000840564981 */ /* 0x000f28000c1e1500 */
[----:B------:R-:W4:Y:S04]  /*6860*/  @P4 LDG.E.U16 R78, desc[UR8][R90.64] ;  /* 0x000000085a4e4981 */ /* 0x000f28000c1e1500 */
        /* <DEDUP_REMOVED lines=9> */
[----:B------:R-:W3:Y:S04]  /*6900*/  LDL.64 R124, [R1+0x568] ;  /* 0x00056800017c7983 */ /* 0x000ee80000100a00 */
[----:B------:R-:W3:Y:S04]  /*6910*/  LDL.LU.64 R4, [R1+0x9d0] ;  /* 0x0009d00001047983 */ /* 0x000ee80000300a00 */
[----:B------:R-:W4:Y:S04]  /*6920*/  @P4 LDG.E.U16 R43, desc[UR8][R92.64] ;  /* 0x000000085c2b4981 */ /* 0x000f28000c1e1500 */
[----:B------:R-:W4:Y:S04]  /*6930*/  @P4 LDG.E.U16 R37, desc[UR8][R118.64] ;  /* 0x0000000876254981 */ /* 0x000f28000c1e1500 */
[----:B------:R-:W4:Y:S04]  /*6940*/  @P4 LDG.E.U16 R75, desc[UR8][R114.64] ;  /* 0x00000008724b4981 */ /* 0x000f28000c1e1500 */
[----:B------:R-:W4:Y:S04]  /*6950*/  @P4 LDG.E.U16 R49, desc[UR8][R70.64] ;  /* 0x0000000846314981 */ /* 0x000f28000c1e1500 */
[----:B--2---:R-:W2:Y:S04]  /*6960*/  @P4 LDG.E.U16 R55, desc[UR8][R94.64] ;  /* 0x000000085e374981 */ /* 0x004ea8000c1e1500 */
[----:B------:R-:W2:Y:S04]  /*6970*/  @P4 LDG.E.U16 R54, desc[UR8][R108.64] ;  /* 0x000000086c364981 */ /* 0x000ea8000c1e1500 */
[----:B---3--:R-:W3:Y:S04]  /*6980*/  @P4 LDG.E.U16 R5, desc[UR8][R60.64] ;  /* 0x000000083c054981 */ /* 0x008ee8000c1e1500 */
[----:B------:R-:W2:Y:S04]  /*6990*/  @P4 LDG.E.U16 R4, desc[UR8][R102.64] ;  /* 0x0000000866044981 */ /* 0x000ea8000c1e1500 */
[----:B------:R-:W2:Y:S04]  /*69a0*/  @P4 LDG.E.U16 R48, desc[UR8][R124.64] ;  /* 0x000000087c304981 */ /* 0x000ea8000c1e1500 */
[----:B------:R-:W2:Y:S04]  /*69b0*/  LDL.LU.64 R60, [R1+0x9c8] ;  /* 0x0009c800013c7983 */ /* 0x000ea80000300a00 */
[----:B------:R-:W3:Y:S04]  /*69c0*/  LDL.LU.64 R66, [R1+0x9c0] ;  /* 0x0009c00001427983 */ /* 0x000ee80000300a00 */
        /* <DEDUP_REMOVED lines=10> */
[----:B------:R-:W4:Y:S04]  /*6a70*/  LDL R73, [R1+0x28] ;  /* 0x0000280001497983 */ /* 0x000f280000100800 */
[----:B------:R-:W4:Y:S04]  /*6a80*/  LDL R0, [R1+0x24] ;  /* 0x0000240001007983 */ /* 0x000f280000100800 */
[----:B------:R-:W4:Y:S04]  /*6a90*/  LDL.64 R94, [R1+0x5d8] ;  /* 0x0005d800015e7983 */ /* 0x000f280000100a00 */
[----:B------:R-:W4:Y:S04]  /*6aa0*/  LDL.64 R92, [R1+0x598] ;  /* 0x00059800015c7983 */ /* 0x000f280000100a00 */
[----:B------:R-:W4:Y:S04]  /*6ab0*/  LDL.64 R118, [R1+0x558] ;  /* 0x0005580001767983 */ /* 0x000f280000100a00 */
[----:B------:R-:W4:Y:S04]  /*6ac0*/  LDL.64 R2, [R1+0x518] ;  /* 0x0005180001027983 */ /* 0x000f280000100a00 */
[----:B------:R-:W4:Y:S04]  /*6ad0*/  LDL.64 R76, [R1+0x4d8] ;  /* 0x0004d800014c7983 */ /* 0x000f280000100a00 */
[----:B--2---:R-:W2:Y:S04]  /*6ae0*/  @P4 LDG.E.U16 R61, desc[UR8][R96.64] ;  /* 0x00000008603d4981 */ /* 0x004ea8000c1e1500 */
[----:B---3--:R-:W3:Y:S04]  /*6af0*/  @P4 LDG.E.U16 R67, desc[UR8][R84.64] ;  /* 0x0000000854434981 */ /* 0x008ee8000c1e1500 */
[----:B------:R-:W2:Y:S04]  /*6b00*/  @P4 LDG.E.U16 R66, desc[UR8][R112.64] ;  /* 0x0000000870424981 */ /* 0x000ea8000c1e1500 */
[----:B------:R-:W2:Y:S04]  /*6b10*/  @P4 LDG.E.U16 R60, desc[UR8][R110.64] ;  /* 0x000000086e3c4981 */ /* 0x000ea8000c1e1500 */
[----:B------:R-:W2:Y:S04]  /*6b20*/  LDL.64 R84, [R1+0x658] ;  /* 0x0006580001547983 */ /* 0x000ea80000100a00 */
[----:B------:R-:W3:Y:S04]  /*6b30*/  LDL.64 R112, [R1+0x620] ;  /* 0x0006200001707983 */ /* 0x000ee80000100a00 */
[----:B------:R-:W3:Y:S04]  /*6b40*/  LDL.64 R110, [R1+0x5a0] ;  /* 0x0005a000016e7983 */ /* 0x000ee80000100a00 */
[----:B------:R-:W3:Y:S04]  /*6b50*/  LDL.64 R96, [R1+0x618] ;  /* 0x0006180001607983 */ /* 0x000ee80000100a00 */
[----:B------:R-:W3:Y:S04]  /*6b60*/  LDL.LU R70, [R1+0xc] ;  /* 0x00000c0001467983 */ /* 0x000ee80000300800 */
[----:B------:R-:W3:Y:S04]  /*6b70*/  LDL.LU R71, [R1+0x8] ;  /* 0x0000080001477983 */ /* 0x000ee80000300800 */
[----:B----4-:R-:W4:Y:S04]  /*6b80*/  @P4 LDG.E.U16 R42, desc[UR8][R116.64] ;  /* 0x00000008742a4981 */ /* 0x010f28000c1e1500 */
[----:B------:R-:W4:Y:S04]  /*6b90*/  @P4 LDG.E.U16 R36, desc[UR8][R104.64] ;  /* 0x0000000868244981 */ /* 0x000f28000c1e1500 */
[----:B------:R-:W4:Y:S04]  /*6ba0*/  @P4 LDG.E.U16 R30, desc[UR8][R106.64] ;  /* 0x000000086a1e4981 */ /* 0x000f28000c1e1500 */
[----:B------:R-:W4:Y:S04]  /*6bb0*/  LDL.LU.64 R116, [R1+0x9b8] ;  /* 0x0009b80001747983 */ /* 0x000f280000300a00 */
[----:B------:R-:W4:Y:S04]  /*6bc0*/  LDL.LU.64 R104, [R1+0x9b0] ;  /* 0x0009b00001687983 */ /* 0x000f280000300a00 */
[----:B------:R-:W4:Y:S04]  /*6bd0*/  LDL.LU.64 R106, [R1+0x9a8] ;  /* 0x0009a800016a7983 */ /* 0x000f280000300a00 */
[----:B------:R-:W4:Y:S04]  /*6be0*/  @P4 LDG.E.U16 R73, desc[UR8][R90.64] ;  /* 0x000000085a494981 */ /* 0x000f28000c1e1500 */
[----:B------:R-:W4:Y:S04]  /*6bf0*/  @P4 LDG.E.U16 R99, desc[UR8][R94.64] ;  /* 0x000000085e634981 */ /* 0x000f28000c1e1500 */
[----:B------:R-:W4:Y:S04]  /*6c00*/  @P4 LDG.E.U16 R89, desc[UR8][R2.64] ;  /* 0x0000000802594981 */ /* 0x000f28000c1e1500 */
[----:B--2---:R-:W2:Y:S04]  /*6c10*/  @P4 LDG.E.U16 R0, desc[UR8][R84.64] ;  /* 0x0000000854004981 */ /* 0x004ea8000c1e1500 */
[----:B---3--:R-:W3:Y:S04]  /*6c20*/  @P4 LDG.E.U16 R70, desc[UR8][R76.64] ;  /* 0x000000084c464981 */ /* 0x008ee8000c1e1500 */
[----:B----4-:R-:W4:Y:S04]  /*6c30*/  @P4 LDG.E.U16 R24, desc[UR8][R106.64] ;  /* 0x000000086a184981 */ /* 0x010f28000c1e1500 */
[----:B------:R-:W2:Y:S04]  /*6c40*/  LDL.LU.64 R106, [R1+0x9a0] ;  /* 0x0009a000016a7983 */ /* 0x000ea80000300a00 */
[----:B--2---:R-:W2:Y:S04]  /*6c50*/  @P4 LDG.E.U16 R107, desc[UR8][R104.64] ;  /* 0x00000008686b4981 */ /* 0x004ea8000c1e1500 */
[----:B------:R-:W2:Y:S04]  /*6c60*/  LDL.LU.64 R104, [R1+0x998] ;  /* 0x0009980001687983 */ /* 0x000ea80000300a00 */
[----:B--2---:R-:W2:Y:S04]  /*6c70*/  @P4 LDG.E.U16 R105, desc[UR8][R102.64] ;  /* 0x0000000866694981 */ /* 0x004ea8000c1e1500 */
[----:B------:R-:W2:Y:S04]  /*6c80*/  LDL.LU.64 R102, [R1+0x990] ;  /* 0x0009900001667983 */ /* 0x000ea80000300a00 */
[----:B--2---:R-:W2:Y:S04]  /*6c90*/  @P4 LDG.E.U16 R104, desc[UR8][R102.64] ;  /* 0x0000000866684981 */ /* 0x004ea8000c1e1500 */
[----:B------:R-:W2:Y:S04]  /*6ca0*/  LDL.LU.64 R102, [R1+0x988] ;  /* 0x0009880001667983 */ /* 0x000ea80000300a00 */
[----:B--2---:R-:W2:Y:S04]  /*6cb0*/  @P4 LDG.E.U16 R103, desc[UR8][R116.64] ;  /* 0x0000000874674981 */ /* 0x004ea8000c1e1500 */
[----:B------:R-:W2:Y:S04]  /*6cc0*/  @P4 LDG.E.U16 R102, desc[UR8][R92.64] ;  /* 0x000000085c664981 */ /* 0x000ea8000c1e1500 */
        /* <DEDUP_REMOVED lines=29> */
[----:B------:R-:W2:Y:S04]  /*6ea0*/  LDL.LU.64 R90, [R1+0x908] ;  /* 0x00090800015a7983 */ /* 0x000ea80000300a00 */
[----:B------:R-:W3:Y:S04]  /*6eb0*/  LDL.LU.64 R84, [R1+0x900] ;  /* 0x0009000001547983 */ /* 0x000ee80000300a00 */
[----:B--2---:R-:W2:Y:S04]  /*6ec0*/  @P4 LDG.E.U16 R91, desc[UR8][R96.64] ;  /* 0x00000008605b4981 */ /* 0x004ea8000c1e1500 */
[----:B---3--:R0:W3:Y:S04]  /*6ed0*/  @P4 LDG.E.U16 R120, desc[UR8][R84.64] ;  /* 0x0000000854784981 */ /* 0x0080e8000c1e1500 */
[----:B------:R-:W3:Y:S01]  /*6ee0*/  LDL.LU.64 R96, [R1+0x8f8] ;  /* 0x0008f80001607983 */ /* 0x000ee20000300a00 */
[----:B0-----:R-:W0:Y:S03]  /*6ef0*/  LDC.64 R84, c[0x0][0x390] ;  /* 0x0000e400ff547b82 */ /* 0x001e260000000a00 */
[----:B--2---:R1:W-:Y:S04]  /*6f00*/  STL [R1+0x20], R91 ;  /* 0x0000205b01007387 */ /* 0x0043e80000100800 */
[----:B-1----:R-:W2:Y:S04]  /*6f10*/  LDL.LU R91, [R1+0x8f0] ;  /* 0x0008f000015b7983 */ /* 0x002ea80000300800 */
[----:B------:R-:W2:Y:S04]  /*6f20*/  LDL.LU.64 R94, [R1+0x8e8] ;  /* 0x0008e800015e7983 */ /* 0x000ea80000300a00 */
[----:B------:R1:W-:Y:S04]  /*6f30*/  STL [R1+0x1c], R99 ;  /* 0x00001c6301007387 */ /* 0x0003e80000100800 */
[----:B---3--:R-:W3:Y:S04]  /*6f40*/  @P4 LDG.E.U16 R97, desc[UR8][R118.64] ;  /* 0x0000000876614981 */ /* 0x008ee8000c1e1500 */
[----:B-1----:R-:W3:Y:S04]  /*6f50*/  LDL.LU R99, [R1+0x8e0] ;  /* 0x0008e00001637983 */ /* 0x002ee80000300800 */
[----:B------:R-:W3:Y:S04]  /*6f60*/  LDL.LU.64 R92, [R1+0x8d8] ;  /* 0x0008d800015c7983 */ /* 0x000ee80000300a00 */
[----:B------:R-:W4:Y:S04]  /*6f70*/  LDL.LU.64 R118, [R1+0x8d0] ;  /* 0x0008d00001767983 */ /* 0x000f280000300a00 */
[----:B------:R-:W4:Y:S04]  /*6f80*/  LDL.LU.64 R2, [R1+0x8c8] ;  /* 0x0008c80001027983 */ /* 0x000f280000300a00 */
[----:B------:R-:W4:Y:S04]  /*6f90*/  LDL.LU.64 R76, [R1+0x8c0] ;  /* 0x0008c000014c7983 */ /* 0x000f280000300a00 */
[----:B--2---:R-:W2:Y:S04]  /*6fa0*/  @P4 LDG.E.U16 R122, desc[UR8][R94.64] ;  /* 0x000000085e7a4981 */ /* 0x004ea8000c1e1500 */
[----:B---3--:R-:W3:Y:S04]  /*6fb0*/  @P4 LDG.E.U16 R124, desc[UR8][R92.64] ;  /* 0x000000085c7c4981 */ /* 0x008ee8000c1e1500 */
[----:B----4-:R-:W4:Y:S04]  /*6fc0*/  @P4 LDG.E.U16 R71, desc[UR8][R76.64] ;  /* 0x000000084c474981 */ /* 0x010f28000c1e1500 */
[----:B------:R-:W2:Y:S04]  /*6fd0*/  LDL.LU R76, [R1+0x8bc] ;  /* 0x0008bc00014c7983 */ /* 0x000ea80000300800 */
[----:B--2---:R1:W2:Y:S04]  /*6fe0*/  @P4 LDG.E.U16 R76, desc[UR8][R2.64] ;  /* 0x00000008024c4981 */ /* 0x0042a8000c1e1500 */
[----:B------:R0:W2:Y:S01]  /*6ff0*/  LDL.LU R2, [R1+0x8b8] ;  /* 0x0008b80001027983 */ /* 0x0000a20000300800 */
[----:B-1----:R-:W1:Y:S01]  /*7000*/  LDC R3, c[0x0][0x3d4] ;  /* 0x0000f500ff037b82 */ /* 0x002e620000000800 */
[----:B------:R-:W0:Y:S02]  /*7010*/  S2R R77, SR_CTAID.Y ;  /* 0x00000000004d7919 */ /* 0x000e240000002600 */
[----:B--2---:R-:W2:Y:S04]  /*7020*/  @P4 LDG.E.U16 R2, desc[UR8][R118.64] ;  /* 0x0000000876024981 */ /* 0x004ea8000c1e1500 */
[----:B------:R-:W2:Y:S04]  /*7030*/  LDL.LU.64 R118, [R1+0x8b0] ;  /* 0x0008b00001767983 */ /* 0x000ea80000300a00 */
[----:B------:R-:W2:Y:S04]  /*7040*/  LDL.LU.64 R92, [R1+0x8a8] ;  /* 0x0008a800015c7983 */ /* 0x000ea80000300a00 */
[----:B------:R0:W-:Y:S02]  /*7050*/  STL [R1+0x18], R102 ;  /* 0x0000186601007387 */ /* 0x0001e40000100800 */
[----:B0-----:R-:W0:Y:S02]  /*7060*/  S2R R102, SR_TID.X ;  /* 0x0000000000667919 */ /* 0x001e240000002100 */
[----:B------:R1:W-:Y:S02]  /*7070*/  @P4 STL [R1+0x28], R73 ;  /* 0x0000284901004387 */ /* 0x0003e40000100800 */
[----:B-1----:R-:W1:Y:S02]  /*7080*/  LDC R73, c[0x0][0x3d0] ;  /* 0x0000f400ff497b82 */ /* 0x002e640000000800 */
[----:B------:R0:W-:Y:S04]  /*7090*/  @P4 STL [R1+0x24], R0 ;  /* 0x0000240001004387 */ /* 0x0001e80000100800 */
[----:B------:R0:W-:Y:S02]  /*70a0*/  STL [R1+0x14], R97 ;  /* 0x0000146101007387 */ /* 0x0001e40000100800 */
[----:B0-----:R-:W-:-:S02]  /*70b0*/  LOP3.LUT R0, R102, 0x7f, RZ, 0xc0, !PT ;  /* 0x0000007f66007812 */ /* 0x001fc400078ec0ff */
[C---:B------:R-:W-:Y:S02]  /*70c0*/  LOP3.LUT R94, R102.reuse, 0xf, RZ, 0xc0, !PT ;  /* 0x0000000f665e7812 */ /* 0x040fe400078ec0ff */
[----:B------:R-:W-:Y:S01]  /*70d0*/  LOP3.LUT R97, R102, 0x60, RZ, 0xc0, !PT ;  /* 0x0000006066617812 */ /* 0x000fe200078ec0ff */
[----:B------:R-:W-:Y:S02]  /*70e0*/  IMAD R0, R0, R3, RZ ;  /* 0x0000000300007224 */ /* 0x000fe400078e02ff */
[----:B-1----:R-:W-:Y:S01]  /*70f0*/  IMAD R3, R77, R73, RZ ;  /* 0x000000494d037224 */ /* 0x002fe200078e02ff */
[----:B------:R-:W-:Y:S02]  /*7100*/  LEA.HI R97, R97, R94, RZ, 0x1f ;  /* 0x0000005e61617211 */ /* 0x000fe400078ff8ff */
[C---:B------:R-:W-:Y:S02]  /*7110*/  LOP3.LUT R77, R102.reuse, 0xf, RZ, 0xc0, !PT ;  /* 0x0000000f664d7812 */ /* 0x040fe400078ec0ff */
[----:B------:R-:W-:Y:S01]  /*7120*/  LOP3.LUT R95, R102, 0x60, RZ, 0xc0, !PT ;  /* 0x00000060665f7812 */ /* 0x000fe200078ec0ff */
[----:B------:R0:W-:Y:S03]  /*7130*/  STL [R1+0x10], R89 ;  /* 0x0000105901007387 */ /* 0x0001e60000100800 */
[----:B------:R-:W-:Y:S01]  /*7140*/  LEA.HI R95, R95, R77, RZ, 0x1f ;  /* 0x0000004d5f5f7211 */ /* 0x000fe200078ff8ff */
[----:B------:R-:W2:Y:S04]  /*7150*/  LDL.LU R94, [R1+0x8a4] ;  /* 0x0008a400015e7983 */ /* 0x000ea80000300800 */
[----:B------:R-:W2:Y:S04]  /*7160*/  LDL.LU R97, [R1+0x8a0] ;  /* 0x0008a00001617983 */ /* 0x000ea80000300800 */
[----:B------:R-:W2:Y:S01]  /*7170*/  LDL.LU R77, [R1+0x89c] ;  /* 0x00089c00014d7983 */ /* 0x000ea20000300800 */
[----:B------:R-:W-:-:S02]  /*7180*/  IMAD.SHL.U32 R73, R0, 0x2, RZ ;  /* 0x0000000200497824 */ /* 0x000fc400078e00ff */
[----:B0-----:R-:W-:-:S05]  /*7190*/  IMAD.SHL.U32 R89, R3, 0x2, RZ ;  /* 0x0000000203597824 */ /* 0x001fca00078e00ff */
[----:B------:R-:W-:Y:S02]  /*71a0*/  IADD3 R84, P1, P2, R73, R84, R89 ;  /* 0x0000005449547210 */ /* 0x000fe40007a3e059 */
[----:B------:R-:W-:-:S05]  /*71b0*/  LOP3.LUT R73, R102, 0x3f, RZ, 0xc0, !PT ;  /* 0x0000003f66497812 */ /* 0x000fca00078ec0ff */
[----:B------:R-:W-:Y:S02]  /*71c0*/  IMAD.SHL.U32 R95, R73, 0x2, RZ ;  /* 0x00000002495f7824 */ /* 0x000fe400078e00ff */
[----:B------:R-:W-:Y:S02]  /*71d0*/  IMAD.HI R73, R0, 0x2, RZ ;  /* 0x0000000200497827 */ /* 0x000fe400078e02ff */
[----:B------:R-:W0:Y:S01]  /*71e0*/  S2R R0, SR_TID.X ;  /* 0x0000000000007919 */ /* 0x000e220000002100 */
[----:B------:R-:W-:Y:S01]  /*71f0*/  UIADD3 UR74, UPT, UPT, UR5, 0x100000, URZ ;  /* 0x00100000054a7890 */ /* 0x000fe2000fffe0ff */
[----:B------:R-:W-:Y:S01]  /*7200*/  LOP3.LUT R89, R102, 0x80, RZ, 0xc0, !PT ;  /* 0x0000008066597812 */ /* 0x000fe200078ec0ff */
[----:B------:R-:W-:Y:S01]  /*7210*/  IMAD.HI R102, R3, 0x2, RZ ;  /* 0x0000000203667827 */ /* 0x000fe200078e02ff */
[----:B------:R0:W-:Y:S02]  /*7220*/  STL [R1+0x34], R73 ;  /* 0x0000344901007387 */ /* 0x0001e40000100800 */
[----:B------:R-:W-:-:S02]  /*7230*/  SHF.R.U32.HI R89, RZ, 0x1, R89 ;  /* 0x00000001ff597819 */ /* 0x000fc40000011659 */
[C---:B0-----:R-:W-:Y:S02]  /*7240*/  LOP3.LUT R73, R0.reuse, 0xc0, RZ, 0xc0, !PT ;  /* 0x000000c000497812 */ /* 0x041fe400078ec0ff */
[----:B------:R-:W-:-:S03]  /*7250*/  LOP3.LUT R3, R0, 0x10, RZ, 0xc0, !PT ;  /* 0x0000001000037812 */ /* 0x000fc600078ec0ff */
[----:B------:R-:W-:Y:S02]  /*7260*/  IMAD R73, R73, 0x100, R95 ;  /* 0x0000010049497824 */ /* 0x000fe400078e025f */
[----:B------:R-:W3:Y:S01]  /*7270*/  LDL.LU R95, [R1+0x898] ;  /* 0x00089800015f7983 */ /* 0x000ee20000300800 */
[----:B------:R-:W-:-:S03]  /*7280*/  IMAD R3, R3, 0x2, R89 ;  /* 0x0000000203037824 */ /* 0x000fc600078e0259 */
[----:B------:R-:W3:Y:S01]  /*7290*/  LDL.LU R89, [R1+0x894] ;  /* 0x0008940001597983 */ /* 0x000ee20000300800 */
[----:B--2---:R-:W-:-:S05]  /*72a0*/  VIADD R0, R77, UR74 ;  /* 0x0000004a4d007c36 */ /* 0x004fca0008000000 */
[----:B------:R-:W-:Y:S02]  /*72b0*/  R2UR UR11, R0 ;  /* 0x00000000000b72ca */ /* 0x000fe400000e0000 */
[----:B------:R-:W2:Y:S01]  /*72c0*/  LDL.LU R0, [R1+0x34] ;  /* 0x0000340001007983 */ /* 0x000ea20000300800 */
[----:B------:R-:W-:-:S04]  /*72d0*/  @!UP0 UIADD3 UR14, UPT, UPT, -UR12, 0x100000, URZ ;  /* 0x001000000c0e8890 */ /* 0x000fc8000fffe1ff */
[----:B------:R-:W-:Y:S02]  /*72e0*/  @!UP0 USHF.L.U32 UR15, UR14, 0xb, URZ ;  /* 0x0000000b0e0f8899 */ /* 0x000fe400080006ff */
[----:B------:R-:W-:Y:S01]  /*72f0*/  @!UP0 USHF.L.U32 UR14, UR14, 0x1, URZ ;  /* 0x000000010e0e8899 */ /* 0x000fe200080006ff */
[----:B------:R-:W-:-:S11]  /*7300*/  VOTEU.ALL UP1, P0 ;  /* 0x0000000000ff7886 */ /* 0x000fd60000020000 */
[----:B------:R0:W1:Y:S01]  /*7310*/  @!UP1 SYNCS.EXCH.64 URZ, [UR4+0x38008], UR14 ;  /* 0x0380080e04ff95b2 */ /* 0x0000620008000100 */
[----:B--2---:R-:W-:Y:S02]  /*7320*/  IADD3.X R0, PT, PT, R0, R85, R102, P1, P2 ;  /* 0x0000005500007210 */ /* 0x004fe40000fe4466 */
[----:B------:R-:W2:Y:S04]  /*7330*/  LDL.LU R102, [R1+0x890] ;  /* 0x0008900001667983 */ /* 0x000ea80000300800 */
        /* <DEDUP_REMOVED lines=13> */
[----:B------:R1:W-:Y:S04]  /*7410*/  STS.U16 [R73+UR4+0x3800], R13 ;  /* 0x0038000d49007988 */ /* 0x0003e80008000404 */
[----:B------:R-:W-:Y:S01]  /*7420*/  STS.U16 [R73+UR4+0x3c00], R8 ;  /* 0x003c000849007988 */ /* 0x000fe20008000404 */
[C---:B------:R-:W-:Y:S01]  /*7430*/  LOP3.LUT R85, R73.reuse, 0x20, RZ, 0x3c, !PT ;  /* 0x0000002049557812 */ /* 0x040fe200078e3cff */
[----:B0-----:R-:W0:Y:S02]  /*7440*/  LDC R18, c[0x0][0x3d8] ;  /* 0x0000f600ff127b82 */ /* 0x001e240000000800 */
[----:B------:R-:W4:Y:S04]  /*7450*/  LDL.LU R53, [R1+0x30] ;  /* 0x0000300001357983 */ /* 0x000f280000300800 */
[----:B------:R-:W4:Y:S02]  /*7460*/  LDL.LU R59, [R1+0x2c] ;  /* 0x00002c00013b7983 */ /* 0x000f240000300800 */
[----:B-1----:R-:W1:Y:S02]  /*7470*/  LDC R13, c[0x0][0x3d8] ;  /* 0x0000f600ff0d7b82 */ /* 0x002e640000000800 */
[----:B------:R-:W4:Y:S04]  /*7480*/  LDL.LU R65, [R1+0x28] ;  /* 0x0000280001417983 */ /* 0x000f280000300800 */
[----:B------:R-:W4:Y:S02]  /*7490*/  LDL.LU R74, [R1+0x24] ;  /* 0x00002400014a7983 */ /* 0x000f240000300800 */
[----:B------:R-:W0:Y:S02]  /*74a0*/  LDC R23, c[0x0][0x3d8] ;  /* 0x0000f600ff177b82 */ /* 0x000e240000000800 */
[----:B------:R-:W4:Y:S04]  /*74b0*/  LDL.LU R82, [R1+0x20] ;  /* 0x0000200001527983 */ /* 0x000f280000300800 */
[----:B------:R-:W4:Y:S02]  /*74c0*/  LDL.LU R90, [R1+0x1c] ;  /* 0x00001c00015a7983 */ /* 0x000f240000300800 */
[----:B------:R-:W0:Y:S02]  /*74d0*/  LDC R29, c[0x0][0x3d8] ;  /* 0x0000f600ff1d7b82 */ /* 0x000e240000000800 */
[----:B------:R-:W4:Y:S04]  /*74e0*/  LDL.LU R96, [R1+0x18] ;  /* 0x0000180001607983 */ /* 0x000f280000300800 */
[----:B--2---:R2:W-:Y:S02]  /*74f0*/  STS.U16 [R73+UR4], R102 ;  /* 0x0000006649007988 */ /* 0x0045e40008000404 */
[----:B------:R-:W0:Y:S08]  /*7500*/  LDC R35, c[0x0][0x3d8] ;  /* 0x0000f600ff237b82 */ /* 0x000e300000000800 */
[----:B------:R-:W0:Y:S01]  /*7510*/  LDC R41, c[0x0][0x3d8] ;  /* 0x0000f600ff297b82 */ /* 0x000e220000000800 */
[----:B--2---:R-:W-:-:S05]  /*7520*/  LOP3.LUT R102, R73, 0x10, RZ, 0x3c, !PT ;  /* 0x0000001049667812 */ /* 0x004fca00078e3cff */
[----:B---3--:R2:W-:Y:S02]  /*7530*/  STS.U16 [R102+UR4+0x480], R95 ;  /* 0x0004805f66007988 */ /* 0x0085e40008000404 */
[----:B------:R-:W3:Y:S02]  /*7540*/  LDC R47, c[0x0][0x3d8] ;  /* 0x0000f600ff2f7b82 */ /* 0x000ee40000000800 */
[----:B------:R1:W-:Y:S04]  /*7550*/  STS.U16 [R102+UR4+0x880], R89 ;  /* 0x0008805966007988 */ /* 0x0003e80008000404 */
[----:B------:R-:W-:Y:S01]  /*7560*/  STS.U16 [R102+UR4+0x80], R101 ;  /* 0x0000806566007988 */ /* 0x000fe20008000404 */
[C---:B------:R-:W-:Y:S01]  /*7570*/  LOP3.LUT R8, R73.reuse, 0x30, RZ, 0x3c, !PT ;  /* 0x0000003049087812 */ /* 0x040fe200078e3cff */
[----:B--2---:R-:W2:Y:S02]  /*7580*/  LDC R95, c[0x0][0x3d8] ;  /* 0x0000f600ff5f7b82 */ /* 0x004ea40000000800 */
[----:B------:R-:W-:Y:S04]  /*7590*/  STS.U16 [R102+UR4+0xc80], R81 ;  /* 0x000c805166007988 */ /* 0x000fe80008000404 */
[----:B------:R1:W-:Y:S02]  /*75a0*/  STS.U16 [R102+UR4+0x1080], R72 ;  /* 0x0010804866007988 */ /* 0x0003e40008000404 */
[----:B-1----:R-:W1:Y:S02]  /*75b0*/  LDC R89, c[0x0][0x3d8] ;  /* 0x0000f600ff597b82 */ /* 0x002e640000000800 */
[----:B------:R-:W-:Y:S04]  /*75c0*/  STS.U16 [R102+UR4+0x1480], R64 ;  /* 0x0014804066007988 */ /* 0x000fe80008000404 */
[----:B------:R0:W-:Y:S02]  /*75d0*/  STS.U16 [R102+UR4+0x1880], R58 ;  /* 0x0018803a66007988 */ /* 0x0001e40008000404 */
[----:B------:R-:W1:Y:S02]  /*75e0*/  LDC R72, c[0x0][0x3d8] ;  /* 0x0000f600ff487b82 */ /* 0x000e640000000800 */
[----:B------:R-:W-:Y:S04]  /*75f0*/  STS.U16 [R102+UR4+0x1c80], R52 ;  /* 0x001c803466007988 */ /* 0x000fe80008000404 */
[----:B------:R0:W-:Y:S02]  /*7600*/  STS.U16 [R102+UR4+0x2080], R46 ;  /* 0x0020802e66007988 */ /* 0x0001e40008000404 */
[----:B0-----:R-:W0:Y:S02]  /*7610*/  LDC R58, c[0x0][0x3d8] ;  /* 0x0000f600ff3a7b82 */ /* 0x001e240000000800 */
[----:B------:R-:W-:Y:S04]  /*7620*/  STS.U16 [R102+UR4+0x2480], R40 ;  /* 0x0024802866007988 */ /* 0x000fe80008000404 */
[----:B------:R3:W-:Y:S02]  /*7630*/  STS.U16 [R102+UR4+0x2880], R34 ;  /* 0x0028802266007988 */ /* 0x0007e40008000404 */
[----:B------:R-:W0:Y:S02]  /*7640*/  LDC R46, c[0x0][0x3d8] ;  /* 0x0000f600ff2e7b82 */ /* 0x000e240000000800 */
[----:B------:R-:W-:Y:S04]  /*7650*/  STS.U16 [R102+UR4+0x2c80], R28 ;  /* 0x002c801c66007988 */ /* 0x000fe80008000404 */
[----:B------:R2:W-:Y:S02]  /*7660*/  STS.U16 [R102+UR4+0x3080], R22 ;  /* 0x0030801666007988 */ /* 0x0005e40008000404 */
[----:B---3--:R-:W3:Y:S02]  /*7670*/  LDC R34, c[0x0][0x3d8] ;  /* 0x0000f600ff227b82 */ /* 0x008ee40000000800 */
[----:B------:R-:W-:Y:S04]  /*7680*/  STS.U16 [R102+UR4+0x3480], R17 ;  /* 0x0034801166007988 */ /* 0x000fe80008000404 */
[----:B------:R4:W-:Y:S02]  /*7690*/  STS.U16 [R102+UR4+0x3880], R12 ;  /* 0x0038800c66007988 */ /* 0x0009e40008000404 */
[----:B--2---:R-:W2:Y:S02]  /*76a0*/  LDC R22, c[0x0][0x3d8] ;  /* 0x0000f600ff167b82 */ /* 0x004ea40000000800 */
[----:B------:R4:W-:Y:S04]  /*76b0*/  STS.U16 [R102+UR4+0x3c80], R7 ;  /* 0x003c800766007988 */ /* 0x0009e80008000404 */
[----:B------:R-:W-:Y:S02]  /*76c0*/  STS.U16 [R85+UR4+0x500], R94 ;  /* 0x0005005e55007988 */ /* 0x000fe40008000404 */
[----:B----4-:R-:W4:Y:S02]  /*76d0*/  LDC R12, c[0x0][0x3d8] ;  /* 0x0000f600ff0c7b82 */ /* 0x010f240000000800 */
[----:B------:R-:W-:Y:S04]  /*76e0*/  STS.U16 [R85+UR4+0x100], R100 ;  /* 0x0001006455007988 */ /* 0x000fe80008000404 */
[----:B------:R-:W-:Y:S01]  /*76f0*/  STS.U16 [R85+UR4+0x900], R88 ;  /* 0x0009005855007988 */ /* 0x000fe20008000404 */
[C---:B------:R-:W-:Y:S01]  /*7700*/  LOP3.LUT R7, R73.reuse, 0x40, RZ, 0x3c, !PT ;  /* 0x0000004049077812 */ /* 0x040fe200078e3cff */
[----:B------:R-:W0:Y:S02]  /*7710*/  LDC R17, c[0x0][0x3d8] ;  /* 0x0000f600ff117b82 */ /* 0x000e240000000800 */
[----:B------:R-:W-:Y:S04]  /*7720*/  STS.U16 [R85+UR4+0xd00], R80 ;  /* 0x000d005055007988 */ /* 0x000fe80008000404 */
[----:B------:R-:W-:Y:S02]  /*7730*/  STS.U16 [R85+UR4+0x1100], R69 ;  /* 0x0011004555007988 */ /* 0x000fe40008000404 */
[----:B------:R-:W0:Y:S02]  /*7740*/  LDC R28, c[0x0][0x3d8] ;  /* 0x0000f600ff1c7b82 */ /* 0x000e240000000800 */
[----:B------:R-:W-:Y:S04]  /*7750*/  STS.U16 [R85+UR4+0x1500], R63 ;  /* 0x0015003f55007988 */ /* 0x000fe80008000404 */
[----:B------:R-:W-:Y:S02]  /*7760*/  STS.U16 [R85+UR4+0x1900], R57 ;  /* 0x0019003955007988 */ /* 0x000fe40008000404 */
[----:B------:R-:W0:Y:S02]  /*7770*/  LDC R40, c[0x0][0x3d8] ;  /* 0x0000f600ff287b82 */ /* 0x000e240000000800 */
[----:B------:R-:W-:Y:S04]  /*7780*/  STS.U16 [R85+UR4+0x1d00], R51 ;  /* 0x001d003355007988 */ /* 0x000fe80008000404 */
[----:B------:R1:W-:Y:S02]  /*7790*/  STS.U16 [R85+UR4+0x2100], R45 ;  /* 0x0021002d55007988 */ /* 0x0003e40008000404 */
[----:B------:R-:W0:Y:S02]  /*77a0*/  LDC R52, c[0x0][0x3d8] ;  /* 0x0000f600ff347b82 */ /* 0x000e240000000800 */
[----:B------:R-:W-:Y:S04]  /*77b0*/  STS.U16 [R85+UR4+0x2500], R39 ;  /* 0x0025002755007988 */ /* 0x000fe80008000404 */
[----:B------:R2:W-:Y:S02]  /*77c0*/  STS.U16 [R85+UR4+0x2900], R33 ;  /* 0x0029002155007988 */ /* 0x0005e40008000404 */
[----:B-1----:R-:W1:Y:S02]  /*77d0*/  LDC R45, c[0x0][0x3d8] ;  /* 0x0000f600ff2d7b82 */ /* 0x002e640000000800 */
[----:B------:R-:W-:Y:S04]  /*77e0*/  STS.U16 [R85+UR4+0x2d00], R27 ;  /* 0x002d001b55007988 */ /* 0x000fe80008000404 */
[----:B------:R3:W-:Y:S02]  /*77f0*/  STS.U16 [R85+UR4+0x3100], R21 ;  /* 0x0031001555007988 */ /* 0x0007e40008000404 */
[----:B--2---:R-:W2:Y:S02]  /*7800*/  LDC R33, c[0x0][0x3d8] ;  /* 0x0000f600ff217b82 */ /* 0x004ea40000000800 */
[----:B------:R-:W-:Y:S04]  /*7810*/  STS.U16 [R85+UR4+0x3500], R16 ;  /* 0x0035001055007988 */ /* 0x000fe80008000404 */
[----:B------:R4:W-:Y:S02]  /*7820*/  STS.U16 [R85+UR4+0x3900], R11 ;  /* 0x0039000b55007988 */ /* 0x0009e40008000404 */
[----:B---3--:R-:W3:Y:S02]  /*7830*/  LDC R21, c[0x0][0x3d8] ;  /* 0x0000f600ff157b82 */ /* 0x008ee40000000800 */
[----:B------:R4:W-:Y:S04]  /*7840*/  STS.U16 [R85+UR4+0x3d00], R6 ;  /* 0x003d000655007988 */ /* 0x0009e80008000404 */
[----:B------:R-:W2:Y:S02]  /*7850*/  LDL.LU R102, [R1+0x14] ;  /* 0x0000140001667983 */ /* 0x000ea40000300800 */
[----:B----4-:R-:W4:Y:S02]  /*7860*/  LDC R11, c[0x0][0x3d8] ;  /* 0x0000f600ff0b7b82 */ /* 0x010f240000000800 */
[----:B------:R-:W2:Y:S04]  /*7870*/  LDL.LU R85, [R1+0x10] ;  /* 0x0000100001557983 */ /* 0x000ea80000300800 */
[----:B------:R-:W-:Y:S02]  /*7880*/  STS.U16 [R8+UR4+0x180], R99 ;  /* 0x0001806308007988 */ /* 0x000fe40008000404 */
[----:B------:R-:W0:Y:S02]  /*7890*/  LDC R16, c[0x0][0x3d8] ;  /* 0x0000f600ff107b82 */ /* 0x000e240000000800 */
        /* <DEDUP_REMOVED lines=15> */
[----:B---3--:R-:W3:Y:S02]  /*7990*/  LDC R44, c[0x0][0x3d8] ;  /* 0x0000f600ff2c7b82 */ /* 0x008ee40000000800 */
[----:B------:R-:W-:Y:S04]  /*79a0*/  STS.U16 [R8+UR4+0x2d80], R26 ;  /* 0x002d801a08007988 */ /* 0x000fe80008000404 */
[----:B------:R4:W-:Y:S02]  /*79b0*/  STS.U16 [R8+UR4+0x3180], R20 ;  /* 0x0031801408007988 */ /* 0x0009e40008000404 */
[----:B----4-:R-:W4:Y:S02]  /*79c0*/  LDC R32, c[0x0][0x3d8] ;  /* 0x0000f600ff207b82 */ /* 0x010f240000000800 */
[----:B------:R-:W-:Y:S04]  /*79d0*/  STS.U16 [R8+UR4+0x3580], R15 ;  /* 0x0035800f08007988 */ /* 0x000fe80008000404 */
[----:B------:R0:W-:Y:S02]  /*79e0*/  STS.U16 [R8+UR4+0x3980], R10 ;  /* 0x0039800a08007988 */ /* 0x0001e40008000404 */
[----:B------:R-:W1:Y:S02]  /*79f0*/  LDC R20, c[0x0][0x3d8] ;  /* 0x0000f600ff147b82 */ /* 0x000e640000000800 */
[----:B------:R-:W-:Y:S04]  /*7a00*/  STS.U16 [R8+UR4+0x3d80], R5 ;  /* 0x003d800508007988 */ /* 0x000fe80008000404 */
[----:B------:R-:W-:Y:S02]  /*7a10*/  STS.U16 [R7+UR4+0x600], R92 ;  /* 0x0006005c07007988 */ /* 0x000fe40008000404 */
[----:B0-----:R-:W0:Y:S02]  /*7a20*/  LDC R10, c[0x0][0x3d8] ;  /* 0x0000f600ff0a7b82 */ /* 0x001e240000000800 */
[----:B------:R-:W-:Y:S04]  /*7a30*/  STS.U16 [R7+UR4+0x200], R98 ;  /* 0x0002006207007988 */ /* 0x000fe80008000404 */
[----:B------:R-:W-:Y:S02]  /*7a40*/  STS.U16 [R7+UR4+0xa00], R86 ;  /* 0x000a005607007988 */ /* 0x000fe40008000404 */
        /* <DEDUP_REMOVED lines=14> */
[----:B------:R-:W-:Y:S02]  /*7b30*/  STS.U16 [R7+UR4+0x3200], R19 ;  /* 0x0032001307007988 */ /* 0x000fe40008000404 */
[----:B-1----:R-:W1:Y:S02]  /*7b40*/  LDC R31, c[0x0][0x3d8] ;  /* 0x0000f600ff1f7b82 */ /* 0x002e640000000800 */
[----:B------:R-:W-:Y:S04]  /*7b50*/  STS.U16 [R7+UR4+0x3600], R14 ;  /* 0x0036000e07007988 */ /* 0x000fe80008000404 */
[----:B------:R3:W-:Y:S02]  /*7b60*/  STS.U16 [R7+UR4+0x3a00], R9 ;  /* 0x003a000907007988 */ /* 0x0007e40008000404 */
[----:B------:R-:W0:Y:S02]  /*7b70*/  LDC R101, c[0x0][0x3d8] ;  /* 0x0000f600ff657b82 */ /* 0x000e240000000800 */
[----:B------:R4:W-:Y:S01]  /*7b80*/  STS.U16 [R7+UR4+0x3e00], R4 ;  /* 0x003e000407007988 */ /* 0x0009e20008000404 */
[----:B------:R-:W0:Y:S01]  /*7b90*/  S2R R80, SR_TID.X ;  /* 0x0000000000507919 */ /* 0x000e220000002100 */
[----:B------:R-:W-:-:S04]  /*7ba0*/  LOP3.LUT R5, R73, 0x70, RZ, 0x3c, !PT ;  /* 0x0000007049057812 */ /* 0x000fc800078e3cff */
[----:B---3--:R-:W3:Y:S01]  /*7bb0*/  LDC R9, c[0x0][0x3d8] ;  /* 0x0000f600ff097b82 */ /* 0x008ee20000000800 */
[----:B------:R-:W-:Y:S04]  /*7bc0*/  STS.U16 [R6+UR4+0x280], R97 ;  /* 0x0002806106007988 */ /* 0x000fe80008000404 */
[----:B------:R-:W-:Y:S01]  /*7bd0*/  STS.U16 [R6+UR4+0x680], R91 ;  /* 0x0006805b06007988 */ /* 0x000fe20008000404 */
[----:B----4-:R-:W-:Y:S02]  /*7be0*/  LOP3.LUT R4, R73, 0x60, RZ, 0x3c, !PT ;  /* 0x0000006049047812 */ /* 0x010fe400078e3cff */
[----:B------:R-:W4:Y:S01]  /*7bf0*/  LDC R8, c[0x0][0x3d8] ;  /* 0x0000f600ff087b82 */ /* 0x000f220000000800 */
[----:B------:R-:W-:Y:S04]  /*7c00*/  STS.U16 [R6+UR4+0xa80], R83 ;  /* 0x000a805306007988 */ /* 0x000fe80008000404 */
[----:B------:R-:W-:Y:S03]  /*7c10*/  STS.U16 [R6+UR4+0xe80], R75 ;  /* 0x000e804b06007988 */ /* 0x000fe60008000404 */
[----:B------:R-:W0:Y:S01]  /*7c20*/  LDC R7, c[0x0][0x3d8] ;  /* 0x0000f600ff077b82 */ /* 0x000e220000000800 */
        /* <DEDUP_REMOVED lines=9> */
[----:B------:R1:W-:Y:S04]  /*7cc0*/  STS.U16 [R6+UR4+0x2a80], R30 ;  /* 0x002a801e06007988 */ /* 0x0003e80008000404 */
[----:B------:R1:W-:Y:S03]  /*7cd0*/  STS.U16 [R6+UR4+0x2e80], R24 ;  /* 0x002e801806007988 */ /* 0x0003e60008000404 */
[----:B------:R-:W0:Y:S01]  /*7ce0*/  LDC R26, c[0x0][0x3d8] ;  /* 0x0000f600ff1a7b82 */ /* 0x000e220000000800 */
[----:B------:R-:W-:Y:S04]  /*7cf0*/  STS.U16 [R6+UR4+0x3280], R107 ;  /* 0x0032806b06007988 */ /* 0x000fe80008000404 */
[----:B------:R-:W-:Y:S03]  /*7d00*/  STS.U16 [R6+UR4+0x3680], R105 ;  /* 0x0036806906007988 */ /* 0x000fe60008000404 */
[----:B-1----:R-:W1:Y:S01]  /*7d10*/  LDC R30, c[0x0][0x3d8] ;  /* 0x0000f600ff1e7b82 */ /* 0x002e620000000800 */
[----:B------:R-:W-:Y:S04]  /*7d20*/  STS.U16 [R6+UR4+0x3a80], R104 ;  /* 0x003a806806007988 */ /* 0x000fe80008000404 */
[----:B------:R3:W-:Y:S03]  /*7d30*/  STS.U16 [R6+UR4+0x3e80], R103 ;  /* 0x003e806706007988 */ /* 0x0007e60008000404 */
[----:B------:R-:W0:Y:S08]  /*7d40*/  LDC R24, c[0x0][0x3d8] ;  /* 0x0000f600ff187b82 */ /* 0x000e300000000800 */
[----:B---3--:R-:W3:Y:S01]  /*7d50*/  LDC R6, c[0x0][0x3d8] ;  /* 0x0000f600ff067b82 */ /* 0x008ee20000000800 */
        /* <DEDUP_REMOVED lines=8> */
[----:B------:R-:W1:Y:S01]  /*7de0*/  LDC R38, c[0x0][0x3d8] ;  /* 0x0000f600ff267b82 */ /* 0x000e620000000800 */
        /* <DEDUP_REMOVED lines=13> */
[----:B------:R0:W-:Y:S03]  /*7ec0*/  STS.U16 [R4+UR4+0x3f00], R121 ;  /* 0x003f007904007988 */ /* 0x0001e60008000404 */
[----:B------:R-:W1:Y:S01]  /*7ed0*/  LDC R50, c[0x0][0x3d8] ;  /* 0x0000f600ff327b82 */ /* 0x000e620000000800 */
[----:B0-----:R-:W-:-:S07]  /*7ee0*/  SHF.R.U32.HI R4, RZ, 0x7, R80 ;  /* 0x00000007ff047819 */ /* 0x001fce0000011650 */
[----:B------:R-:W0:Y:S01]  /*7ef0*/  LDC R49, c[0x0][0x3d8] ;  /* 0x0000f600ff317b82 */ /* 0x000e220000000800 */
[----:B------:R-:W-:Y:S01]  /*7f00*/  SGXT.U32 R4, R4, 0x1 ;  /* 0x000000010404781a */ /* 0x000fe20000000000 */
[----:B------:R-:W-:Y:S04]  /*7f10*/  STS.U16 [R5+UR4+0x380], R53 ;  /* 0x0003803505007988 */ /* 0x000fe80008000404 */
[----:B---3--:R-:W-:Y:S02]  /*7f20*/  IMAD R4, R4, R6, RZ ;  /* 0x0000000604047224 */ /* 0x008fe400078e02ff */
[----:B------:R-:W3:Y:S01]  /*7f30*/  LDC R54, c[0x0][0x3d8] ;  /* 0x0000f600ff367b82 */ /* 0x000ee20000000800 */
        /* <DEDUP_REMOVED lines=9> */
[----:B--2---:R-:W-:Y:S04]  /*7fd0*/  STS.U16 [R5+UR4+0x1f80], R102 ;  /* 0x001f806605007988 */ /* 0x004fe80008000404 */
[----:B------:R-:W-:Y:S03]  /*7fe0*/  STS.U16 [R5+UR4+0x2380], R85 ;  /* 0x0023805505007988 */ /* 0x000fe60008000404 */
[----:B------:R-:W2:Y:S01]  /*7ff0*/  LDC R60, c[0x0][0x3d8] ;  /* 0x0000f600ff3c7b82 */ /* 0x000ea20000000800 */
[----:B------:R1:W-:Y:S04]  /*8000*/  STS.U16 [R5+UR4+0x2780], R70 ;  /* 0x0027804605007988 */ /* 0x0003e80008000404 */
[----:B------:R-:W-:Y:S03]  /*8010*/  STS.U16 [R5+UR4+0x2b80], R71 ;  /* 0x002b804705007988 */ /* 0x000fe60008000404 */
[----:B------:R-:W2:Y:S01]  /*8020*/  LDC R63, c[0x0][0x3d8] ;  /* 0x0000f600ff3f7b82 */ /* 0x000ea20000000800 */
[----:B------:R-:W-:Y:S04]  /*8030*/  STS.U16 [R5+UR4+0x2f80], R76 ;  /* 0x002f804c05007988 */ /* 0x000fe80008000404 */
[----:B------:R-:W-:Y:S03]  /*8040*/  STS.U16 [R5+UR4+0x3380], R2 ;  /* 0x0033800205007988 */ /* 0x000fe60008000404 */
[----:B------:R-:W2:Y:S01]  /*8050*/  LDC R61, c[0x0][0x3d8] ;  /* 0x0000f600ff3d7b82 */ /* 0x000ea20000000800 */
[----:B------:R-:W-:Y:S04]  /*8060*/  STS.U16 [R5+UR4+0x3780], R124 ;  /* 0x0037807c05007988 */ /* 0x000fe80008000404 */
[----:B------:R-:W-:Y:S03]  /*8070*/  STS.U16 [R5+UR4+0x3b80], R122 ;  /* 0x003b807a05007988 */ /* 0x000fe60008000404 */
[----:B------:R-:W2:Y:S01]  /*8080*/  LDC R66, c[0x0][0x3d8] ;  /* 0x0000f600ff427b82 */ /* 0x000ea20000000800 */
[----:B------:R0:W-:Y:S01]  /*8090*/  STS.U16 [R5+UR4+0x3f80], R120 ;  /* 0x003f807805007988 */ /* 0x0001e20008000404 */
[----:B------:R-:W-:-:S03]  /*80a0*/  IMAD R32, R32, 0x2, R4 ;  /* 0x0000000220207824 */ /* 0x000fc600078e0204 */
[----:B-1----:R1:W5:Y:S01]  /*80b0*/  LDL.LU R70, [R1+0x88c] ;  /* 0x00088c0001467983 */ /* 0x0023620000300800 */
[----:B------:R-:W-:Y:S02]  /*80c0*/  LEA R108, P1, R4, R84, 0x1 ;  /* 0x00000054046c7211 */ /* 0x000fe400078208ff */
[----:B------:R-:W1:Y:S08]  /*80d0*/  LDC R53, c[0x0][0x3d8] ;  /* 0x0000f600ff357b82 */ /* 0x000e700000000800 */
[----:B0-----:R-:W0:Y:S01]  /*80e0*/  LDC R5, c[0x0][0x3d8] ;  /* 0x0000f600ff057b82 */ /* 0x001e220000000800 */
[----:B------:R-:W-:Y:S01]  /*80f0*/  IMAD R31, R31, 0x2, R32 ;  /* 0x000000021f1f7824 */ /* 0x000fe200078e0220 */
[----:B------:R0:W5:Y:S03]  /*8100*/  LDL.LU R71, [R1+0x888] ;  /* 0x0008880001477983 */ /* 0x0001660000300800 */
[----:B------:R-:W-:Y:S01]  /*8110*/  IMAD R30, R30, 0x2, R31 ;  /* 0x000000021e1e7824 */ /* 0x000fe200078e021f */
[----:B------:R0:W5:Y:S02]  /*8120*/  LDL.LU R76, [R1+0x884] ;  /* 0x00088400014c7983 */ /* 0x0001640000300800 */
[----:B------:R-:W1:Y:S01]  /*8130*/  LDC R59, c[0x0][0x3d8] ;  /* 0x0000f600ff3b7b82 */ /* 0x000e620000000800 */
[----:B------:R-:W-:Y:S01]  /*8140*/  IMAD R33, R33, 0x2, R30 ;  /* 0x0000000221217824 */ /* 0x000fe200078e021e */
[----:B------:R0:W5:Y:S03]  /*8150*/  LDL.LU R2, [R1+0x880] ;  /* 0x0008800001027983 */ /* 0x0001660000300800 */
[----:B------:R-:W-:Y:S01]  /*8160*/  IMAD R6, R6, 0x2, R33 ;  /* 0x0000000206067824 */ /* 0x000fe200078e0221 */
[----:B------:R-:W2:Y:S02]  /*8170*/  LDL R107, [R1+0x878] ;  /* 0x00087800016b7983 */ /* 0x000ea40000100800 */
[----:B------:R-:W1:Y:S08]  /*8180*/  LDC R65, c[0x0][0x3d8] ;  /* 0x0000f600ff417b82 */ /* 0x000e700000000800 */
[----:B------:R-:W1:Y:S01]  /*8190*/  LDC R67, c[0x0][0x3d8] ;  /* 0x0000f600ff437b82 */ /* 0x000e620000000800 */
[----:B0-----:R-:W-:-:S07]  /*81a0*/  IMAD R5, R5, 0x2, R6 ;  /* 0x0000000205057824 */ /* 0x001fce00078e0206 */
[----:B------:R-:W0:Y:S01]  /*81b0*/  LDC R69, c[0x0][0x3d8] ;  /* 0x0000f600ff457b82 */ /* 0x000e220000000800 */
[----:B------:R-:W-:-:S07]  /*81c0*/  IMAD R9, R9, 0x2, R5 ;  /* 0x0000000209097824 */ /* 0x000fce00078e0205 */
[----:B------:R-:W0:Y:S01]  /*81d0*/  LDC R68, c[0x0][0x3d8] ;  /* 0x0000f600ff447b82 */ /* 0x000e220000000800 */
[----:B----4-:R-:W-:-:S07]  /*81e0*/  IMAD R8, R8, 0x2, R9 ;  /* 0x0000000208087824 */ /* 0x010fce00078e0209 */
[----:B------:R-:W4:Y:S01]  /*81f0*/  LDC R75, c[0x0][0x3d8] ;  /* 0x0000f600ff4b7b82 */ /* 0x000f220000000800 */
[----:B------:R-:W-:-:S07]  /*8200*/  IMAD R7, R7, 0x2, R8 ;  /* 0x0000000207077824 */ /* 0x000fce00078e0208 */
[----:B------:R-:W0:Y:S01]  /*8210*/  LDC R78, c[0x0][0x3d8] ;  /* 0x0000f600ff4e7b82 */ /* 0x000e220000000800 */
[----:B------:R-:W-:-:S07]  /*8220*/  IMAD R12, R12, 0x2, R7 ;  /* 0x000000020c0c7824 */ /* 0x000fce00078e0207 */
[----:B------:R-:W0:Y:S01]  /*8230*/  LDC R79, c[0x0][0x3d8] ;  /* 0x0000f600ff4f7b82 */ /* 0x000e220000000800 */
[----:B------:R-:W-:Y:S01]  /*8240*/  IMAD R11, R11, 0x2, R12 ;  /* 0x000000020b0b7824 */ /* 0x000fe200078e020c */
[----:B------:R-:W0:Y:S03]  /*8250*/  S2R R74, SR_TID.X ;  /* 0x00000000004a7919 */ /* 0x000e260000002100 */
[----:B------:R-:W-:-:S03]  /*8260*/  IMAD R10, R10, 0x2, R11 ;  /* 0x000000020a0a7824 */ /* 0x000fc600078e020b */
[----:B------:R-:W0:Y:S01]  /*8270*/  LDC R83, c[0x0][0x3d8] ;  /* 0x0000f600ff537b82 */ /* 0x000e220000000800 */
[----:B------:R-:W-:-:S07]  /*8280*/  IMAD R15, R15, 0x2, R10 ;  /* 0x000000020f0f7824 */ /* 0x000fce00078e020a */
[----:B------:R-:W0:Y:S01]  /*8290*/  LDC R86, c[0x0][0x3d8] ;  /* 0x0000f600ff567b82 */ /* 0x000e220000000800 */
[----:B------:R-:W-:-:S07]  /*82a0*/  IMAD R14, R14, 0x2, R15 ;  /* 0x000000020e0e7824 */ /* 0x000fce00078e020f */
[----:B------:R-:W0:Y:S01]  /*82b0*/  LDC R87, c[0x0][0x3d8] ;  /* 0x0000f600ff577b82 */ /* 0x000e220000000800 */
[----:B------:R-:W-:-:S07]  /*82c0*/  IMAD R13, R13, 0x2, R14 ;  /* 0x000000020d0d7824 */ /* 0x000fce00078e020e */
[----:B------:R-:W1:Y:S01]  /*82d0*/  LDC R91, c[0x0][0x3d8] ;  /* 0x0000f600ff5b7b82 */ /* 0x000e620000000800 */
[----:B------:R-:W-:-:S07]  /*82e0*/  IMAD R18, R18, 0x2, R13 ;  /* 0x0000000212127824 */ /* 0x000fce00078e020d */
[----:B------:R-:W1:Y:S01]  /*82f0*/  LDC R92, c[0x0][0x3d8] ;  /* 0x0000f600ff5c7b82 */ /* 0x000e620000000800 */
[----:B------:R-:W-:Y:S01]  /*8300*/  IMAD R17, R17, 0x2, R18 ;  /* 0x0000000211117824 */ /* 0x000fe200078e0212 */
[----:B------:R-:W-:Y:S01]  /*8310*/  SHF.R.U32.HI R80, RZ, 0x5, R80 ;  /* 0x00000005ff507819 */ /* 0x000fe20000011650 */
[----:B------:R-:W-:-:S04]  /*8320*/  @!UP0 UIADD3 UR12, UPT, UPT, -UR12, 0x100000, URZ ;  /* 0x001000000c0c8890 */ /* 0x000fc8000fffe1ff */
[----:B------:R-:W-:Y:S02]  /*8330*/  @!UP0 USHF.L.U32 UR13, UR12, 0xb, URZ ;  /* 0x0000000b0c0d8899 */ /* 0x000fe400080006ff */
[----:B------:R-:W-:Y:S01]  /*8340*/  @!UP0 USHF.L.U32 UR12, UR12, 0x1, URZ ;  /* 0x000000010c0c8899 */ /* 0x000fe200080006ff */
[----:B------:R-:W-:Y:S01]  /*8350*/  IMAD R16, R16, 0x2, R17 ;  /* 0x0000000210107824 */ /* 0x000fe200078e0211 */
[----:B------:R-:W-:Y:S01]  /*8360*/  VOTEU.ALL UP1, P0 ;  /* 0x0000000000ff7886 */ /* 0x000fe20000020000 */
[----:B------:R3:W-:Y:S06]  /*8370*/  MEMBAR.ALL.CTA ;  /* 0x0000000000007992 */ /* 0x0007ec0000008000 */
[----:B---3--:R-:W-:Y:S01]  /*8380*/  FENCE.VIEW.ASYNC.S ;  /* 0x00000000000073c6 */ /* 0x008fe20000000000 */
[----:B------:R-:W3:Y:S01]  /*8390*/  LDC R82, c[0x0][0x3d8] ;  /* 0x0000f600ff527b82 */ /* 0x000ee20000000800 */
[----:B------:R-:W-:-:S04]  /*83a0*/  IMAD R21, R21, 0x2, R16 ;  /* 0x0000000215157824 */ /* 0x000fc800078e0210 */
[----:B------:R-:W-:Y:S01]  /*83b0*/  IMAD R20, R20, 0x2, R21 ;  /* 0x0000000214147824 */ /* 0x000fe200078e0215 */
[----:B------:R-:W-:Y:S02]  /*83c0*/  LEA.HI.X.SX32 R109, R4, R0, 0x1, P1 ;  /* 0x00000000046d7211 */ /* 0x000fe400008f0eff */
[----:B------:R-:W-:Y:S01]  /*83d0*/  LEA R110, P2, R32, R84, 0x1 ;  /* 0x00000054206e7211 */ /* 0x000fe200078408ff */
[----:B------:R-:W-:Y:S01]  /*83e0*/  IMAD R19, R19, 0x2, R20 ;  /* 0x0000000213137824 */ /* 0x000fe200078e0214 */
[----:B------:R-:W1:Y:S03]  /*83f0*/  LDC R85, c[0x0][0x3d8] ;  /* 0x0000f600ff557b82 */ /* 0x000e660000000800 */
[----:B------:R-:W-:-:S04]  /*8400*/  IMAD R24, R24, 0x2, R19 ;  /* 0x0000000218187824 */ /* 0x000fc800078e0213 */
[----:B------:R-:W-:Y:S01]  /*8410*/  IMAD R23, R23, 0x2, R24 ;  /* 0x0000000217177824 */ /* 0x000fe200078e0218 */
[----:B0-----:R-:W-:Y:S01]  /*8420*/  LOP3.LUT R62, R74, 0x60, RZ, 0xc0, !PT ;  /* 0x000000604a3e7812 */ /* 0x001fe200078ec0ff */
[----:B------:R-:W0:Y:S02]  /*8430*/  LDC R90, c[0x0][0x3d8] ;  /* 0x0000f600ff5a7b82 */ /* 0x000e240000000800 */
[----:B------:R-:W-:Y:S01]  /*8440*/  IMAD R22, R22, 0x2, R23 ;  /* 0x0000000216167824 */ /* 0x000fe200078e0217 */
[----:B------:R4:W-:Y:S03]  /*8450*/  STL.64 [R1+0x350], R108 ;  /* 0x0003506c01007387 */ /* 0x0009e60000100a00 */
[----:B------:R-:W-:Y:S01]  /*8460*/  IMAD R27, R27, 0x2, R22 ;  /* 0x000000021b1b7824 */ /* 0x000fe200078e0216 */
[----:B------:R-:W-:Y:S01]  /*8470*/  LEA.HI.X.SX32 R111, R32, R0, 0x1, P2 ;  /* 0x00000000206f7211 */ /* 0x000fe200010f0eff */
[----:B------:R-:W0:Y:S02]  /*8480*/  LDC R93, c[0x0][0x3d8] ;  /* 0x0000f600ff5d7b82 */ /* 0x000e240000000800 */
[----:B------:R-:W-:Y:S01]  /*8490*/  IMAD R26, R26, 0x2, R27 ;  /* 0x000000021a1a7824 */ /* 0x000fe200078e021b */
[----:B----4-:R-:W-:-:S03]  /*84a0*/  LEA R108, P1, R31, R84, 0x1 ;  /* 0x000000541f6c7211 */ /* 0x010fc600078208ff */
[----:B------:R-:W-:Y:S01]  /*84b0*/  IMAD R25, R25, 0x2, R26 ;  /* 0x0000000219197824 */ /* 0x000fe200078e021a */
[----:B------:R-:W-:Y:S01]  /*84c0*/  LOP3.LUT R105, R74, 0xf, RZ, 0xc0, !PT ;  /* 0x0000000f4a697812 */ /* 0x000fe200078ec0ff */
[----:B------:R-:W4:Y:S01]  /*84d0*/  LDC R96, c[0x0][0x3d8] ;  /* 0x0000f600ff607b82 */ /* 0x000f220000000800 */
[----:B------:R-:W-:Y:S01]  /*84e0*/  LEA.HI.X.SX32 R109, R31, R0, 0x1, P1 ;  /* 0x000000001f6d7211 */ /* 0x000fe200008f0eff */
[----:B------:R3:W-:Y:S01]  /*84f0*/  STL.64 [R1+0x348], R110 ;  /* 0x0003486e01007387 */ /* 0x0007e20000100a00 */
[----:B------:R-:W-:-:S03]  /*8500*/  IMAD R29, R29, 0x2, R25 ;  /* 0x000000021d1d7824 */ /* 0x000fc600078e0219 */
[----:B------:R1:W-:Y:S01]  /*8510*/  STL.64 [R1+0x340], R108 ;  /* 0x0003406c01007387 */ /* 0x0003e20000100a00 */
[----:B------:R-:W-:Y:S01]  /*8520*/  IMAD R28, R28, 0x2, R29 ;  /* 0x000000021c1c7824 */ /* 0x000fe200078e021d */
[----:B------:R-:W0:Y:S01]  /*8530*/  LDC R97, c[0x0][0x3d8] ;  /* 0x0000f600ff617b82 */ /* 0x000e220000000800 */
[----:B---3--:R-:W-:-:S07]  /*8540*/  LEA R110, P2, R30, R84, 0x1 ;  /* 0x000000541e6e7211 */ /* 0x008fce00078408ff */
[----:B------:R-:W3:Y:S01]  /*8550*/  LDC R98, c[0x0][0x3d8] ;  /* 0x0000f600ff627b82 */ /* 0x000ee20000000800 */
[C---:B-1----:R-:W-:Y:S02]  /*8560*/  LEA R108, P1, R33.reuse, R84, 0x1 ;  /* 0x00000054216c7211 */ /* 0x042fe400078208ff */
[-C--:B------:R-:W-:Y:S02]  /*8570*/  LEA.HI.X.SX32 R111, R30, R0.reuse, 0x1, P2 ;  /* 0x000000001e6f7211 */ /* 0x080fe400010f0eff */
[----:B------:R-:W-:Y:S01]  /*8580*/  LEA.HI.X.SX32 R109, R33, R0, 0x1, P1 ;  /* 0x00000000216d7211 */ /* 0x000fe200008f0eff */
[----:B------:R-:W-:Y:S01]  /*8590*/  IMAD R4, R34, 0x2, R28 ;  /* 0x0000000222047824 */ /* 0x000fe200078e021c */
[----:B------:R-:W-:Y:S01]  /*85a0*/  LEA R34, P2, R5, R84, 0x1 ;  /* 0x0000005405227211 */ /* 0x000fe200078408ff */
[----:B------:R-:W-:Y:S01]  /*85b0*/  STL.64 [R1+0x338], R110 ;  /* 0x0003386e01007387 */ /* 0x000fe20000100a00 */
[----:B------:R-:W1:Y:S03]  /*85c0*/  LDC R99, c[0x0][0x3d8] ;  /* 0x0000f600ff637b82 */ /* 0x000e660000000800 */
[----:B------:R4:W-:Y:S01]  /*85d0*/  STL.64 [R1+0x330], R108 ;  /* 0x0003306c01007387 */ /* 0x0009e20000100a00 */
[----:B------:R-:W-:Y:S01]  /*85e0*/  IMAD R32, R35, 0x2, R4 ;  /* 0x0000000223207824 */ /* 0x000fe200078e0204 */
[----:B------:R-:W-:-:S03]  /*85f0*/  LEA.HI.X.SX32 R35, R5, R0, 0x1, P2 ;  /* 0x0000000005237211 */ /* 0x000fc600010f0eff */
[----:B------:R-:W-:Y:S01]  /*8600*/  IMAD R31, R36, 0x2, R32 ;  /* 0x00000002241f7824 */ /* 0x000fe200078e0220 */
[----:B------:R-:W0:Y:S01]  /*8610*/  LDC R102, c[0x0][0x3d8] ;  /* 0x0000f600ff667b82 */ /* 0x000e220000000800 */
[----:B----4-:R-:W-:-:S07]  /*8620*/  LEA R108, P1, R6, R84, 0x1 ;  /* 0x00000054066c7211 */ /* 0x010fce00078208ff */
[----:B------:R-:W4:Y:S01]  /*8630*/  LDC R103, c[0x0][0x3d8] ;  /* 0x0000f600ff677b82 */ /* 0x000f220000000800 */
[----:B------:R-:W-:Y:S01]  /*8640*/  LEA.HI.X.SX32 R109, R6, R0, 0x1, P1 ;  /* 0x00000000066d7211 */ /* 0x000fe200008f0eff */
[----:B------:R-:W-:Y:S01]  /*8650*/  STL.64 [R1+0x320], R34 ;  /* 0x0003202201007387 */ /* 0x000fe20000100a00 */
[-C--:B------:R-:W-:Y:S01]  /*8660*/  LEA R110, P2, R8, R84.reuse, 0x1 ;  /* 0x00000054086e7211 */ /* 0x080fe200078408ff */
[----:B------:R-:W-:Y:S02]  /*8670*/  IMAD R30, R38, 0x2, R31 ;  /* 0x00000002261e7824 */ /* 0x000fe400078e021f */
[----:B------:R3:W-:Y:S01]  /*8680*/  STL.64 [R1+0x328], R108 ;  /* 0x0003286c01007387 */ /* 0x0007e20000100a00 */
[C---:B------:R-:W-:Y:S01]  /*8690*/  LEA R112, P1, R9.reuse, R84, 0x1 ;  /* 0x0000005409707211 */ /* 0x040fe200078208ff */
[----:B------:R-:W0:Y:S01]  /*86a0*/  LDC R104, c[0x0][0x3d8] ;  /* 0x0000f600ff687b82 */ /* 0x000e220000000800 */
[-C--:B------:R-:W-:Y:S02]  /*86b0*/  LEA.HI.X.SX32 R111, R8, R0.reuse, 0x1, P2 ;  /* 0x00000000086f7211 */ /* 0x080fe400010f0eff */
[----:B------:R-:W-:-:S02]  /*86c0*/  LEA.HI.X.SX32 R113, R9, R0, 0x1, P1 ;  /* 0x0000000009717211 */ /* 0x000fc400008f0eff */
[----:B------:R-:W-:Y:S01]  /*86d0*/  ISETP.EQ.U32.AND P5, PT, R80, RZ, P4 ;  /* 0x000000ff5000720c */ /* 0x000fe200027a2070 */
[----:B------:R-:W1:Y:S02]  /*86e0*/  FENCE.VIEW.ASYNC.S ;  /* 0x00000000000073c6 */ /* 0x000e640000000000 */
[----:B-1----:R1:W1:Y:S01]  /*86f0*/  @!UP1 SYNCS.EXCH.64 URZ, [UR4+0x10000], UR12 ;  /* 0x0100000c04ff95b2 */ /* 0x0022620008000100 */
[-C--:B---3--:R-:W-:Y:S01]  /*8700*/  LEA R108, P3, R7, R84.reuse, 0x1 ;  /* 0x00000054076c7211 */ /* 0x088fe200078608ff */
[----:B------:R-:W-:Y:S01]  /*8710*/  IMAD R34, R37, 0x2, R30 ;  /* 0x0000000225227824 */ /* 0x000fe200078e021e */
[----:B------:R-:W-:Y:S02]  /*8720*/  LEA R38, P1, R12, R84, 0x1 ;  /* 0x000000540c267211 */ /* 0x000fe400078208ff */
[----:B------:R-:W-:Y:S01]  /*8730*/  LEA.HI.X.SX32 R109, R7, R0, 0x1, P3 ;  /* 0x00000000076d7211 */ /* 0x000fe200018f0eff */
[----:B-1----:R-:W-:Y:S01]  /*8740*/  BAR.SYNC.DEFER_BLOCKING 0x0 ;  /* 0x0000000000007b1d */ /* 0x002fe20000010000 */
[----:B------:R-:W-:-:S02]  /*8750*/  LEA R8, P3, R10, R84, 0x1 ;  /* 0x000000540a087211 */ /* 0x000fc400078608ff */
[----:B------:R-:W-:Y:S01]  /*8760*/  LEA R36, P2, R11, R84, 0x1 ;  /* 0x000000540b247211 */ /* 0x000fe200078408ff */
[----:B------:R-:W-:Y:S01]  /*8770*/  IMAD R33, R39, 0x2, R34 ;  /* 0x0000000227217824 */ /* 0x000fe200078e0222 */
[-C--:B------:R-:W-:Y:S02]  /*8780*/  LEA.HI.X.SX32 R9, R10, R0.reuse, 0x1, P3 ;  /* 0x000000000a097211 */ /* 0x080fe400018f0eff */
[-C--:B------:R-:W-:Y:S01]  /*8790*/  LEA.HI.X.SX32 R39, R12, R0.reuse, 0x1, P1 ;  /* 0x000000000c277211 */ /* 0x080fe200008f0eff */
[----:B------:R-:W-:Y:S01]  /*87a0*/  STL.64 [R1+0x318], R112 ;  /* 0x0003187001007387 */ /* 0x000fe20000100a00 */
[----:B------:R-:W-:-:S03]  /*87b0*/  LEA.HI.X.SX32 R37, R11, R0, 0x1, P2 ;  /* 0x000000000b257211 */ /* 0x000fc600010f0eff */
[----:B------:R-:W-:Y:S01]  /*87c0*/  STL.64 [R1+0x310], R110 ;  /* 0x0003106e01007387 */ /* 0x000fe20000100a00 */
[----:B------:R-:W-:-:S03]  /*87d0*/  IMAD R5, R40, 0x2, R33 ;  /* 0x0000000228057824 */ /* 0x000fc600078e0221 */
[----:B------:R-:W-:Y:S01]  /*87e0*/  STL.64 [R1+0x308], R108 ;  /* 0x0003086c01007387 */ /* 0x000fe20000100a00 */
[----:B------:R-:W-:-:S03]  /*87f0*/  LEA R40, P1, R15, R84, 0x1 ;  /* 0x000000540f287211 */ /* 0x000fc600078208ff */
[----:B------:R-:W-:Y:S04]  /*8800*/  STL.64 [R1+0x2f0], R8 ;  /* 0x0002f00801007387 */ /* 0x000fe80000100a00 */
[----:B------:R-:W-:Y:S01]  /*8810*/  STL.64 [R1+0x300], R38 ;  /* 0x0003002601007387 */ /* 0x000fe20000100a00 */
[----:B------:R-:W-:-:S03]  /*8820*/  IMAD R35, R41, 0x2, R5 ;  /* 0x0000000229237824 */ /* 0x000fc600078e0205 */
[----:B------:R1:W-:Y:S01]  /*8830*/  STL.64 [R1+0x2f8], R36 ;  /* 0x0002f82401007387 */ /* 0x0003e20000100a00 */
[----:B------:R-:W-:Y:S02]  /*8840*/  LEA.HI.X.SX32 R41, R15, R0, 0x1, P1 ;  /* 0x000000000f297211 */ /* 0x000fe400008f0eff */
[CC--:B-1----:R-:W-:Y:S02]  /*8850*/  LEA R36, P3, R13.reuse, R84.reuse, 0x1 ;  /* 0x000000540d247211 */ /* 0x0c2fe400078608ff */
[C---:B------:R-:W-:Y:S02]  /*8860*/  LEA R38, P2, R14.reuse, R84, 0x1 ;  /* 0x000000540e267211 */ /* 0x040fe400078408ff */
[-C--:B------:R-:W-:Y:S01]  /*8870*/  LEA.HI.X.SX32 R37, R13, R0.reuse, 0x1, P3 ;  /* 0x000000000d257211 */ /* 0x080fe200018f0eff */
[----:B------:R-:W-:Y:S01]  /*8880*/  STL.64 [R1+0x2e8], R40 ;  /* 0x0002e82801007387 */ /* 0x000fe20000100a00 */
[----:B------:R-:W-:-:S03]  /*8890*/  LEA.HI.X.SX32 R39, R14, R0, 0x1, P2 ;  /* 0x000000000e277211 */ /* 0x000fc600010f0eff */
[----:B------:R1:W-:Y:S01]  /*88a0*/  STL.64 [R1+0x2d8], R36 ;  /* 0x0002d82401007387 */ /* 0x0003e20000100a00 */
[CC--:B------:R-:W-:Y:S02]  /*88b0*/  LEA R14, P2, R17.reuse, R84.reuse, 0x1 ;  /* 0x00000054110e7211 */ /* 0x0c0fe400078408ff */
[----:B------:R-:W-:Y:S02]  /*88c0*/  LEA R10, P3, R16, R84, 0x1 ;  /* 0x00000054100a7211 */ /* 0x000fe400078608ff */
[----:B------:R-:W-:Y:S02]  /*88d0*/  LEA.HI.X.SX32 R15, R17, R0, 0x1, P2 ;  /* 0x00000000110f7211 */ /* 0x000fe400010f0eff */
[----:B-1----:R-:W-:Y:S02]  /*88e0*/  LEA R36, P1, R18, R84, 0x1 ;  /* 0x0000005412247211 */ /* 0x002fe400078208ff */
[-C--:B------:R-:W-:Y:S02]  /*88f0*/  LEA.HI.X.SX32 R11, R16, R0.reuse, 0x1, P3 ;  /* 0x00000000100b7211 */ /* 0x080fe400018f0eff */
[----:B------:R-:W-:Y:S01]  /*8900*/  LEA.HI.X.SX32 R37, R18, R0, 0x1, P1 ;  /* 0x0000000012257211 */ /* 0x000fe200008f0eff */
[----:B------:R-:W-:Y:S04]  /*8910*/  STL.64 [R1+0x2e0], R38 ;  /* 0x0002e02601007387 */ /* 0x000fe80000100a00 */
[----:B------:R1:W-:Y:S04]  /*8920*/  STL.64 [R1+0x2d0], R36 ;  /* 0x0002d02401007387 */ /* 0x0003e80000100a00 */
[----:B------:R3:W-:Y:S04]  /*8930*/  STL.64 [R1+0x2c8], R14 ;  /* 0x0002c80e01007387 */ /* 0x0007e80000100a00 */
[----:B------:R0:W-:Y:S01]  /*8940*/  STL.64 [R1+0x2c0], R10 ;  /* 0x0002c00a01007387 */ /* 0x0001e20000100a00 */
[----:B-1----:R-:W-:-:S02]  /*8950*/  LEA R36, P1, R21, R84, 0x1 ;  /* 0x0000005415247211 */ /* 0x002fc400078208ff */
[CC--:B---3--:R-:W-:Y:S02]  /*8960*/  LEA R14, P2, R20.reuse, R84.reuse, 0x1 ;  /* 0x00000054140e7211 */ /* 0x0c8fe400078408ff */
[----:B0-----:R-:W-:Y:S02]  /*8970*/  LEA R10, P3, R19, R84, 0x1 ;  /* 0x00000054130a7211 */ /* 0x001fe400078608ff */
[-C--:B------:R-:W-:Y:S02]  /*8980*/  LEA.HI.X.SX32 R37, R21, R0.reuse, 0x1, P1 ;  /* 0x0000000015257211 */ /* 0x080fe400008f0eff */
[-C--:B------:R-:W-:Y:S02]  /*8990*/  LEA.HI.X.SX32 R11, R19, R0.reuse, 0x1, P3 ;  /* 0x00000000130b7211 */ /* 0x080fe400018f0eff */
[----:B------:R-:W-:Y:S02]  /*89a0*/  LEA.HI.X.SX32 R15, R20, R0, 0x1, P2 ;  /* 0x00000000140f7211 */ /* 0x000fe400010f0eff */
[-C--:B------:R-:W-:Y:S01]  /*89b0*/  LEA R16, P2, R23, R84.reuse, 0x1 ;  /* 0x0000005417107211 */ /* 0x080fe200078408ff */
[----:B------:R-:W-:Y:S01]  /*89c0*/  STL.64 [R1+0x2a8], R10 ;  /* 0x0002a80a01007387 */ /* 0x000fe20000100a00 */
[----:B------:R-:W-:-:S03]  /*89d0*/  LEA R20, P1, R24, R84, 0x1 ;  /* 0x0000005418147211 */ /* 0x000fc600078208ff */
[----:B------:R-:W-:Y:S01]  /*89e0*/  STL.64 [R1+0x2b8], R36 ;  /* 0x0002b82401007387 */ /* 0x000fe20000100a00 */
[----:B------:R-:W-:-:S03]  /*89f0*/  LEA.HI.X.SX32 R17, R23, R0, 0x1, P2 ;  /* 0x0000000017117211 */ /* 0x000fc600010f0eff */
[----:B------:R0:W-:Y:S01]  /*8a00*/  STL.64 [R1+0x2b0], R14 ;  /* 0x0002b00e01007387 */ /* 0x0001e20000100a00 */
[----:B------:R-:W-:-:S03]  /*8a10*/  LEA.HI.X.SX32 R21, R24, R0, 0x1, P1 ;  /* 0x0000000018157211 */ /* 0x000fc600008f0eff */
[----:B------:R-:W-:Y:S01]  /*8a20*/  STL.64 [R1+0x298], R16 ;  /* 0x0002981001007387 */ /* 0x000fe20000100a00 */
[----:B0-----:R-:W-:-:S04]  /*8a30*/  LEA R14, P3, R22, R84, 0x1 ;  /* 0x00000054160e7211 */ /* 0x001fc800078608ff */
[----:B------:R-:W-:Y:S01]  /*8a40*/  LEA.HI.X.SX32 R15, R22, R0, 0x1, P3 ;  /* 0x00000000160f7211 */ /* 0x000fe200018f0eff */
[----:B------:R0:W-:Y:S01]  /*8a50*/  STL.64 [R1+0x2a0], R20 ;  /* 0x0002a01401007387 */ /* 0x0001e20000100a00 */
[----:B------:R-:W-:-:S03]  /*8a60*/  LEA R36, P1, R27, R84, 0x1 ;  /* 0x000000541b247211 */ /* 0x000fc600078208ff */
[----:B------:R1:W-:Y:S01]  /*8a70*/  STL.64 [R1+0x290], R14 ;  /* 0x0002900e01007387 */ /* 0x0003e20000100a00 */
[----:B------:R-:W-:Y:S02]  /*8a80*/  LEA.HI.X.SX32 R37, R27, R0, 0x1, P1 ;  /* 0x000000001b257211 */ /* 0x000fe400008f0eff */
[CC--:B0-----:R-:W-:Y:S02]  /*8a90*/  LEA R20, P2, R26.reuse, R84.reuse, 0x1 ;  /* 0x000000541a147211 */ /* 0x0c1fe400078408ff */
[C---:B-1----:R-:W-:Y:S02]  /*8aa0*/  LEA R14, P3, R25.reuse, R84, 0x1 ;  /* 0x00000054190e7211 */ /* 0x042fe400078608ff */
[-C--:B------:R-:W-:Y:S02]  /*8ab0*/  LEA.HI.X.SX32 R21, R26, R0.reuse, 0x1, P2 ;  /* 0x000000001a157211 */ /* 0x080fe400010f0eff */
[----:B------:R-:W-:Y:S01]  /*8ac0*/  LEA.HI.X.SX32 R15, R25, R0, 0x1, P3 ;  /* 0x00000000190f7211 */ /* 0x000fe200018f0eff */
[----:B------:R-:W-:Y:S01]  /*8ad0*/  STL.64 [R1+0x288], R36 ;  /* 0x0002882401007387 */ /* 0x000fe20000100a00 */
[----:B------:R-:W-:-:S03]  /*8ae0*/  LEA R26, P1, R29, R84, 0x1 ;  /* 0x000000541d1a7211 */ /* 0x000fc600078208ff */
[----:B------:R-:W-:Y:S04]  /*8af0*/  STL.64 [R1+0x280], R20 ;  /* 0x0002801401007387 */ /* 0x000fe80000100a00 */
[----:B------:R0:W-:Y:S01]  /*8b00*/  STL.64 [R1+0x278], R14 ;  /* 0x0002780e01007387 */ /* 0x0001e20000100a00 */
[----:B------:R-:W-:Y:S01]  /*8b10*/  IMAD R8, R42, 0x2, R35 ;  /* 0x000000022a087824 */ /* 0x000fe200078e0223 */
[----:B------:R-:W-:Y:S02]  /*8b20*/  LEA.HI.X.SX32 R27, R29, R0, 0x1, P1 ;  /* 0x000000001d1b7211 */ /* 0x000fe400008f0eff */
[-C--:B------:R-:W-:Y:S01]  /*8b30*/  LEA R22, P2, R28, R84.reuse, 0x1 ;  /* 0x000000541c167211 */ /* 0x080fe200078408ff */
[----:B------:R-:W-:Y:S01]  /*8b40*/  IMAD R7, R44, 0x2, R8 ;  /* 0x000000022c077824 */ /* 0x000fe200078e0208 */
[----:B0-----:R-:W-:-:S04]  /*8b50*/  LEA R14, P3, R4, R84, 0x1 ;  /* 0x00000054040e7211 */ /* 0x001fc800078608ff */
[-C--:B------:R-:W-:Y:S01]  /*8b60*/  LEA.HI.X.SX32 R15, R4, R0.reuse, 0x1, P3 ;  /* 0x00000000040f7211 */ /* 0x080fe200018f0eff */
[----:B------:R-:W-:Y:S01]  /*8b70*/  IMAD R13, R43, 0x2, R7 ;  /* 0x000000022b0d7824 */ /* 0x000fe200078e0207 */
[----:B------:R-:W-:-:S03]  /*8b80*/  LEA.HI.X.SX32 R23, R28, R0, 0x1, P2 ;  /* 0x000000001c177211 */ /* 0x000fc600010f0eff */
[----:B------:R-:W-:Y:S01]  /*8b90*/  STL.64 [R1+0x260], R14 ;  /* 0x0002600e01007387 */ /* 0x000fe20000100a00 */
[----:B------:R-:W-:-:S03]  /*8ba0*/  LEA R24, P2, R31, R84, 0x1 ;  /* 0x000000541f187211 */ /* 0x000fc600078408ff */
[----:B------:R0:W-:Y:S01]  /*8bb0*/  STL.64 [R1+0x270], R26 ;  /* 0x0002701a01007387 */ /* 0x0001e20000100a00 */
[----:B------:R-:W-:Y:S01]  /*8bc0*/  IMAD R12, R45, 0x2, R13 ;  /* 0x000000022d0c7824 */ /* 0x000fe200078e020d */
[----:B------:R-:W-:Y:S02]  /*8bd0*/  LEA.HI.X.SX32 R25, R31, R0, 0x1, P2 ;  /* 0x000000001f197211 */ /* 0x000fe400010f0eff */
[----:B------:R1:W-:Y:S01]  /*8be0*/  STL.64 [R1+0x268], R22 ;  /* 0x0002681601007387 */ /* 0x0003e20000100a00 */
[----:B0-----:R-:W-:-:S04]  /*8bf0*/  LEA R26, P1, R32, R84, 0x1 ;  /* 0x00000054201a7211 */ /* 0x001fc800078208ff */
[----:B------:R-:W-:Y:S02]  /*8c00*/  LEA.HI.X.SX32 R27, R32, R0, 0x1, P1 ;  /* 0x00000000201b7211 */ /* 0x000fe400008f0eff */
[----:B-1----:R-:W-:Y:S01]  /*8c10*/  LEA R22, P3, R30, R84, 0x1 ;  /* 0x000000541e167211 */ /* 0x002fe200078608ff */
[----:B------:R-:W-:Y:S02]  /*8c20*/  IMAD R6, R46, 0x2, R12 ;  /* 0x000000022e067824 */ /* 0x000fe400078e020c */
[----:B------:R0:W-:Y:S01]  /*8c30*/  STL.64 [R1+0x258], R26 ;  /* 0x0002581a01007387 */ /* 0x0001e20000100a00 */
[----:B------:R-:W-:Y:S01]  /*8c40*/  LEA.HI.X.SX32 R23, R30, R0, 0x1, P3 ;  /* 0x000000001e177211 */ /* 0x000fe200018f0eff */
[----:B------:R-:W-:Y:S02]  /*8c50*/  IMAD R18, R47, 0x2, R6 ;  /* 0x000000022f127824 */ /* 0x000fe400078e0206 */
[----:B------:R1:W-:Y:S02]  /*8c60*/  STL.64 [R1+0x250], R24 ;  /* 0x0002501801007387 */ /* 0x0003e40000100a00 */
[----:B------:R-:W-:Y:S01]  /*8c70*/  IMAD R11, R48, 0x2, R18 ;  /* 0x00000002300b7824 */ /* 0x000fe200078e0212 */
[----:B0-----:R-:W-:-:S02]  /*8c80*/  LEA R26, P1, R34, R84, 0x1 ;  /* 0x00000054221a7211 */ /* 0x001fc400078208ff */
[C---:B-1----:R-:W-:Y:S01]  /*8c90*/  LEA R24, P2, R33.reuse, R84, 0x1 ;  /* 0x0000005421187211 */ /* 0x042fe200078408ff */
[----:B------:R0:W-:Y:S01]  /*8ca0*/  STL.64 [R1+0x248], R22 ;  /* 0x0002481601007387 */ /* 0x0001e20000100a00 */
[-C--:B------:R-:W-:Y:S02]  /*8cb0*/  LEA.HI.X.SX32 R27, R34, R0.reuse, 0x1, P1 ;  /* 0x00000000221b7211 */ /* 0x080fe400008f0eff */
[----:B------:R-:W-:Y:S01]  /*8cc0*/  LEA.HI.X.SX32 R25, R33, R0, 0x1, P2 ;  /* 0x0000000021197211 */ /* 0x000fe200010f0eff */
[----:B------:R-:W-:Y:S01]  /*8cd0*/  IMAD R10, R50, 0x2, R11 ;  /* 0x00000002320a7824 */ /* 0x000fe200078e020b */
[-C--:B------:R-:W-:Y:S01]  /*8ce0*/  LEA R28, P1, R35, R84.reuse, 0x1 ;  /* 0x00000054231c7211 */ /* 0x080fe200078208ff */
[----:B------:R1:W-:Y:S01]  /*8cf0*/  STL.64 [R1+0x240], R26 ;  /* 0x0002401a01007387 */ /* 0x0003e20000100a00 */
[----:B0-----:R-:W-:-:S03]  /*8d00*/  LEA R22, P3, R5, R84, 0x1 ;  /* 0x0000005405167211 */ /* 0x001fc600078608ff */
[----:B------:R0:W-:Y:S01]  /*8d10*/  STL.64 [R1+0x238], R24 ;  /* 0x0002381801007387 */ /* 0x0001e20000100a00 */
[----:B------:R-:W-:Y:S02]  /*8d20*/  LEA.HI.X.SX32 R23, R5, R0, 0x1, P3 ;  /* 0x0000000005177211 */ /* 0x000fe400018f0eff */
[C---:B-1----:R-:W-:Y:S01]  /*8d30*/  LEA R26, P2, R8.reuse, R84, 0x1 ;  /* 0x00000054081a7211 */ /* 0x042fe200078408ff */
[----:B------:R-:W-:Y:S01]  /*8d40*/  IMAD R17, R49, 0x2, R10 ;  /* 0x0000000231117824 */ /* 0x000fe200078e020a */
[-C--:B------:R-:W-:Y:S02]  /*8d50*/  LEA.HI.X.SX32 R29, R35, R0.reuse, 0x1, P1 ;  /* 0x00000000231d7211 */ /* 0x080fe400008f0eff */
[----:B------:R-:W-:Y:S02]  /*8d60*/  LEA.HI.X.SX32 R27, R8, R0, 0x1, P2 ;  /* 0x00000000081b7211 */ /* 0x000fe400010f0eff */
[C---:B0-----:R-:W-:Y:S01]  /*8d70*/  LEA R24, P3, R7.reuse, R84, 0x1 ;  /* 0x0000005407187211 */ /* 0x041fe200078608ff */
[----:B------:R-:W-:Y:S03]  /*8d80*/  STL.64 [R1+0x230], R22 ;  /* 0x0002301601007387 */ /* 0x000fe60000100a00 */
[----:B------:R-:W-:Y:S01]  /*8d90*/  LEA.HI.X.SX32 R25, R7, R0, 0x1, P3 ;  /* 0x0000000007197211 */ /* 0x000fe200018f0eff */
[----:B------:R-:W-:Y:S01]  /*8da0*/  IMAD R16, R51, 0x2, R17 ;  /* 0x0000000233107824 */ /* 0x000fe200078e0211 */
[----:B------:R0:W-:Y:S04]  /*8db0*/  STL.64 [R1+0x228], R28 ;  /* 0x0002281c01007387 */ /* 0x0001e80000100a00 */
[----:B------:R1:W-:Y:S01]  /*8dc0*/  STL.64 [R1+0x220], R26 ;  /* 0x0002201a01007387 */ /* 0x0003e20000100a00 */
[----:B------:R-:W-:-:S03]  /*8dd0*/  IMAD R9, R52, 0x2, R16 ;  /* 0x0000000234097824 */ /* 0x000fc600078e0210 */
[----:B------:R3:W-:Y:S01]  /*8de0*/  STL.64 [R1+0x218], R24 ;  /* 0x0002181801007387 */ /* 0x0007e20000100a00 */
[CC--:B0-----:R-:W-:Y:S02]  /*8df0*/  LEA R28, P1, R13.reuse, R84.reuse, 0x1 ;  /* 0x000000540d1c7211 */ /* 0x0c1fe400078208ff */
[----:B-1----:R-:W-:Y:S02]  /*8e00*/  LEA R26, P2, R12, R84, 0x1 ;  /* 0x000000540c1a7211 */ /* 0x002fe400078408ff */
[----:B------:R-:W-:Y:S02]  /*8e10*/  LEA.HI.X.SX32 R29, R13, R0, 0x1, P1 ;  /* 0x000000000d1d7211 */ /* 0x000fe400008f0eff */
[----:B---3--:R-:W-:Y:S02]  /*8e20*/  LEA R24, P3, R6, R84, 0x1 ;  /* 0x0000005406187211 */ /* 0x008fe400078608ff */
[-C--:B------:R-:W-:Y:S01]  /*8e30*/  LEA.HI.X.SX32 R27, R12, R0.reuse, 0x1, P2 ;  /* 0x000000000c1b7211 */ /* 0x080fe200010f0eff */
[----:B------:R-:W-:Y:S01]  /*8e40*/  IMAD R21, R53, 0x2, R9 ;  /* 0x0000000235157824 */ /* 0x000fe200078e0209 */
[----:B------:R-:W-:Y:S01]  /*8e50*/  LEA.HI.X.SX32 R25, R6, R0, 0x1, P3 ;  /* 0x0000000006197211 */ /* 0x000fe200018f0eff */
[----:B------:R0:W-:Y:S02]  /*8e60*/  STL.64 [R1+0x210], R28 ;  /* 0x0002101c01007387 */ /* 0x0001e40000100a00 */
[----:B------:R-:W-:-:S02]  /*8e70*/  IMAD R15, R54, 0x2, R21 ;  /* 0x00000002360f7824 */ /* 0x000fc400078e0215 */
[----:B------:R1:W-:Y:S04]  /*8e80*/  STL.64 [R1+0x208], R26 ;  /* 0x0002081a01007387 */ /* 0x0003e80000100a00 */
[----:B------:R3:W-:Y:S01]  /*8e90*/  STL.64 [R1+0x200], R24 ;  /* 0x0002001801007387 */ /* 0x0007e20000100a00 */
[-C--:B0-----:R-:W-:Y:S02]  /*8ea0*/  LEA R28, P1, R18, R84.reuse, 0x1 ;  /* 0x00000054121c7211 */ /* 0x081fe400078208ff */
[----:B-1----:R-:W-:Y:S01]  /*8eb0*/  LEA R26, P2, R11, R84, 0x1 ;  /* 0x000000540b1a7211 */ /* 0x002fe200078408ff */
[----:B------:R-:W-:Y:S01]  /*8ec0*/  IMAD R14, R56, 0x2, R15 ;  /* 0x00000002380e7824 */ /* 0x000fe200078e020f */
[----:B------:R-:W-:Y:S02]  /*8ed0*/  LEA.HI.X.SX32 R29, R18, R0, 0x1, P1 ;  /* 0x00000000121d7211 */ /* 0x000fe400008f0eff */
[----:B---3--:R-:W-:-:S02]  /*8ee0*/  LEA R24, P3, R10, R84, 0x1 ;  /* 0x000000540a187211 */ /* 0x008fc400078608ff */
[-C--:B------:R-:W-:Y:S02]  /*8ef0*/  LEA.HI.X.SX32 R27, R11, R0.reuse, 0x1, P2 ;  /* 0x000000000b1b7211 */ /* 0x080fe400010f0eff */
[----:B------:R-:W-:Y:S01]  /*8f00*/  LEA.HI.X.SX32 R25, R10, R0, 0x1, P3 ;  /* 0x000000000a197211 */ /* 0x000fe200018f0eff */
[----:B------:R-:W-:Y:S01]  /*8f10*/  IMAD R20, R55, 0x2, R14 ;  /* 0x0000000237147824 */ /* 0x000fe200078e020e */
[----:B------:R0:W-:Y:S04]  /*8f20*/  STL.64 [R1+0x1f8], R28 ;  /* 0x0001f81c01007387 */ /* 0x0001e80000100a00 */
[----:B------:R1:W-:Y:S01]  /*8f30*/  STL.64 [R1+0x1f0], R26 ;  /* 0x0001f01a01007387 */ /* 0x0003e20000100a00 */
[----:B------:R-:W-:-:S03]  /*8f40*/  IMAD R19, R57, 0x2, R20 ;  /* 0x0000000239137824 */ /* 0x000fc600078e0214 */
[----:B------:R3:W-:Y:S01]  /*8f50*/  STL.64 [R1+0x1e8], R24 ;  /* 0x0001e81801007387 */ /* 0x0007e20000100a00 */
[CC--:B0-----:R-:W-:Y:S02]  /*8f60*/  LEA R28, P1, R17.reuse, R84.reuse, 0x1 ;  /* 0x00000054111c7211 */ /* 0x0c1fe400078208ff */
[C---:B-1----:R-:W-:Y:S02]  /*8f70*/  LEA R26, P2, R16.reuse, R84, 0x1 ;  /* 0x00000054101a7211 */ /* 0x042fe400078408ff */
[----:B------:R-:W-:Y:S02]  /*8f80*/  LEA.HI.X.SX32 R29, R17, R0, 0x1, P1 ;  /* 0x00000000111d7211 */ /* 0x000fe400008f0eff */
[C---:B---3--:R-:W-:Y:S02]  /*8f90*/  LEA R24, P3, R9.reuse, R84, 0x1 ;  /* 0x0000005409187211 */ /* 0x048fe400078608ff */
[-C--:B------:R-:W-:Y:S01]  /*8fa0*/  LEA.HI.X.SX32 R27, R16, R0.reuse, 0x1, P2 ;  /* 0x00000000101b7211 */ /* 0x080fe200010f0eff */
[----:B------:R-:W-:Y:S01]  /*8fb0*/  IMAD R4, R58, 0x2, R19 ;  /* 0x000000023a047824 */ /* 0x000fe200078e0213 */
[----:B------:R-:W-:Y:S01]  /*8fc0*/  LEA.HI.X.SX32 R25, R9, R0, 0x1, P3 ;  /* 0x0000000009197211 */ /* 0x000fe200018f0eff */
[----:B------:R-:W-:Y:S02]  /*8fd0*/  STL.64 [R1+0x1e0], R28 ;  /* 0x0001e01c01007387 */ /* 0x000fe40000100a00 */
[----:B------:R-:W-:-:S02]  /*8fe0*/  IMAD R22, R59, 0x2, R4 ;  /* 0x000000023b167824 */ /* 0x000fc400078e0204 */
[----:B------:R0:W-:Y:S01]  /*8ff0*/  STL.64 [R1+0x1d8], R26 ;  /* 0x0001d81a01007387 */ /* 0x0001e20000100a00 */
[----:B------:R-:W-:-:S03]  /*9000*/  LEA R16, P3, R14, R84, 0x1 ;  /* 0x000000540e107211 */ /* 0x000fc600078608ff */
[----:B------:R1:W-:Y:S01]  /*9010*/  STL.64 [R1+0x1d0], R24 ;  /* 0x0001d01801007387 */ /* 0x0003e20000100a00 */
[----:B--2---:R-:W-:Y:S01]  /*9020*/  IMAD R8, R60, 0x2, R22 ;  /* 0x000000023c087824 */ /* 0x004fe200078e0216 */
[----:B------:R-:W-:Y:S02]  /*9030*/  LEA.HI.X.SX32 R17, R14, R0, 0x1, P3 ;  /* 0x000000000e117211 */ /* 0x000fe400018f0eff */
[-C--:B0-----:R-:W-:Y:S02]  /*9040*/  LEA R26, P1, R21, R84.reuse, 0x1 ;  /* 0x00000054151a7211 */ /* 0x081fe400078208ff */
[----:B-1----:R-:W-:Y:S02]  /*9050*/  LEA R24, P2, R15, R84, 0x1 ;  /* 0x000000540f187211 */ /* 0x002fe400078408ff */
[-C--:B------:R-:W-:Y:S02]  /*9060*/  LEA.HI.X.SX32 R27, R21, R0.reuse, 0x1, P1 ;  /* 0x00000000151b7211 */ /* 0x080fe400008f0eff */
[----:B------:R-:W-:Y:S01]  /*9070*/  LEA.HI.X.SX32 R25, R15, R0, 0x1, P2 ;  /* 0x000000000f197211 */ /* 0x000fe200010f0eff */
[----:B------:R-:W-:-:S02]  /*9080*/  IMAD R7, R63, 0x2, R8 ;  /* 0x000000023f077824 */ /* 0x000fc400078e0208 */
[----:B------:R0:W-:Y:S02]  /*9090*/  STL.64 [R1+0x1c8], R26 ;  /* 0x0001c81a01007387 */ /* 0x0001e40000100a00 */
[----:B------:R-:W-:Y:S02]  /*90a0*/  IMAD R13, R61, 0x2, R7 ;  /* 0x000000023d0d7824 */ /* 0x000fe400078e0207 */
[----:B------:R1:W-:Y:S04]  /*90b0*/  STL.64 [R1+0x1c0], R24 ;  /* 0x0001c01801007387 */ /* 0x0003e80000100a00 */
[----:B------:R2:W-:Y:S01]  /*90c0*/  STL.64 [R1+0x1b8], R16 ;  /* 0x0001b81001007387 */ /* 0x0005e20000100a00 */
[-C--:B0-----:R-:W-:Y:S02]  /*90d0*/  LEA R26, P1, R20, R84.reuse, 0x1 ;  /* 0x00000054141a7211 */ /* 0x081fe400078208ff */
[----:B-1----:R-:W-:-:S02]  /*90e0*/  LEA R24, P2, R19, R84, 0x1 ;  /* 0x0000005413187211 */ /* 0x002fc400078408ff */
[----:B------:R-:W-:Y:S02]  /*90f0*/  LEA.HI.X.SX32 R27, R20, R0, 0x1, P1 ;  /* 0x00000000141b7211 */ /* 0x000fe400008f0eff */
[----:B--2---:R-:W-:Y:S01]  /*9100*/  LEA R16, P3, R4, R84, 0x1 ;  /* 0x0000005404107211 */ /* 0x004fe200078608ff */
[----:B------:R-:W-:Y:S01]  /*9110*/  IMAD R12, R64, 0x2, R13 ;  /* 0x00000002400c7824 */ /* 0x000fe200078e020d */
[-C--:B------:R-:W-:Y:S02]  /*9120*/  LEA.HI.X.SX32 R25, R19, R0.reuse, 0x1, P2 ;  /* 0x0000000013197211 */ /* 0x080fe400010f0eff */
[----:B------:R-:W-:Y:S01]  /*9130*/  LEA.HI.X.SX32 R17, R4, R0, 0x1, P3 ;  /* 0x0000000004117211 */ /* 0x000fe200018f0eff */
[----:B------:R-:W-:Y:S01]  /*9140*/  STL.64 [R1+0x1b0], R26 ;  /* 0x0001b01a01007387 */ /* 0x000fe20000100a00 */
[----:B------:R-:W-:Y:S01]  /*9150*/  IMAD R5, R65, 0x2, R12 ;  /* 0x0000000241057824 */ /* 0x000fe200078e020c */
[-C--:B------:R-:W-:Y:S02]  /*9160*/  LEA R20, P1, R22, R84.reuse, 0x1 ;  /* 0x0000005416147211 */ /* 0x080fe400078208ff */
[----:B------:R-:W-:Y:S01]  /*9170*/  STL.64 [R1+0x1a8], R24 ;  /* 0x0001a81801007387 */ /* 0x000fe20000100a00 */
[----:B------:R-:W-:-:S03]  /*9180*/  LEA R18, P2, R8, R84, 0x1 ;  /* 0x0000005408127211 */ /* 0x000fc600078408ff */
[----:B------:R0:W-:Y:S01]  /*9190*/  STL.64 [R1+0x1a0], R16 ;  /* 0x0001a01001007387 */ /* 0x0001e20000100a00 */
[----:B------:R-:W-:Y:S01]  /*91a0*/  IMAD R10, R66, 0x2, R5 ;  /* 0x00000002420a7824 */ /* 0x000fe200078e0205 */
[-C--:B------:R-:W-:Y:S02]  /*91b0*/  LEA.HI.X.SX32 R21, R22, R0.reuse, 0x1, P1 ;  /* 0x0000000016157211 */ /* 0x080fe400008f0eff */
[----:B------:R-:W-:Y:S01]  /*91c0*/  LEA.HI.X.SX32 R19, R8, R0, 0x1, P2 ;  /* 0x0000000008137211 */ /* 0x000fe200010f0eff */
[----:B------:R-:W-:Y:S01]  /*91d0*/  IMAD R9, R67, 0x2, R10 ;  /* 0x0000000243097824 */ /* 0x000fe200078e020a */
[C---:B0-----:R-:W-:Y:S01]  /*91e0*/  LEA R16, P3, R7.reuse, R84, 0x1 ;  /* 0x0000005407107211 */ /* 0x041fe200078608ff */
[----:B------:R0:W-:Y:S03]  /*91f0*/  STL.64 [R1+0x198], R20 ;  /* 0x0001981401007387 */ /* 0x0001e60000100a00 */
[----:B------:R-:W-:Y:S01]  /*9200*/  LEA.HI.X.SX32 R17, R7, R0, 0x1, P3 ;  /* 0x0000000007117211 */ /* 0x000fe200018f0eff */
[----:B------:R1:W-:Y:S01]  /*9210*/  STL.64 [R1+0x190], R18 ;  /* 0x0001901201007387 */ /* 0x0003e20000100a00 */
[----:B------:R-:W-:-:S03]  /*9220*/  IMAD R6, R69, 0x2, R9 ;  /* 0x0000000245067824 */ /* 0x000fc600078e0209 */
[----:B------:R2:W-:Y:S01]  /*9230*/  STL.64 [R1+0x188], R16 ;  /* 0x0001881001007387 */ /* 0x0005e20000100a00 */
[CC--:B0-----:R-:W-:Y:S02]  /*9240*/  LEA R20, P1, R13.reuse, R84.reuse, 0x1 ;  /* 0x000000540d147211 */ /* 0x0c1fe400078208ff */
[----:B-1----:R-:W-:Y:S02]  /*9250*/  LEA R18, P2, R12, R84, 0x1 ;  /* 0x000000540c127211 */ /* 0x002fe400078408ff */
[----:B------:R-:W-:Y:S02]  /*9260*/  LEA.HI.X.SX32 R21, R13, R0, 0x1, P1 ;  /* 0x000000000d157211 */ /* 0x000fe400008f0eff */
[C---:B--2---:R-:W-:Y:S01]  /*9270*/  LEA R16, P3, R5.reuse, R84, 0x1 ;  /* 0x0000005405107211 */ /* 0x044fe200078608ff */
[----:B------:R-:W-:Y:S01]  /*9280*/  IMAD R14, R68, 0x2, R6 ;  /* 0x00000002440e7824 */ /* 0x000fe200078e0206 */
[-C--:B------:R-:W-:Y:S02]  /*9290*/  LEA.HI.X.SX32 R19, R12, R0.reuse, 0x1, P2 ;  /* 0x000000000c137211 */ /* 0x080fe400010f0eff */
[----:B------:R-:W-:Y:S01]  /*92a0*/  LEA.HI.X.SX32 R17, R5, R0, 0x1, P3 ;  /* 0x0000000005117211 */ /* 0x000fe200018f0eff */
[----:B------:R0:W-:Y:S01]  /*92b0*/  STL.64 [R1+0x180], R20 ;  /* 0x0001801401007387 */ /* 0x0001e20000100a00 */
[----:B------:R-:W-:-:S03]  /*92c0*/  IMAD R11, R72, 0x2, R14 ;  /* 0x00000002480b7824 */ /* 0x000fc600078e020e */
[----:B------:R1:W-:Y:S01]  /*92d0*/  STL.64 [R1+0x178], R18 ;  /* 0x0001781201007387 */ /* 0x0003e20000100a00 */
[----:B------:R-:W-:-:S03]  /*92e0*/  IMAD R4, R75, 0x2, R11 ;  /* 0x000000024b047824 */ /* 0x000fc600078e020b */
[----:B------:R2:W-:Y:S01]  /*92f0*/  STL.64 [R1+0x170], R16 ;  /* 0x0001701001007387 */ /* 0x0005e20000100a00 */
[CC--:B0-----:R-:W-:Y:S02]  /*9300*/  LEA R20, P1, R10.reuse, R84.reuse, 0x1 ;  /* 0x000000540a147211 */ /* 0x0c1fe400078208ff */
[C---:B-1----:R-:W-:Y:S02]  /*9310*/  LEA R18, P2, R9.reuse, R84, 0x1 ;  /* 0x0000005409127211 */ /* 0x042fe400078408ff */
[----:B------:R-:W-:Y:S02]  /*9320*/  LEA.HI.X.SX32 R21, R10, R0, 0x1, P1 ;  /* 0x000000000a157211 */ /* 0x000fe400008f0eff */
[C---:B--2---:R-:W-:Y:S02]  /*9330*/  LEA R16, P3, R6.reuse, R84, 0x1 ;  /* 0x0000005406107211 */ /* 0x044fe400078608ff */
        /* <DEDUP_REMOVED lines=10> */
[----:B--2---:R-:W-:Y:S01]  /*93e0*/  LEA R16, P3, R4, R84, 0x1 ;  /* 0x0000005404107211 */ /* 0x004fe200078608ff */
[----:B------:R-:W-:Y:S01]  /*93f0*/  IMAD R7, R82, 0x2, R8 ;  /* 0x0000000252077824 */ /* 0x000fe200078e0208 */
[-C--:B------:R-:W-:Y:S02]  /*9400*/  LEA.HI.X.SX32 R19, R11, R0.reuse, 0x1, P2 ;  /* 0x000000000b137211 */ /* 0x080fe400010f0eff */
[----:B------:R-:W-:Y:S01]  /*9410*/  LEA.HI.X.SX32 R17, R4, R0, 0x1, P3 ;  /* 0x0000000004117211 */ /* 0x000fe200018f0eff */
[----:B------:R-:W-:Y:S01]  /*9420*/  STL.64 [R1+0x150], R20 ;  /* 0x0001501401007387 */ /* 0x000fe20000100a00 */
[----:B------:R-:W-:-:S03]  /*9430*/  IMAD R13, R81, 0x2, R7 ;  /* 0x00000002510d7824 */ /* 0x000fc600078e0207 */
[----:B------:R0:W-:Y:S01]  /*9440*/  STL.64 [R1+0x148], R18 ;  /* 0x0001481201007387 */ /* 0x0001e20000100a00 */
[----:B------:R-:W-:-:S03]  /*9450*/  LEA R10, P3, R7, R84, 0x1 ;  /* 0x00000054070a7211 */ /* 0x000fc600078608ff */
[----:B------:R1:W-:Y:S01]  /*9460*/  STL.64 [R1+0x140], R16 ;  /* 0x0001401001007387 */ /* 0x0003e20000100a00 */
[----:B------:R-:W-:Y:S01]  /*9470*/  IMAD R12, R83, 0x2, R13 ;  /* 0x00000002530c7824 */ /* 0x000fe200078e020d */
[----:B------:R-:W-:Y:S02]  /*9480*/  LEA.HI.X.SX32 R11, R7, R0, 0x1, P3 ;  /* 0x00000000070b7211 */ /* 0x000fe400018f0eff */
[CC--:B0-----:R-:W-:Y:S02]  /*9490*/  LEA R18, P1, R15.reuse, R84.reuse, 0x1 ;  /* 0x000000540f127211 */ /* 0x0c1fe400078208ff */
[C---:B-1----:R-:W-:Y:S02]  /*94a0*/  LEA R16, P2, R8.reuse, R84, 0x1 ;  /* 0x0000005408107211 */ /* 0x042fe400078408ff */
[-C--:B------:R-:W-:Y:S02]  /*94b0*/  LEA.HI.X.SX32 R19, R15, R0.reuse, 0x1, P1 ;  /* 0x000000000f137211 */ /* 0x080fe400008f0eff */
[----:B------:R-:W-:Y:S01]  /*94c0*/  LEA.HI.X.SX32 R17, R8, R0, 0x1, P2 ;  /* 0x0000000008117211 */ /* 0x000fe200010f0eff */
[----:B------:R-:W-:-:S02]  /*94d0*/  IMAD R5, R85, 0x2, R12 ;  /* 0x0000000255057824 */ /* 0x000fc400078e020c */
[----:B------:R-:W-:Y:S02]  /*94e0*/  STL.64 [R1+0x138], R18 ;  /* 0x0001381201007387 */ /* 0x000fe40000100a00 */
[----:B------:R-:W-:Y:S02]  /*94f0*/  IMAD R9, R86, 0x2, R5 ;  /* 0x0000000256097824 */ /* 0x000fe400078e0205 */
[----:B------:R0:W-:Y:S01]  /*9500*/  STL.64 [R1+0x130], R16 ;  /* 0x0001301001007387 */ /* 0x0001e20000100a00 */
[----:B------:R-:W-:-:S03]  /*9510*/  LEA R14, P2, R12, R84, 0x1 ;  /* 0x000000540c0e7211 */ /* 0x000fc600078408ff */
[----:B------:R1:W-:Y:S01]  /*9520*/  STL.64 [R1+0x128], R10 ;  /* 0x0001280a01007387 */ /* 0x0003e20000100a00 */
[----:B------:R-:W-:Y:S01]  /*9530*/  IMAD R6, R87, 0x2, R9 ;  /* 0x0000000257067824 */ /* 0x000fe200078e0209 */
[----:B------:R-:W-:Y:S02]  /*9540*/  LEA.HI.X.SX32 R15, R12, R0, 0x1, P2 ;  /* 0x000000000c0f7211 */ /* 0x000fe400010f0eff */
[-C--:B0-----:R-:W-:Y:S02]  /*9550*/  LEA R16, P1, R13, R84.reuse, 0x1 ;  /* 0x000000540d107211 */ /* 0x081fe400078208ff */
[----:B-1----:R-:W-:Y:S01]  /*9560*/  LEA R10, P3, R5, R84, 0x1 ;  /* 0x00000054050a7211 */ /* 0x002fe200078608ff */
[----:B------:R-:W0:Y:S01]  /*9570*/  S2R R74, SR_CTAID.X ;  /* 0x00000000004a7919 */ /* 0x000e220000002500 */
[-C--:B------:R-:W-:Y:S02]  /*9580*/  LEA.HI.X.SX32 R17, R13, R0.reuse, 0x1, P1 ;  /* 0x000000000d117211 */ /* 0x080fe400008f0eff */
[----:B------:R-:W-:Y:S01]  /*9590*/  LEA.HI.X.SX32 R11, R5, R0, 0x1, P3 ;  /* 0x00000000050b7211 */ /* 0x000fe200018f0eff */
[----:B------:R-:W-:-:S04]  /*95a0*/  IMAD R4, R89, 0x2, R6 ;  /* 0x0000000259047824 */ /* 0x000fc800078e0206 */
[----:B------:R-:W-:Y:S01]  /*95b0*/  STL.64 [R1+0x110], R10 ;  /* 0x0001100a01007387 */ /* 0x000fe20000100a00 */
[----:B------:R-:W-:-:S03]  /*95c0*/  LEA R12, P3, R4, R84, 0x1 ;  /* 0x00000054040c7211 */ /* 0x000fc600078608ff */
[----:B------:R1:W-:Y:S04]  /*95d0*/  STL.64 [R1+0x120], R16 ;  /* 0x0001201001007387 */ /* 0x0003e80000100a00 */
[----:B------:R2:W-:Y:S01]  /*95e0*/  STL.64 [R1+0x118], R14 ;  /* 0x0001180e01007387 */ /* 0x0005e20000100a00 */
[----:B------:R-:W-:Y:S02]  /*95f0*/  LEA.HI.X.SX32 R13, R4, R0, 0x1, P3 ;  /* 0x00000000040d7211 */ /* 0x000fe400018f0eff */
[CC--:B-1----:R-:W-:Y:S02]  /*9600*/  LEA R16, P1, R9.reuse, R84.reuse, 0x1 ;  /* 0x0000005409107211 */ /* 0x0c2fe400078208ff */
[----:B--2---:R-:W-:Y:S02]  /*9610*/  LEA R14, P2, R6, R84, 0x1 ;  /* 0x00000054060e7211 */ /* 0x004fe400078408ff */
[----:B------:R-:W-:-:S02]  /*9620*/  LEA.HI.X.SX32 R17, R9, R0, 0x1, P1 ;  /* 0x0000000009117211 */ /* 0x000fc400008f0eff */
[----:B------:R-:W-:Y:S02]  /*9630*/  LEA.HI.X.SX32 R15, R6, R0, 0x1, P2 ;  /* 0x00000000060f7211 */ /* 0x000fe400010f0eff */
[----:B------:R-:W-:Y:S01]  /*9640*/  LEA.HI R105, R62, R105, RZ, 0x1f ;  /* 0x000000693e697211 */ /* 0x000fe200078ff8ff */
[----:B------:R1:W-:Y:S01]  /*9650*/  STL.64 [R1+0x108], R16 ;  /* 0x0001081001007387 */ /* 0x0003e20000100a00 */
[----:B------:R-:W2:Y:S03]  /*9660*/  LDC R62, c[0x0][0x3a8] ;  /* 0x0000ea00ff3e7b82 */ /* 0x000ea60000000800 */
[----:B------:R1:W-:Y:S04]  /*9670*/  STL.64 [R1+0x100], R14 ;  /* 0x0001000e01007387 */ /* 0x0003e80000100a00 */
[----:B------:R1:W-:Y:S01]  /*9680*/  STL.64 [R1+0xf8], R12 ;  /* 0x0000f80c01007387 */ /* 0x0003e20000100a00 */
[----:B------:R-:W-:-:S04]  /*9690*/  IMAD R8, R88, 0x2, R4 ;  /* 0x0000000258087824 */ /* 0x000fc800078e0204 */
[----:B------:R-:W-:-:S04]  /*96a0*/  IMAD R7, R90, 0x2, R8 ;  /* 0x000000025a077824 */ /* 0x000fc800078e0208 */
[----:B------:R-:W-:Y:S02]  /*96b0*/  IMAD R11, R91, 0x2, R7 ;  /* 0x000000025b0b7824 */ /* 0x000fe400078e0207 */
[----:B0-----:R-:W-:Y:S02]  /*96c0*/  IMAD.SHL.U32 R74, R74, 0x40, RZ ;  /* 0x000000404a4a7824 */ /* 0x001fe400078e00ff */
[----:B------:R-:W-:Y:S02]  /*96d0*/  IMAD R10, R92, 0x2, R11 ;  /* 0x000000025c0a7824 */ /* 0x000fe400078e020b */
[----:B------:R-:W-:Y:S02]  /*96e0*/  IMAD.IADD R74, R74, 0x1, R105 ;  /* 0x000000014a4a7824 */ /* 0x000fe400078e0269 */
[----:B------:R-:W-:Y:S02]  /*96f0*/  VIADD R80, R107, 0x10000 ;  /* 0x000100006b507836 */ /* 0x000fe40000000000 */
[----:B------:R-:W-:Y:S01]  /*9700*/  IMAD R6, R93, 0x2, R10 ;  /* 0x000000025d067824 */ /* 0x000fe200078e020a */
[----:B-1--4-:R-:W-:Y:S06]  /*9710*/  @!P5 BRA `(.L_x_6) ;  /* 0x0000000400a4d947 */ /* 0x012fec0003800000 */
[----:B------:R-:W-:Y:S01]  /*9720*/  VIADD R4, R107, 0x30000 ;  /* 0x000300006b047836 */ /* 0x000fe20000000000 */
[----:B------:R-:W-:Y:S01]  /*9730*/  ELECT P1, URZ, PT ;  /* 0x0000000000ff782f */ /* 0x000fe20003820000 */
[----:B------:R-:W-:Y:S01]  /*9740*/  IMAD.MOV.U32 R81, RZ, RZ, RZ ;  /* 0x000000ffff517224 */ /* 0x000fe200078e00ff */
[----:B------:R-:W-:Y:S01]  /*9750*/  UMOV UR24, 0x0 ;  /* 0x0000000000187882 */ /* 0x000fe20000000000 */
[----:B------:R-:W-:Y:S01]  /*9760*/  UMOV UR25, 0x4208490 ;  /* 0x0420849000197882 */ /* 0x000fe20000000000 */
[----:B------:R-:W-:Y:S01]  /*9770*/  SHF.R.U32.HI R4, RZ, 0x4, R4 ;  /* 0x00000004ff047819 */ /* 0x000fe20000011604 */
[----:B------:R-:W-:Y:S01]  /*9780*/  UMOV UR46, 0x0 ;  /* 0x00000000002e7882 */ /* 0x000fe20000000000 */
[----:B------:R-:W-:Y:S01]  /*9790*/  UMOV UR47, 0x4208490 ;  /* 0x04208490002f7882 */ /* 0x000fe20000000000 */
[----:B------:R-:W-:Y:S01]  /*97a0*/  UMOV UR64, 0x0 ;  /* 0x0000000000407882 */ /* 0x000fe20000000000 */
[----:B------:R-:W-:Y:S01]  /*97b0*/  SGXT.U32 R4, R4, 0xe ;  /* 0x0000000e0404781a */ /* 0x000fe20000000000 */
[----:B------:R-:W-:Y:S01]  /*97c0*/  UMOV UR65, 0x4208490 ;  /* 0x0420849000417882 */ /* 0x000fe20000000000 */
[----:B------:R-:W-:Y:S01]  /*97d0*/  UMOV UR56, 0x0 ;  /* 0x0000000000387882 */ /* 0x000fe20000000000 */
[----:B------:R-:W-:Y:S01]  /*97e0*/  UMOV UR57, 0x4208490 ;  /* 0x0420849000397882 */ /* 0x000fe20000000000 */
[C---:B------:R-:W-:Y:S01]  /*97f0*/  R2UR UR12, R4.reuse ;  /* 0x00000000040c72ca */ /* 0x040fe200000e0000 */
[----:B------:R-:W-:Y:S01]  /*9800*/  @P1 IMAD.MOV.U32 R5, RZ, RZ, 0x40004040 ;  /* 0x40004040ff051424 */ /* 0x000fe200078e00ff */
[----:B------:R-:W-:Y:S01]  /*9810*/  IADD3 R4, P2, PT, R4, 0x80, RZ ;  /* 0x0000008004047810 */ /* 0x000fe20007f5e0ff */
[----:B------:R-:W-:Y:S01]  /*9820*/  UMOV UR40, 0x0 ;  /* 0x0000000000287882 */ /* 0x000fe20000000000 */
[----:B------:R-:W-:Y:S01]  /*9830*/  UMOV UR41, 0x4208490 ;  /* 0x0420849000297882 */ /* 0x000fe20000000000 */
[----:B------:R-:W-:Y:S01]  /*9840*/  UMOV UR48, 0x0 ;  /* 0x0000000000307882 */ /* 0x000fe20000000000 */
[----:B------:R-:W-:Y:S01]  /*9850*/  R2UR UR20, R4 ;  /* 0x00000000041472ca */ /* 0x000fe200000e0000 */
[----:B------:R-:W-:Y:S01]  /*9860*/  UMOV UR49, 0x4208490 ;  /* 0x0420849000317882 */ /* 0x000fe20000000000 */
[C---:B------:R-:W-:Y:S01]  /*9870*/  @P1 R2UR UR61, R5.reuse ;  /* 0x00000000053d12ca */ /* 0x040fe200000e0000 */
[----:B------:R-:W-:Y:S01]  /*9880*/  UMOV UR42, 0x0 ;  /* 0x00000000002a7882 */ /* 0x000fe20000000000 */
[----:B------:R-:W-:Y:S01]  /*9890*/  @P1 R2UR UR19, R5 ;  /* 0x00000000051312ca */ /* 0x000fe200000e0000 */
[----:B------:R-:W-:Y:S01]  /*98a0*/  UMOV UR43, 0x4208490 ;  /* 0x04208490002b7882 */ /* 0x000fe20000000000 */
[----:B------:R-:W-:Y:S01]  /*98b0*/  UMOV UR36, 0x0 ;  /* 0x0000000000247882 */ /* 0x000fe20000000000 */
[----:B------:R-:W-:Y:S01]  /*98c0*/  IMAD.U32 R4, RZ, RZ, UR12 ;  /* 0x0000000cff047e24 */ /* 0x000fe2000f8e00ff */
[----:B------:R-:W-:Y:S01]  /*98d0*/  UMOV UR37, 0x4208490 ;  /* 0x0420849000257882 */ /* 0x000fe20000000000 */
[----:B------:R-:W-:Y:S01]  /*98e0*/  UMOV UR30, 0x0 ;  /* 0x00000000001e7882 */ /* 0x000fe20000000000 */
[----:B------:R-:W-:Y:S01]  /*98f0*/  UMOV UR31, 0x4208490 ;  /* 0x04208490001f7882 */ /* 0x000fe20000000000 */
[----:B------:R-:W-:Y:S01]  /*9900*/  UMOV UR26, 0x0 ;  /* 0x00000000001a7882 */ /* 0x000fe20000000000 */
[----:B------:R-:W-:Y:S01]  /*9910*/  @P1 R2UR UR60, R4 ;  /* 0x00000000043c12ca */ /* 0x000fe200000e0000 */
[----:B------:R-:W-:Y:S01]  /*9920*/  IMAD.U32 R4, RZ, RZ, UR4 ;  /* 0x00000004ff047e24 */ /* 0x000fe2000f8e00ff */
[----:B------:R-:W-:Y:S01]  /*9930*/  UMOV UR27, 0x4208490 ;  /* 0x04208490001b7882 */ /* 0x000fe20000000000 */
[----:B------:R-:W-:Y:S01]  /*9940*/  UMOV UR22, 0x0 ;  /* 0x0000000000167882 */ /* 0x000fe20000000000 */
[----:B------:R-:W-:Y:S01]  /*9950*/  UMOV UR23, 0x4208490 ;  /* 0x0420849000177882 */ /* 0x000fe20000000000 */
[----:B------:R-:W-:Y:S01]  /*9960*/  UMOV UR16, 0x0 ;  /* 0x0000000000107882 */ /* 0x000fe20000000000 */
[----:B------:R-:W-:Y:S01]  /*9970*/  SHF.R.U32.HI R4, RZ, 0x4, R4 ;  /* 0x00000004ff047819 */ /* 0x000fe20000011604 */
[----:B------:R-:W-:-:S03]  /*9980*/  UMOV UR17, 0x4208490 ;  /* 0x0420849000117882 */ /* 0x000fc60000000000 */
[----:B------:R-:W-:-:S04]  /*9990*/  SGXT.U32 R4, R4, 0xe ;  /* 0x0000000e0404781a */ /* 0x000fc80000000000 */
[C---:B------:R-:W-:Y:S02]  /*99a0*/  R2UR UR12, R4.reuse ;  /* 0x00000000040c72ca */ /* 0x040fe400000e0000 */
[----:B------:R-:W-:-:S04]  /*99b0*/  IADD3 R4, P3, PT, R4, 0x2, RZ ;  /* 0x0000000204047810 */ /* 0x000fc80007f7e0ff */
[----:B------:R-:W-:-:S07]  /*99c0*/  R2UR UR14, R4 ;  /* 0x00000000040e72ca */ /* 0x000fce00000e0000 */
[----:B------:R-:W-:-:S05]  /*99d0*/  IMAD.U32 R4, RZ, RZ, UR12 ;  /* 0x0000000cff047e24 */ /* 0x000fca000f8e00ff */
[----:B------:R-:W-:Y:S02]  /*99e0*/  @P1 R2UR UR18, R4 ;  /* 0x00000000041212ca */ /* 0x000fe400000e0000 */
[----:B------:R-:W-:-:S04]  /*99f0*/  @P1 MOV R4, R80 ;  /* 0x0000005000041202 */ /* 0x000fc80000000f00 */
[----:B------:R-:W-:Y:S01]  /*9a00*/  @P1 R2UR UR12, R4 ;  /* 0x00000000040c12ca */ /* 0x000fe200000e0000 */
[----:B------:R-:W-:-:S05]  /*9a10*/  IMAD.MOV.U32 R4, RZ, RZ, RZ ;  /* 0x000000ffff047224 */ /* 0x000fca00078e00ff */
[----:B------:R-:W-:Y:S01]  /*9a20*/  IADD3.X R4, PT, PT, R4, 0x40004040, RZ, P2, !PT ;  /* 0x4000404004047810 */ /* 0x000fe200017fe4ff */
[----:B------:R0:W-:Y:S03]  /*9a30*/  UTCHMMA gdesc[UR60], gdesc[UR18], tmem[UR74], tmem[UR24], idesc[UR25], !UPT ;  /* 0x00ff18123c0075ea */ /* 0x0001e6000f80004a */
[----:B------:R-:W-:Y:S01]  /*9a40*/  R2UR UR21, R4 ;  /* 0x00000000041572ca */ /* 0x000fe200000e0000 */
[----:B------:R-:W-:-:S05]  /*9a50*/  IMAD.MOV.U32 R4, RZ, RZ, RZ ;  /* 0x000000ffff047224 */ /* 0x000fca00078e00ff */
[----:B------:R-:W-:-:S04]  /*9a60*/  IADD3.X R4, PT, PT, R4, 0x40004040, RZ, P3, !PT ;  /* 0x4000404004047810 */ /* 0x000fc80001ffe4ff */
[----:B------:R-:W-:-:S03]  /*9a70*/  R2UR UR15, R4 ;  /* 0x00000000040f72ca */ /* 0x000fc600000e0000 */
[----:B------:R-:W-:Y:S02]  /*9a80*/  UIADD3.64 UR66, UPT, UPT, UR20, 0x80, URZ ;  /* 0x0000008014427897 */ /* 0x000fe4000fffe0ff */
[----:B------:R-:W-:Y:S02]  /*9a90*/  UIADD3.64 UR62, UPT, UPT, UR20, 0x100, URZ ;  /* 0x00000100143e7897 */ /* 0x000fe4000fffe0ff */
[----:B------:R-:W-:Y:S02]  /*9aa0*/  UIADD3.64 UR52, UPT, UPT, UR20, 0x180, URZ ;  /* 0x0000018014347897 */ /* 0x000fe4000fffe0ff */
[----:B------:R-:W-:Y:S02]  /*9ab0*/  UIADD3.64 UR34, UPT, UPT, UR20, 0x200, URZ ;  /* 0x0000020014227897 */ /* 0x000fe4000fffe0ff */
[----:B------:R-:W-:Y:S02]  /*9ac0*/  UIADD3.64 UR58, UPT, UPT, UR20, 0x280, URZ ;  /* 0x00000280143a7897 */ /* 0x000fe4000fffe0ff */
[----:B------:R-:W-:-:S02]  /*9ad0*/  UIADD3.64 UR68, UPT, UPT, UR14, 0x2, URZ ;  /* 0x000000020e447897 */ /* 0x000fc4000fffe0ff */
[----:B------:R1:W-:Y:S01]  /*9ae0*/  UTCHMMA gdesc[UR20], gdesc[UR14], tmem[UR74], tmem[UR46], idesc[UR47], UPT ;  /* 0x00ff2e0e140075ea */ /* 0x0003e2000b80004a */
[----:B0-----:R-:W-:Y:S02]  /*9af0*/  UIADD3.64 UR60, UPT, UPT, UR14, 0x4, URZ ;  /* 0x000000040e3c7897 */ /* 0x001fe4000fffe0ff */
[----:B------:R-:W-:Y:S02]  /*9b00*/  UIADD3.64 UR70, UPT, UPT, UR14, 0x400, URZ ;  /* 0x000004000e467897 */ /* 0x000fe4000fffe0ff */
[----:B------:R-:W-:Y:S02]  /*9b10*/  UIADD3.64 UR76, UPT, UPT, UR14, 0x402, URZ ;  /* 0x000004020e4c7897 */ /* 0x000fe4000fffe0ff */
[----:B------:R-:W-:Y:S01]  /*9b20*/  UIADD3.64 UR54, UPT, UPT, UR20, 0x300, URZ ;  /* 0x0000030014367897 */ /* 0x000fe2000fffe0ff */
[----:B------:R0:W-:Y:S01]  /*9b30*/  UTCHMMA gdesc[UR66], gdesc[UR68], tmem[UR74], tmem[UR64], idesc[UR65], UPT ;  /* 0x00ff4044420075ea */ /* 0x0001e2000b80004a */
[----:B------:R-:W-:Y:S01]  /*9b40*/  UIADD3.64 UR72, UPT, UPT, UR14, 0x404, URZ ;  /* 0x000004040e487897 */ /* 0x000fe2000fffe0ff */
[----:B------:R3:W-:Y:S01]  /*9b50*/  UTCHMMA gdesc[UR62], gdesc[UR60], tmem[UR74], tmem[UR56], idesc[UR57], UPT ;  /* 0x00ff383c3e0075ea */ /* 0x0007e2000b80004a */
[----:B-1----:R-:W-:-:S02]  /*9b60*/  UIADD3.64 UR46, UPT, UPT, UR14, 0x3fe, URZ ;  /* 0x000003fe0e2e7897 */ /* 0x002fc4000fffe0ff */
[----:B------:R-:W-:Y:S02]  /*9b70*/  UIADD3.64 UR50, UPT, UPT, UR20, 0x380, URZ ;  /* 0x0000038014327897 */ /* 0x000fe4000fffe0ff */
[----:B------:R-:W-:Y:S02]  /*9b80*/  UIADD3.64 UR44, UPT, UPT, UR20, 0x400, URZ ;  /* 0x00000400142c7897 */ /* 0x000fe4000fffe0ff */
[----:B------:R-:W-:Y:S01]  /*9b90*/  UIADD3.64 UR38, UPT, UPT, UR20, 0x480, URZ ;  /* 0x0000048014267897 */ /* 0x000fe2000fffe0ff */
[----:B0-----:R-:W-:Y:S01]  /*9ba0*/  UMOV UR68, 0x0 ;  /* 0x0000000000447882 */ /* 0x001fe20000000000 */
[----:B---3--:R-:W-:Y:S01]  /*9bb0*/  UIADD3.64 UR62, UPT, UPT, UR14, 0x7fe, URZ ;  /* 0x000007fe0e3e7897 */ /* 0x008fe2000fffe0ff */
[----:B------:R0:W-:Y:S01]  /*9bc0*/  UTCHMMA gdesc[UR52], gdesc[UR46], tmem[UR74], tmem[UR40], idesc[UR41], UPT ;  /* 0x00ff282e340075ea */ /* 0x0001e2000b80004a */
[----:B------:R-:W-:Y:S02]  /*9bd0*/  UIADD3.64 UR60, UPT, UPT, UR14, 0x800, URZ ;  /* 0x000008000e3c7897 */ /* 0x000fe4000fffe0ff */
[----:B------:R-:W-:Y:S01]  /*9be0*/  UIADD3.64 UR56, UPT, UPT, UR14, 0x802, URZ ;  /* 0x000008020e387897 */ /* 0x000fe2000fffe0ff */
[----:B------:R-:W-:Y:S01]  /*9bf0*/  UMOV UR69, 0x4208490 ;  /* 0x0420849000457882 */ /* 0x000fe20000000000 */
[----:B------:R-:W-:Y:S01]  /*9c00*/  UIADD3.64 UR32, UPT, UPT, UR20, 0x500, URZ ;  /* 0x0000050014207897 */ /* 0x000fe2000fffe0ff */
[----:B------:R1:W-:Y:S01]  /*9c10*/  UTCHMMA gdesc[UR34], gdesc[UR70], tmem[UR74], tmem[UR68], idesc[UR69], UPT ;  /* 0x00ff4446220075ea */ /* 0x0003e2000b80004a */
[----:B------:R-:W-:-:S02]  /*9c20*/  UIADD3.64 UR28, UPT, UPT, UR20, 0x580, URZ ;  /* 0x00000580141c7897 */ /* 0x000fc4000fffe0ff */
[----:B0-----:R-:W-:Y:S02]  /*9c30*/  UIADD3.64 UR40, UPT, UPT, UR14, 0x804, URZ ;  /* 0x000008040e287897 */ /* 0x001fe4000fffe0ff */
[----:B------:R-:W-:Y:S02]  /*9c40*/  UIADD3.64 UR46, UPT, UPT, UR14, 0xbfe, URZ ;  /* 0x00000bfe0e2e7897 */ /* 0x000fe4000fffe0ff */
[----:B------:R-:W-:Y:S02]  /*9c50*/  UIADD3.64 UR24, UPT, UPT, UR20, 0x600, URZ ;  /* 0x0000060014187897 */ /* 0x000fe4000fffe0ff */
[----:B------:R-:W-:Y:S01]  /*9c60*/  UIADD3.64 UR64, UPT, UPT, UR14, 0xc00, URZ ;  /* 0x00000c000e407897 */ /* 0x000fe2000fffe0ff */
[----:B-1----:R-:W-:Y:S01]  /*9c70*/  UMOV UR70, 0x0 ;  /* 0x0000000000467882 */ /* 0x002fe20000000000 */
[----:B------:R-:W-:Y:S01]  /*9c80*/  UMOV UR71, 0x4208490 ;  /* 0x0420849000477882 */ /* 0x000fe20000000000 */
[----:B------:R-:W-:Y:S01]  /*9c90*/  UIADD3.64 UR18, UPT, UPT, UR20, 0x680, URZ ;  /* 0x0000068014127897 */ /* 0x000fe2000fffe0ff */
[----:B------:R0:W-:Y:S01]  /*9ca0*/  UTCHMMA gdesc[UR58], gdesc[UR76], tmem[UR74], tmem[UR70], idesc[UR71], UPT ;  /* 0x00ff464c3a0075ea */ /* 0x0001e2000b80004a */
[----:B------:R-:W-:Y:S01]  /*9cb0*/  UIADD3.64 UR66, UPT, UPT, UR14, 0xc02, URZ ;  /* 0x00000c020e427897 */ /* 0x000fe2000fffe0ff */
[----:B------:R-:W-:Y:S01]  /*9cc0*/  UMOV UR52, 0x0 ;  /* 0x0000000000347882 */ /* 0x000fe20000000000 */
[----:B------:R-:W-:Y:S01]  /*9cd0*/  UMOV UR53, 0x4208490 ;  /* 0x0420849000357882 */ /* 0x000fe20000000000 */
[----:B------:R-:W-:Y:S01]  /*9ce0*/  UIADD3.64 UR20, UPT, UPT, UR20, 0x700, URZ ;  /* 0x0000070014147897 */ /* 0x000fe2000fffe0ff */
[----:B------:R0:W-:Y:S01]  /*9cf0*/  UTCHMMA gdesc[UR54], gdesc[UR72], tmem[UR74], tmem[UR52], idesc[UR53], UPT ;  /* 0x00ff3448360075ea */ /* 0x0001e2000b80004a */
[----:B------:R-:W-:Y:S01]  /*9d00*/  UIADD3.64 UR14, UPT, UPT, UR14, 0xc04, URZ ;  /* 0x00000c040e0e7897 */ /* 0x000fe2000fffe0ff */
[----:B------:R0:W-:Y:S01]  /*9d10*/  UTCHMMA gdesc[UR50], gdesc[UR62], tmem[UR74], tmem[UR68], idesc[UR69], UPT ;  /* 0x00ff443e320075ea */ /* 0x0001e2000b80004a */
[----:B------:R0:W-:Y:S01]  /*9d20*/  UTCHMMA gdesc[UR44], gdesc[UR60], tmem[UR74], tmem[UR48], idesc[UR49], UPT ;  /* 0x00ff303c2c0075ea */ /* 0x0001e2000b80004a */
[----:B------:R0:W-:Y:S01]  /*9d30*/  UTCHMMA gdesc[UR38], gdesc[UR56], tmem[UR74], tmem[UR42], idesc[UR43], UPT ;  /* 0x00ff2a38260075ea */ /* 0x0001e2000b80004a */
[----:B------:R0:W-:Y:S01]  /*9d40*/  UTCHMMA gdesc[UR32], gdesc[UR40], tmem[UR74], tmem[UR36], idesc[UR37], UPT ;  /* 0x00ff2428200075ea */ /* 0x0001e2000b80004a */
[----:B------:R0:W-:Y:S01]  /*9d50*/  UTCHMMA gdesc[UR28], gdesc[UR46], tmem[UR74], tmem[UR30], idesc[UR31], UPT ;  /* 0x00ff1e2e1c0075ea */ /* 0x0001e2000b80004a */
[----:B------:R0:W-:Y:S01]  /*9d60*/  UTCHMMA gdesc[UR24], gdesc[UR64], tmem[UR74], tmem[UR26], idesc[UR27], UPT ;  /* 0x00ff1a40180075ea */ /* 0x0001e2000b80004a */
[----:B------:R0:W-:Y:S02]  /*9d70*/  UTCHMMA gdesc[UR18], gdesc[UR66], tmem[UR74], tmem[UR22], idesc[UR23], UPT ;  /* 0x00ff1642120075ea */ /* 0x0001e4000b80004a */
[----:B------:R0:W-:Y:S01]  /*9d80*/  UTCHMMA gdesc[UR20], gdesc[UR14], tmem[UR74], tmem[UR16], idesc[UR17], UPT ;  /* 0x00ff100e140075ea */ /* 0x0001e2000b80004a */
[----:B------:R0:W-:Y:S01]  /*9d90*/  UTCBAR [UR12], URZ ;  /* 0x000000ff0c0073e9 */ /* 0x0001e200080000ff */
[----:B------:R-:W-:Y:S01]  /*9da0*/  NOP ;  /* 0x0000000000007918 */ /* 0x000fe20000000000 */
.L_x_6:
[-C--:B------:R-:W-:Y:S01]  /*9db0*/  LEA R12, P2, R8, R84.reuse, 0x1 ;  /* 0x00000054080c7211 */ /* 0x080fe200078408ff */
[----:B------:R-:W-:Y:S01]  /*9dc0*/  ULEA UR11, UR10, UR11, 0x4 ;  /* 0x0000000b0a0b7291 */ /* 0x000fe2000f8e20ff */
[----:B------:R-:W-:Y:S01]  /*9dd0*/  LEA R4, P3, R7, R84, 0x1 ;  /* 0x0000005407047211 */ /* 0x000fe200078608ff */
[----:B------:R-:W-:Y:S01]  /*9de0*/  IMAD R37, R94, 0x2, R6 ;  /* 0x000000025e257824 */ /* 0x000fe200078e0206 */
[-C--:B------:R-:W-:Y:S01]  /*9df0*/  LEA.HI.X.SX32 R13, R8, R0.reuse, 0x1, P2 ;  /* 0x00000000080d7211 */ /* 0x080fe200010f0eff */
[----:B------:R-:W-:Y:S01]  /*9e00*/  VIADD R44, R3, 0x2 ;  /* 0x00000002032c7836 */ /* 0x000fe20000000000 */
[----:B------:R-:W-:Y:S01]  /*9e10*/  LEA.HI.X.SX32 R5, R7, R0, 0x1, P3 ;  /* 0x0000000007057211 */ /* 0x000fe200018f0eff */
[----:B------:R-:W-:Y:S01]  /*9e20*/  IMAD.U32 R7, RZ, RZ, UR11 ;  /* 0x0000000bff077e24 */ /* 0x000fe2000f8e00ff */
[----:B------:R-:W-:Y:S01]  /*9e30*/  ISETP.GE.AND P1, PT, R74, R3, PT ;  /* 0x000000034a00720c */ /* 0x000fe20003f26270 */
[----:B------:R1:W-:Y:S01]  /*9e40*/  STL.64 [R1+0xf0], R12 ;  /* 0x0000f00c01007387 */ /* 0x0003e20000100a00 */
[----:B------:R-:W-:-:S02]  /*9e50*/  IMAD R36, R95, 0x2, R37 ;  /* 0x000000025f247824 */ /* 0x000fc400078e0225 */
[----:B------:R-:W-:Y:S01]  /*9e60*/  VIADD R43, R3, 0x3 ;  /* 0x00000003032b7836 */ /* 0x000fe20000000000 */
[----:B------:R3:W-:Y:S01]  /*9e70*/  STL.64 [R1+0xe8], R4 ;  /* 0x0000e80401007387 */ /* 0x0007e20000100a00 */
[----:B------:R-:W-:-:S04]  /*9e80*/  IMAD R38, R96, 0x2, R36 ;  /* 0x0000000260267824 */ /* 0x000fc800078e0224 */
[----:B------:R-:W-:Y:S01]  /*9e90*/  IMAD R39, R97, 0x2, R38 ;  /* 0x0000000261277824 */ /* 0x000fe200078e0226 */
[----:B-1----:R-:W-:-:S03]  /*9ea0*/  LEA R12, P2, R11, R84, 0x1 ;  /* 0x000000540b0c7211 */ /* 0x002fc600078408ff */
[----:B------:R-:W-:Y:S01]  /*9eb0*/  IMAD R40, R98, 0x2, R39 ;  /* 0x0000000262287824 */ /* 0x000fe200078e0227 */
[C---:B---3--:R-:W-:Y:S02]  /*9ec0*/  LEA R4, P3, R10.reuse, R84, 0x1 ;  /* 0x000000540a047211 */ /* 0x048fe400078608ff */
[-C--:B------:R-:W-:Y:S02]  /*9ed0*/  LEA.HI.X.SX32 R13, R11, R0.reuse, 0x1, P2 ;  /* 0x000000000b0d7211 */ /* 0x080fe400010f0eff */
[----:B------:R-:W-:Y:S02]  /*9ee0*/  LEA.HI.X.SX32 R5, R10, R0, 0x1, P3 ;  /* 0x000000000a057211 */ /* 0x000fe400018f0eff */
[-C--:B------:R-:W-:Y:S01]  /*9ef0*/  LEA R8, P3, R37, R84.reuse, 0x1 ;  /* 0x0000005425087211 */ /* 0x080fe200078608ff */
[----:B------:R-:W-:Y:S04]  /*9f00*/  STL.64 [R1+0xe0], R12 ;  /* 0x0000e00c01007387 */ /* 0x000fe80000100a00 */
[----:B------:R-:W-:Y:S04]  /*9f10*/  STL [R1+0x738], R7 ;  /* 0x0007380701007387 */ /* 0x000fe80000100800 */
[----:B------:R1:W-:Y:S04]  /*9f20*/  STL.64 [R1+0xd8], R4 ;  /* 0x0000d80401007387 */ /* 0x0003e80000100a00 */
[----:B------:R3:W-:Y:S01]  /*9f30*/  STL [R1+0xc8], R8 ;  /* 0x0000c80801007387 */ /* 0x0007e20000100800 */
[----:B-1----:R-:W-:-:S04]  /*9f40*/  LEA R4, P2, R6, R84, 0x1 ;  /* 0x0000005406047211 */ /* 0x002fc800078408ff */
[----:B------:R-:W-:-:S05]  /*9f50*/  LEA.HI.X.SX32 R5, R6, R0, 0x1, P2 ;  /* 0x0000000006057211 */ /* 0x000fca00010f0eff */
[----:B------:R3:W-:Y:S01]  /*9f60*/  STL.64 [R1+0xd0], R4 ;  /* 0x0000d00401007387 */ /* 0x0007e20000100a00 */
[----:B------:R-:W-:Y:S05]  /*9f70*/  @!P4 BRA `(.L_x_7) ;  /* 0x000000000008c947 */ /* 0x000fea0003800000 */
[----:B------:R-:W1:Y:S02]  /*9f80*/  SYNCS.PHASECHK.TRANS64.TRYWAIT P2, [UR4+0x10000], RZ ;  /* 0x010000ffff0075a7 */ /* 0x000e640008041104 */
[----:B-1----:R-:W-:Y:S05]  /*9f90*/  @!P2 BRA `(.L_x_8) ;  /* 0x000000f800d8a947 */ /* 0x002fea0003800000 */
.L_x_7:
[----:B---3--:R-:W3:Y:S04]  /*9fa0*/  LDL R4, [R1+0x738] ;  /* 0x0007380001047983 */ /* 0x008ee80000100800 */
[----:B------:R-:W4:Y:S01]  /*9fb0*/  LDL.64 R48, [R1+0xc8] ;  /* 0x0000c80001307983 */ /* 0x000f220000100a00 */
[C---:B------:R-:W-:Y:S01]  /*9fc0*/  LEA R46, P2, R36.reuse, R84, 0x1 ;  /* 0x00000054242e7211 */ /* 0x040fe200078408ff */
[----:B------:R-:W-:Y:S01]  /*9fd0*/  IMAD R41, R99, 0x2, R40 ;  /* 0x0000000263297824 */ /* 0x000fe200078e0228 */
[----:B------:R-:W1:Y:S01]  /*9fe0*/  LDC R64, c[0x0][0x3d8] ;  /* 0x0000f600ff407b82 */ /* 0x000e620000000800 */
[----:B------:R-:W-:Y:S01]  /*9ff0*/  STL [R1+0x970], R125 ;  /* 0x0009707d01007387 */ /* 0x000fe20000100800 */
[----:B------:R-:W-:-:S03]  /*a000*/  LEA.HI.X.SX32 R47, R36, R0, 0x1, P2 ;  /* 0x00000000242f7211 */ /* 0x000fc600010f0eff */
[----:B------:R-:W-:Y:S03]  /*a010*/  STL [R1+0x960], R124 ;  /* 0x0009607c01007387 */ /* 0x000fe60000100800 */
[----:B------:R-:W0:Y:S01]  /*a020*/  LDC R65, c[0x0][0x3d8] ;  /* 0x0000f600ff417b82 */ /* 0x000e220000000800 */
[----:B------:R-:W-:Y:S04]  /*a030*/  STL.64 [R1+0x980], R124 ;  /* 0x0009807c01007387 */ /* 0x000fe80000100a00 */
[----:B------:R2:W-:Y:S03]  /*a040*/  STL [R1+0x8ac], R77 ;  /* 0x0008ac4d01007387 */ /* 0x0005e60000100800 */
[----:B------:R-:W0:Y:S01]  /*a050*/  LDC R66, c[0x0][0x3d8] ;  /* 0x0000f600ff427b82 */ /* 0x000e220000000800 */
[----:B------:R-:W-:Y:S04]  /*a060*/  STL [R1+0x898], R81 ;  /* 0x0008985101007387 */ /* 0x000fe80000100800 */
[----:B------:R-:W-:Y:S03]  /*a070*/  STL [R1+0x894], R80 ;  /* 0x0008945001007387 */ /* 0x000fe60000100800 */
[----:B------:R-:W0:Y:S01]  /*a080*/  LDC R67, c[0x0][0x3d8] ;  /* 0x0000f600ff437b82 */ /* 0x000e220000000800 */
[----:B-----5:R-:W-:Y:S04]  /*a090*/  STL [R1+0x890], R76 ;  /* 0x0008904c01007387 */ /* 0x020fe80000100800 */
[----:B------:R-:W-:Y:S03]  /*a0a0*/  STL [R1+0x88c], R73 ;  /* 0x00088c4901007387 */ /* 0x000fe60000100800 */
[----:B------:R-:W0:Y:S01]  /*a0b0*/  LDC R68, c[0x0][0x3d8] ;  /* 0x0000f600ff447b82 */ /* 0x000e220000000800 */
[----:B------:R-:W-:Y:S04]  /*a0c0*/  STL [R1+0x888], R71 ;  /* 0x0008884701007387 */ /* 0x000fe80000100800 */
[----:B------:R-:W-:Y:S03]  /*a0d0*/  STL [R1+0x884], R70 ;  /* 0x0008844601007387 */ /* 0x000fe60000100800 */
[----:B------:R-:W0:Y:S01]  /*a0e0*/  LDC R69, c[0x0][0x3d8] ;  /* 0x0000f600ff457b82 */ /* 0x000e220000000800 */
[----:B------:R0:W-:Y:S07]  /*a0f0*/  STL [R1+0x880], R2 ;  /* 0x0008800201007387 */ /* 0x0001ee0000100800 */
[----:B------:R-:W-:Y:S08]  /*a100*/  BAR.SYNC.DEFER_BLOCKING 0x0 ;  /* 0x0000000000007b1d */ /* 0x000ff00000010000 */
[----:B------:R-:W1:Y:S01]  /*a110*/  LDC R72, c[0x0][0x3d8] ;  /* 0x0000f600ff487b82 */ /* 0x000e620000000800 */
[----:B------:R-:W0:Y:S01]  /*a120*/  S2R R86, SR_TID.X ;  /* 0x0000000000567919 */ /* 0x000e220000002100 */
[----:B--2---:R-:W2:Y:S06]  /*a130*/  S2R R77, SR_TID.X ;  /* 0x00000000004d7919 */ /* 0x004eac0000002100 */
[----:B------:R-:W1:Y:S08]  /*a140*/  LDC R75, c[0x0][0x3d8] ;  /* 0x0000f600ff4b7b82 */ /* 0x000e700000000800 */
[----:B------:R-:W1:Y:S08]  /*a150*/  LDC R78, c[0x0][0x3d8] ;  /* 0x0000f600ff4e7b82 */ /* 0x000e700000000800 */
[----:B------:R-:W1:Y:S08]  /*a160*/  LDC R79, c[0x0][0x3d8] ;  /* 0x0000f600ff4f7b82 */ /* 0x000e700000000800 */
[----:B------:R-:W1:Y:S01]  /*a170*/  LDC R82, c[0x0][0x3d8] ;  /* 0x0000f600ff527b82 */ /* 0x000e620000000800 */
[----:B0-----:R-:W-:-:S02]  /*a180*/  LOP3.LUT R85, R86, 0x60, RZ, 0xc0, !PT ;  /* 0x0000006056557812 */ /* 0x001fc400078ec0ff */
[----:B------:R-:W-:-:S04]  /*a190*/  LOP3.LUT R86, R86, 0xf, RZ, 0xc0, !PT ;  /* 0x0000000f56567812 */ /* 0x000fc800078ec0ff */
[----:B------:R-:W-:Y:S01]  /*a1a0*/  LEA.HI R2, R85, R86, RZ, 0x1f ;  /* 0x0000005655027211 */ /* 0x000fe200078ff8ff */
[----:B------:R-:W0:Y:S04]  /*a1b0*/  @!P0 SYNCS.CCTL.IV [UR4+0x10000] ;  /* 0x01000000ff0089b1 */ /* 0x000e280008000004 */
[----:B------:R-:W-:Y:S01]  /*a1c0*/  IMAD.SHL.U32 R2, R2, 0x8, RZ ;  /* 0x0000000802027824 */ /* 0x000fe200078e00ff */
[----:B---3--:R-:W-:Y:S02]  /*a1d0*/  R2UR UR11, R4 ;  /* 0x00000000040b72ca */ /* 0x008fe400000e0000 */
[----:B----4-:R-:W-:Y:S01]  /*a1e0*/  LEA.HI.X.SX32 R49, R37, R0, 0x1, P3 ;  /* 0x0000000025317211 */ /* 0x010fe200018f0eff */
[----:B------:R-:W-:Y:S01]  /*a1f0*/  IMAD R37, R100, 0x2, R41 ;  /* 0x0000000264257824 */ /* 0x000fe200078e0229 */
[----:B------:R-:W-:-:S03]  /*a200*/  LEA R48, P3, R38, R84, 0x1 ;  /* 0x0000005426307211 */ /* 0x000fc600078608ff */
[----:B------:R3:W-:Y:S04]  /*a210*/  STL [R1+0xcc], R49 ;  /* 0x0000cc3101007387 */ /* 0x0007e80000100800 */
[----:B------:R4:W-:Y:S02]  /*a220*/  STL.64 [R1+0xc0], R46 ;  /* 0x0000c02e01007387 */ /* 0x0009e40000100a00 */
[----:B------:R-:W-:Y:S01]  /*a230*/  LDTM.16dp32bit_t0_t15.x32 R4, tmem[UR11] ;  /* 0x0000000b000479ee */ /* 0x000fe20008a80000 */
[----:B------:R-:W0:Y:S01]  /*a240*/  LDTM.16dp32bit_t16_t31.x32 R4, tmem[UR11+0x20] ;  /* 0x0000200b000479ee */ /* 0x000e220008aa0000 */
[----:B------:R-:W-:Y:S01]  /*a250*/  NOP ;  /* 0x0000000000007918 */ /* 0x000fe20000000000 */
[----:B---3--:R-:W-:Y:S01]  /*a260*/  LEA.HI.X.SX32 R49, R38, R0, 0x1, P3 ;  /* 0x0000000026317211 */ /* 0x008fe200018f0eff */
[----:B------:R-:W-:-:S04]  /*a270*/  IMAD R38, R101, 0x2, R37 ;  /* 0x0000000265267824 */ /* 0x000fc800078e0225 */
[----:B------:R3:W-:Y:S01]  /*a280*/  STL.64 [R1+0xb8], R48 ;  /* 0x0000b83001007387 */ /* 0x0007e20000100a00 */
[----:B----4-:R-:W-:Y:S01]  /*a290*/  LEA R46, P2, R39, R84, 0x1 ;  /* 0x00000054272e7211 */ /* 0x010fe200078408ff */
[----:B------:R-:W-:-:S03]  /*a2a0*/  IMAD R42, R102, 0x2, R38 ;  /* 0x00000002662a7824 */ /* 0x000fc600078e0226 */
[----:B------:R-:W-:Y:S01]  /*a2b0*/  LEA.HI.X.SX32 R47, R39, R0, 0x1, P2 ;  /* 0x00000000272f7211 */ /* 0x000fe200010f0eff */
[----:B------:R-:W-:-:S04]  /*a2c0*/  IMAD R39, R103, 0x2, R42 ;  /* 0x0000000267277824 */ /* 0x000fc800078e022a */
[----:B------:R4:W-:Y:S01]  /*a2d0*/  STL.64 [R1+0xb0], R46 ;  /* 0x0000b02e01007387 */ /* 0x0009e20000100a00 */
[----:B------:R-:W-:Y:S01]  /*a2e0*/  IMAD R36, R104, 0x2, R39 ;  /* 0x0000000268247824 */ /* 0x000fe200078e0227 */
[----:B---3--:R-:W-:-:S04]  /*a2f0*/  LEA R48, P3, R40, R84, 0x1 ;  /* 0x0000005428307211 */ /* 0x008fc800078608ff */
[----:B------:R-:W-:Y:S01]  /*a300*/  LEA.HI.X.SX32 R49, R40, R0, 0x1, P3 ;  /* 0x0000000028317211 */ /* 0x000fe200018f0eff */
[-C--:B0-----:R-:W-:Y:S01]  /*a310*/  FMUL R4, R4, R62.reuse ;  /* 0x0000003e04047220 */ /* 0x081fe20000400000 */
[-C--:B------:R-:W-:Y:S01]  /*a320*/  FMUL R5, R5, R62.reuse ;  /* 0x0000003e05057220 */ /* 0x080fe20000400000 */
[-C--:B------:R-:W-:Y:S01]  /*a330*/  FMUL R7, R7, R62.reuse ;  /* 0x0000003e07077220 */ /* 0x080fe20000400000 */
[----:B------:R-:W-:Y:S01]  /*a340*/  FMUL R8, R8, R62 ;  /* 0x0000003e08087220 */ /* 0x000fe20000400000 */
[----:B------:R0:W-:Y:S01]  /*a350*/  STL.64 [R1+0xa8], R48 ;  /* 0x0000a83001007387 */ /* 0x0001e20000100a00 */
[----:B----4-:R-:W-:Y:S01]  /*a360*/  LEA R46, P2, R41, R84, 0x1 ;  /* 0x00000054292e7211 */ /* 0x010fe200078408ff */
[----:B------:R-:W-:Y:S01]  /*a370*/  FMUL R10, R10, R62 ;  /* 0x0000003e0a0a7220 */ /* 0x000fe20000400000 */
[----:B------:R-:W-:Y:S01]  /*a380*/  FSEL R61, R4, -INF , P1 ;  /* 0xff800000043d7808 */ /* 0x000fe20000800000 */
[----:B------:R-:W-:Y:S01]  /*a390*/  VIADD R4, R3, 0x4 ;  /* 0x0000000403047836 */ /* 0x000fe20000000000 */
[----:B------:R-:W-:Y:S01]  /*a3a0*/  LEA.HI.X.SX32 R47, R41, R0, 0x1, P2 ;  /* 0x00000000292f7211 */ /* 0x000fe200010f0eff */
[-C--:B------:R-:W-:Y:S01]  /*a3b0*/  FMUL R11, R11, R62.reuse ;  /* 0x0000003e0b0b7220 */ /* 0x080fe20000400000 */
[----:B------:R-:W-:Y:S01]  /*a3c0*/  ISETP.GT.AND P1, PT, R74, R3, PT ;  /* 0x000000034a00720c */ /* 0x000fe20003f24270 */
[-C--:B------:R-:W-:Y:S01]  /*a3d0*/  FMUL R13, R13, R62.reuse ;  /* 0x0000003e0d0d7220 */ /* 0x080fe20000400000 */
[-C--:B------:R-:W-:Y:S01]  /*a3e0*/  FMUL R14, R14, R62.reuse ;  /* 0x0000003e0e0e7220 */ /* 0x080fe20000400000 */
[----:B------:R3:W-:Y:S01]  /*a3f0*/  STL.64 [R1+0xa0], R46 ;  /* 0x0000a02e01007387 */ /* 0x0007e20000100a00 */
[----:B------:R-:W-:Y:S01]  /*a400*/  FSEL R60, R5, -INF , P1 ;  /* 0xff800000053c7808 */ /* 0x000fe20000800000 */
[----:B------:R-:W-:Y:S01]  /*a410*/  FMUL R6, R6, R62 ;  /* 0x0000003e06067220 */ /* 0x000fe20000400000 */
[----:B0-----:R-:W-:Y:S01]  /*a420*/  LEA R48, P3, R37, R84, 0x1 ;  /* 0x0000005425307211 */ /* 0x001fe200078608ff */
[----:B------:R-:W-:Y:S01]  /*a430*/  FMUL R16, R16, R62 ;  /* 0x0000003e10107220 */ /* 0x000fe20000400000 */
[----:B------:R-:W-:Y:S01]  /*a440*/  ISETP.GE.AND P1, PT, R74, R4, PT ;  /* 0x000000044a00720c */ /* 0x000fe20003f26270 */
[----:B------:R-:W-:Y:S01]  /*a450*/  VIADD R4, R3, 0x6 ;  /* 0x0000000603047836 */ /* 0x000fe20000000000 */
[----:B------:R-:W-:Y:S01]  /*a460*/  LEA.HI.X.SX32 R49, R37, R0, 0x1, P3 ;  /* 0x0000000025317211 */ /* 0x000fe200018f0eff */
[----:B------:R-:W-:Y:S01]  /*a470*/  VIADD R37, R3, 0x5 ;  /* 0x0000000503257836 */ /* 0x000fe20000000000 */
[----:B------:R-:W-:Y:S01]  /*a480*/  LEA R40, P3, R42, R84, 0x1 ;  /* 0x000000542a287211 */ /* 0x000fe200078608ff */
[----:B------:R-:W-:Y:S01]  /*a490*/  FMUL R9, R9, R62 ;  /* 0x0000003e09097220 */ /* 0x000fe20000400000 */
[----:B------:R-:W-:Y:S01]  /*a4a0*/  FSEL R57, R8, -INF , P1 ;  /* 0xff80000008397808 */ /* 0x000fe20000800000 */
[----:B------:R-:W-:Y:S01]  /*a4b0*/  STL.64 [R1+0x98], R48 ;  /* 0x0000983001007387 */ /* 0x000fe20000100a00 */
[----:B---3--:R-:W-:Y:S01]  /*a4c0*/  LEA R46, P2, R38, R84, 0x1 ;  /* 0x00000054262e7211 */ /* 0x008fe200078408ff */
[----:B------:R-:W-:Y:S01]  /*a4d0*/  VIADD R5, R3, 0x8 ;  /* 0x0000000803057836 */ /* 0x000fe20000000000 */
[----:B------:R-:W-:Y:S01]  /*a4e0*/  LEA.HI.X.SX32 R41, R42, R0, 0x1, P3 ;  /* 0x000000002a297211 */ /* 0x000fe200018f0eff */
[----:B------:R-:W-:Y:S01]  /*a4f0*/  FMUL R17, R17, R62 ;  /* 0x0000003e11117220 */ /* 0x000fe20000400000 */
[----:B------:R-:W-:Y:S01]  /*a500*/  LEA.HI.X.SX32 R47, R38, R0, 0x1, P2 ;  /* 0x00000000262f7211 */ /* 0x000fe200010f0eff */
[-C--:B------:R-:W-:Y:S01]  /*a510*/  FMUL R12, R12, R62.reuse ;  /* 0x0000003e0c0c7220 */ /* 0x080fe20000400000 */
[-C--:B------:R-:W-:Y:S01]  /*a520*/  FMUL R19, R19, R62.reuse ;  /* 0x0000003e13137220 */ /* 0x080fe20000400000 */
[-C--:B------:R-:W-:Y:S01]  /*a530*/  FMUL R15, R15, R62.reuse ;  /* 0x0000003e0f0f7220 */ /* 0x080fe20000400000 */
[-C--:B------:R-:W-:Y:S01]  /*a540*/  FMUL R20, R20, R62.reuse ;  /* 0x0000003e14147220 */ /* 0x080fe20000400000 */
[----:B------:R0:W-:Y:S01]  /*a550*/  STL.64 [R1+0x90], R46 ;  /* 0x0000902e01007387 */ /* 0x0001e20000100a00 */
[-C--:B------:R-:W-:Y:S01]  /*a560*/  FMUL R18, R18, R62.reuse ;  /* 0x0000003e12127220 */ /* 0x080fe20000400000 */
[-C--:B------:R-:W-:Y:S01]  /*a570*/  FMUL R22, R22, R62.reuse ;  /* 0x0000003e16167220 */ /* 0x080fe20000400000 */
[-C--:B------:R-:W-:Y:S01]  /*a580*/  FMUL R21, R21, R62.reuse ;  /* 0x0000003e15157220 */ /* 0x080fe20000400000 */
[----:B------:R3:W-:Y:S01]  /*a590*/  STL.64 [R1+0x88], R40 ;  /* 0x0000882801007387 */ /* 0x0007e20000100a00 */
[-C--:B------:R-:W-:Y:S01]  /*a5a0*/  FMUL R23, R23, R62.reuse ;  /* 0x0000003e17177220 */ /* 0x080fe20000400000 */
[-C--:B------:R-:W-:Y:S01]  /*a5b0*/  FMUL R24, R24, R62.reuse ;  /* 0x0000003e18187220 */ /* 0x080fe20000400000 */
[----:B------:R-:W4:Y:S01]  /*a5c0*/  LDC R8, c[0x0][0x3d8] ;  /* 0x0000f600ff087b82 */ /* 0x000f220000000800 */
[-C--:B------:R-:W-:Y:S01]  /*a5d0*/  FMUL R26, R26, R62.reuse ;  /* 0x0000003e1a1a7220 */ /* 0x080fe20000400000 */
[-C--:B------:R-:W-:Y:S01]  /*a5e0*/  FMUL R25, R25, R62.reuse ;  /* 0x0000003e19197220 */ /* 0x080fe20000400000 */
[-C--:B------:R-:W-:Y:S01]  /*a5f0*/  FMUL R28, R28, R62.reuse ;  /* 0x0000003e1c1c7220 */ /* 0x080fe20000400000 */
[----:B------:R-:W-:Y:S01]  /*a600*/  FMUL R27, R27, R62 ;  /* 0x0000003e1b1b7220 */ /* 0x000fe20000400000 */
[----:B0-----:R-:W-:Y:S01]  /*a610*/  LEA R46, P2, R39, R84, 0x1 ;  /* 0x00000054272e7211 */ /* 0x001fe200078408ff */
[----:B------:R-:W-:Y:S01]  /*a620*/  FMUL R29, R29, R62 ;  /* 0x0000003e1d1d7220 */ /* 0x000fe20000400000 */
[----:B---3--:R-:W-:-:S02]  /*a630*/  LEA R40, P3, R36, R84, 0x1 ;  /* 0x0000005424287211 */ /* 0x008fc400078608ff */
[-C--:B------:R-:W-:Y:S02]  /*a640*/  LEA.HI.X.SX32 R47, R39, R0.reuse, 0x1, P2 ;  /* 0x00000000272f7211 */ /* 0x080fe400010f0eff */
[----:B------:R-:W-:Y:S02]  /*a650*/  LEA.HI.X.SX32 R41, R36, R0, 0x1, P3 ;  /* 0x0000000024297211 */ /* 0x000fe400018f0eff */
[C---:B------:R-:W-:Y:S01]  /*a660*/  ISETP.GE.AND P3, PT, R74.reuse, R43, PT ;  /* 0x0000002b4a00720c */ /* 0x040fe20003f66270 */
[----:B------:R0:W-:Y:S01]  /*a670*/  STL.64 [R1+0x80], R46 ;  /* 0x0000802e01007387 */ /* 0x0001e20000100a00 */
[C---:B------:R-:W-:Y:S02]  /*a680*/  ISETP.GE.AND P2, PT, R74.reuse, R44, PT ;  /* 0x0000002c4a00720c */ /* 0x040fe40003f46270 */
[----:B------:R-:W-:Y:S01]  /*a690*/  FSEL R58, R7, -INF , P3 ;  /* 0xff800000073a7808 */ /* 0x000fe20001800000 */
[----:B------:R3:W-:Y:S01]  /*a6a0*/  STL.64 [R1+0x78], R40 ;  /* 0x0000782801007387 */ /* 0x0007e20000100a00 */
[----:B------:R-:W-:Y:S01]  /*a6b0*/  ISETP.GE.AND P3, PT, R74, R4, PT ;  /* 0x000000044a00720c */ /* 0x000fe20003f66270 */
[C---:B------:R-:W-:Y:S01]  /*a6c0*/  VIADD R4, R3.reuse, 0x7 ;  /* 0x0000000703047836 */ /* 0x040fe20000000000 */
[----:B------:R-:W-:Y:S01]  /*a6d0*/  FSEL R59, R6, -INF , P2 ;  /* 0xff800000063b7808 */ /* 0x000fe20001000000 */
[----:B------:R-:W1:Y:S01]  /*a6e0*/  LDC R7, c[0x0][0x3d8] ;  /* 0x0000f600ff077b82 */ /* 0x000e620000000800 */
[----:B------:R-:W-:Y:S01]  /*a6f0*/  FSEL R55, R10, -INF , P3 ;  /* 0xff8000000a377808 */ /* 0x000fe20001800000 */
[----:B------:R-:W-:Y:S01]  /*a700*/  STL [R1+0x89c], R74 ;  /* 0x00089c4a01007387 */ /* 0x000fe20000100800 */
[C---:B------:R-:W-:Y:S01]  /*a710*/  ISETP.GE.AND P1, PT, R74.reuse, R4, PT ;  /* 0x000000044a00720c */ /* 0x040fe20003f26270 */
[----:B------:R-:W-:Y:S01]  /*a720*/  VIADD R4, R3, 0x9 ;  /* 0x0000000903047836 */ /* 0x000fe20000000000 */
[----:B------:R-:W-:-:S02]  /*a730*/  ISETP.GE.AND P2, PT, R74, R37, PT ;  /* 0x000000254a00720c */ /* 0x000fc40003f46270 */
[----:B------:R-:W-:Y:S01]  /*a740*/  FSEL R54, R11, -INF , P1 ;  /* 0xff8000000b367808 */ /* 0x000fe20000800000 */
[----:B------:R-:W1:Y:S01]  /*a750*/  LDC R6, c[0x0][0x3d8] ;  /* 0x0000f600ff067b82 */ /* 0x000e620000000800 */
[C---:B------:R-:W-:Y:S01]  /*a760*/  ISETP.GE.AND P3, PT, R74.reuse, R4, PT ;  /* 0x000000044a00720c */ /* 0x040fe20003f66270 */
[----:B------:R-:W-:Y:S01]  /*a770*/  VIADD R4, R3, 0xa ;  /* 0x0000000a03047836 */ /* 0x000fe20000000000 */
[----:B------:R-:W-:Y:S02]  /*a780*/  FSEL R56, R9, -INF , P2 ;  /* 0xff80000009387808 */ /* 0x000fe40001000000 */
[----:B------:R-:W-:Y:S02]  /*a790*/  FSEL R52, R13, -INF , P3 ;  /* 0xff8000000d347808 */ /* 0x000fe40001800000 */
[C---:B------:R-:W-:Y:S01]  /*a7a0*/  ISETP.GE.AND P1, PT, R74.reuse, R4, PT ;  /* 0x000000044a00720c */ /* 0x040fe20003f26270 */
[C---:B------:R-:W-:Y:S01]  /*a7b0*/  VIADD R4, R3.reuse, 0xc ;  /* 0x0000000c03047836 */ /* 0x040fe20000000000 */
[----:B------:R-:W-:Y:S01]  /*a7c0*/  ISETP.GE.AND P2, PT, R74, R5, PT ;  /* 0x000000054a00720c */ /* 0x000fe20003f46270 */
[C---:B------:R-:W-:Y:S01]  /*a7d0*/  VIADD R5, R3.reuse, 0xb ;  /* 0x0000000b03057836 */ /* 0x040fe20000000000 */
[----:B------:R-:W-:Y:S01]  /*a7e0*/  FSEL R51, R14, -INF , P1 ;  /* 0xff8000000e337808 */ /* 0x000fe20000800000 */
[----:B------:R-:W1:Y:S01]  /*a7f0*/  LDC R9, c[0x0][0x3d8] ;  /* 0x0000f600ff097b82 */ /* 0x000e620000000800 */
[----:B------:R-:W-:Y:S01]  /*a800*/  ISETP.GE.AND P3, PT, R74, R4, PT ;  /* 0x000000044a00720c */ /* 0x000fe20003f66270 */
[----:B------:R-:W-:Y:S01]  /*a810*/  VIADD R4, R3, 0xd ;  /* 0x0000000d03047836 */ /* 0x000fe20000000000 */
[----:B------:R-:W-:-:S02]  /*a820*/  FSEL R53, R12, -INF , P2 ;  /* 0xff8000000c357808 */ /* 0x000fc40001000000 */
[----:B------:R-:W-:Y:S02]  /*a830*/  FSEL R49, R16, -INF , P3 ;  /* 0xff80000010317808 */ /* 0x000fe40001800000 */
[C---:B------:R-:W-:Y:S01]  /*a840*/  ISETP.GE.AND P1, PT, R74.reuse, R4, PT ;  /* 0x000000044a00720c */ /* 0x040fe20003f26270 */
[C---:B------:R-:W-:Y:S01]  /*a850*/  VIADD R4, R3.reuse, 0xf ;  /* 0x0000000f03047836 */ /* 0x040fe20000000000 */
[C---:B------:R-:W-:Y:S01]  /*a860*/  ISETP.GE.AND P2, PT, R74.reuse, R5, PT ;  /* 0x000000054a00720c */ /* 0x040fe20003f46270 */
[----:B------:R-:W-:Y:S01]  /*a870*/  VIADD R5, R3, 0xe ;  /* 0x0000000e03057836 */ /* 0x000fe20000000000 */
[----:B------:R-:W-:Y:S01]  /*a880*/  FSEL R48, R17, -INF , P1 ;  /* 0xff80000011307808 */ /* 0x000fe20000800000 */
[----:B------:R-:W1:Y:S01]  /*a890*/  LDC R11, c[0x0][0x3d8] ;  /* 0x0000f600ff0b7b82 */ /* 0x000e620000000800 */
[----:B------:R-:W-:Y:S01]  /*a8a0*/  ISETP.GE.AND P3, PT, R74, R4, PT ;  /* 0x000000044a00720c */ /* 0x000fe20003f66270 */
[----:B------:R-:W-:Y:S01]  /*a8b0*/  VIADD R4, R3, 0x10 ;  /* 0x0000001003047836 */ /* 0x000fe20000000000 */
[----:B------:R-:W-:-:S02]  /*a8c0*/  FSEL R50, R15, -INF , P2 ;  /* 0xff8000000f327808 */ /* 0x000fc40001000000 */
[----:B0-----:R-:W-:Y:S02]  /*a8d0*/  FSEL R46, R19, -INF , P3 ;  /* 0xff800000132e7808 */ /* 0x001fe40001800000 */
[C---:B------:R-:W-:Y:S01]  /*a8e0*/  ISETP.GE.AND P1, PT, R74.reuse, R4, PT ;  /* 0x000000044a00720c */ /* 0x040fe20003f26270 */
[C---:B------:R-:W-:Y:S01]  /*a8f0*/  VIADD R4, R3.reuse, 0x12 ;  /* 0x0000001203047836 */ /* 0x040fe20000000000 */
[----:B------:R-:W-:Y:S01]  /*a900*/  ISETP.GE.AND P2, PT, R74, R5, PT ;  /* 0x000000054a00720c */ /* 0x000fe20003f46270 */
[C---:B------:R-:W-:Y:S01]  /*a910*/  VIADD R5, R3.reuse, 0x11 ;  /* 0x0000001103057836 */ /* 0x040fe20000000000 */
[----:B------:R-:W-:Y:S01]  /*a920*/  FSEL R45, R20, -INF , P1 ;  /* 0xff800000142d7808 */ /* 0x000fe20000800000 */
[----:B------:R-:W0:Y:S01]  /*a930*/  LDC R10, c[0x0][0x3d8] ;  /* 0x0000f600ff0a7b82 */ /* 0x000e220000000800 */
[----:B------:R-:W-:Y:S01]  /*a940*/  ISETP.GE.AND P3, PT, R74, R4, PT ;  /* 0x000000044a00720c */ /* 0x000fe20003f66270 */
[----:B------:R-:W-:Y:S01]  /*a950*/  VIADD R4, R3, 0x13 ;  /* 0x0000001303047836 */ /* 0x000fe20000000000 */
[----:B------:R-:W-:-:S02]  /*a960*/  FSEL R47, R18, -INF , P2 ;  /* 0xff800000122f7808 */ /* 0x000fc40001000000 */
[C---:B------:R-:W-:Y:S01]  /*a970*/  ISETP.GE.AND P2, PT, R74.reuse, R5, PT ;  /* 0x000000054a00720c */ /* 0x040fe20003f46270 */
[C---:B------:R-:W-:Y:S01]  /*a980*/  VIADD R5, R3.reuse, 0x14 ;  /* 0x0000001403057836 */ /* 0x040fe20000000000 */
[----:B------:R-:W-:Y:S01]  /*a990*/  ISETP.GE.AND P1, PT, R74, R4, PT ;  /* 0x000000044a00720c */ /* 0x000fe20003f26270 */
[----:B------:R-:W-:Y:S01]  /*a9a0*/  VIADD R4, R3, 0x15 ;  /* 0x0000001503047836 */ /* 0x000fe20000000000 */
[----:B------:R-:W-:Y:S01]  /*a9b0*/  FSEL R43, R22, -INF , P3 ;  /* 0xff800000162b7808 */ /* 0x000fe20001800000 */
[----:B------:R-:W0:Y:S01]  /*a9c0*/  LDC R12, c[0x0][0x3d8] ;  /* 0x0000f600ff0c7b82 */ /* 0x000e220000000800 */
[----:B------:R-:W-:Y:S02]  /*a9d0*/  FSEL R44, R21, -INF , P2 ;  /* 0xff800000152c7808 */ /* 0x000fe40001000000 */
[C---:B------:R-:W-:Y:S01]  /*a9e0*/  ISETP.GE.AND P3, PT, R74.reuse, R4, PT ;  /* 0x000000044a00720c */ /* 0x040fe20003f66270 */
[C---:B------:R-:W-:Y:S01]  /*a9f0*/  VIADD R4, R3.reuse, 0x16 ;  /* 0x0000001603047836 */ /* 0x040fe20000000000 */
[C---:B------:R-:W-:Y:S01]  /*aa00*/  ISETP.GE.AND P2, PT, R74.reuse, R5, PT ;  /* 0x000000054a00720c */ /* 0x040fe20003f46270 */
[----:B------:R-:W-:Y:S01]  /*aa10*/  VIADD R5, R3, 0x17 ;  /* 0x0000001703057836 */ /* 0x000fe20000000000 */
[----:B------:R-:W-:Y:S01]  /*aa20*/  FSEL R42, R23, -INF , P1 ;  /* 0xff800000172a7808 */ /* 0x000fe20000800000 */
[----:B------:R-:W2:Y:S01]  /*aa30*/  LDC R14, c[0x0][0x3d8] ;  /* 0x0000f600ff0e7b82 */ /* 0x000ea20000000800 */
[----:B------:R-:W-:Y:S01]  /*aa40*/  ISETP.GE.AND P1, PT, R74, R4, PT ;  /* 0x000000044a00720c */ /* 0x000fe20003f26270 */
[----:B------:R-:W-:Y:S01]  /*aa50*/  VIADD R4, R3, 0x19 ;  /* 0x0000001903047836 */ /* 0x000fe20000000000 */
[----:B---3--:R-:W-:Y:S01]  /*aa60*/  FSEL R41, R24, -INF , P2 ;  /* 0xff80000018297808 */ /* 0x008fe20001000000 */
[-C--:B------:R-:W-:Y:S01]  /*aa70*/  FMUL R23, R35, R62.reuse ;  /* 0x0000003e23177220 */ /* 0x080fe20000400000 */
[----:B------:R-:W-:Y:S01]  /*aa80*/  ISETP.GE.AND P2, PT, R74, R5, PT ;  /* 0x000000054a00720c */ /* 0x000fe20003f46270 */
[----:B------:R-:W-:Y:S01]  /*aa90*/  VIADD R5, R3, 0x18 ;  /* 0x0000001803057836 */ /* 0x000fe20000000000 */
[----:B------:R-:W-:Y:S01]  /*aaa0*/  FSEL R39, R26, -INF , P1 ;  /* 0xff8000001a277808 */ /* 0x000fe20000800000 */
[----:B------:R-:W3:Y:S01]  /*aab0*/  LDC R19, c[0x0][0x3d8] ;  /* 0x0000f600ff137b82 */ /* 0x000ee20000000800 */
[----:B------:R-:W-:Y:S01]  /*aac0*/  FSEL R40, R25, -INF , P3 ;  /* 0xff80000019287808 */ /* 0x000fe20001800000 */
[----:B------:R-:W-:Y:S01]  /*aad0*/  FMUL R26, R32, R62 ;  /* 0x0000003e201a7220 */ /* 0x000fe20000400000 */
[C---:B------:R-:W-:Y:S01]  /*aae0*/  ISETP.GE.AND P1, PT, R74.reuse, R4, PT ;  /* 0x000000044a00720c */ /* 0x040fe20003f26270 */
[C---:B------:R-:W-:Y:S01]  /*aaf0*/  VIADD R4, R3.reuse, 0x1b ;  /* 0x0000001b03047836 */ /* 0x040fe20000000000 */
[----:B------:R-:W-:Y:S01]  /*ab00*/  ISETP.GE.AND P3, PT, R74, R5, PT ;  /* 0x000000054a00720c */ /* 0x000fe20003f66270 */
[----:B------:R-:W-:Y:S01]  /*ab10*/  VIADD R5, R3, 0x1a ;  /* 0x0000001a03057836 */ /* 0x000fe20000000000 */
[----:B------:R-:W-:Y:S01]  /*ab20*/  FSEL R38, R27, -INF , P2 ;  /* 0xff8000001b267808 */ /* 0x000fe20001000000 */
[----:B------:R-:W3:Y:S01]  /*ab30*/  LDC R22, c[0x0][0x3d8] ;  /* 0x0000f600ff167b82 */ /* 0x000ee20000000800 */
[----:B------:R-:W-:Y:S01]  /*ab40*/  FSEL R37, R28, -INF , P3 ;  /* 0xff8000001c257808 */ /* 0x000fe20001800000 */
[----:B------:R-:W-:Y:S01]  /*ab50*/  FMUL R28, R30, R62 ;  /* 0x0000003e1e1c7220 */ /* 0x000fe20000400000 */
[C---:B------:R-:W-:Y:S01]  /*ab60*/  ISETP.GE.AND P3, PT, R74.reuse, R4, PT ;  /* 0x000000044a00720c */ /* 0x040fe20003f66270 */
[----:B------:R-:W-:Y:S01]  /*ab70*/  VIADD R4, R3, 0x1c ;  /* 0x0000001c03047836 */ /* 0x000fe20000000000 */
[----:B------:R-:W-:Y:S01]  /*ab80*/  ISETP.GE.AND P2, PT, R74, R5, PT ;  /* 0x000000054a00720c */ /* 0x000fe20003f46270 */
[----:B-1----:R-:W-:Y:S01]  /*ab90*/  IMAD R5, R6, 0x2, R36 ;  /* 0x0000000206057824 */ /* 0x002fe200078e0224 */
[----:B------:R-:W-:Y:S01]  /*aba0*/  FSEL R29, R29, -INF , P1 ;  /* 0xff8000001d1d7808 */ /* 0x000fe20000800000 */
[----:B------:R-:W-:Y:S01]  /*abb0*/  VIADD R6, R3, 0x1d ;  /* 0x0000001d03067836 */ /* 0x000fe20000000000 */
[----:B------:R-:W-:Y:S01]  /*abc0*/  ISETP.GE.AND P1, PT, R74, R4, PT ;  /* 0x000000044a00720c */ /* 0x000fe20003f26270 */
[----:B----4-:R-:W-:Y:S01]  /*abd0*/  IMAD R4, R8, 0x2, R5 ;  /* 0x0000000208047824 */ /* 0x010fe200078e0205 */
[----:B------:R-:W-:Y:S01]  /*abe0*/  FSEL R28, R28, -INF , P2 ;  /* 0xff8000001c1c7808 */ /* 0x000fe20001000000 */
[----:B------:R-:W-:Y:S01]  /*abf0*/  FMUL R27, R31, R62 ;  /* 0x0000003e1f1b7220 */ /* 0x000fe20000400000 */
[----:B------:R-:W-:Y:S01]  /*ac00*/  ISETP.GE.AND P2, PT, R74, R6, PT ;  /* 0x000000064a00720c */ /* 0x000fe20003f46270 */
[----:B------:R-:W-:Y:S01]  /*ac10*/  IMAD R7, R7, 0x2, R4 ;  /* 0x0000000207077824 */ /* 0x000fe200078e0204 */
[----:B------:R-:W1:Y:S01]  /*ac20*/  LDC R21, c[0x0][0x3d8] ;  /* 0x0000f600ff157b82 */ /* 0x000e620000000800 */
[----:B------:R-:W-:Y:S01]  /*ac30*/  FSEL R26, R26, -INF , P1 ;  /* 0xff8000001a1a7808 */ /* 0x000fe20000800000 */
[----:B------:R-:W-:Y:S01]  /*ac40*/  FMUL R25, R33, R62 ;  /* 0x0000003e21197220 */ /* 0x000fe20000400000 */
[----:B------:R-:W-:Y:S01]  /*ac50*/  IMAD R6, R9, 0x2, R7 ;  /* 0x0000000209067824 */ /* 0x000fe200078e0207 */
[----:B------:R-:W-:Y:S01]  /*ac60*/  FSEL R27, R27, -INF , P3 ;  /* 0xff8000001b1b7808 */ /* 0x000fe20001800000 */
[----:B------:R-:W-:-:S02]  /*ac70*/  VIADD R9, R3, 0x1e ;  /* 0x0000001e03097836 */ /* 0x000fc40000000000 */
[----:B------:R-:W-:Y:S01]  /*ac80*/  FMUL R24, R34, R62 ;  /* 0x0000003e22187220 */ /* 0x000fe20000400000 */
[----:B------:R-:W-:Y:S01]  /*ac90*/  IMAD R8, R11, 0x2, R6 ;  /* 0x000000020b087824 */ /* 0x000fe200078e0206 */
[----:B------:R-:W4:Y:S01]  /*aca0*/  LDC R13, c[0x0][0x3d8] ;  /* 0x0000f600ff0d7b82 */ /* 0x000f220000000800 */
[----:B------:R-:W-:Y:S02]  /*acb0*/  FSEL R25, R25, -INF , P2 ;  /* 0xff80000019197808 */ /* 0x000fe40001000000 */
[----:B------:R-:W-:Y:S01]  /*acc0*/  ISETP.GE.AND P3, PT, R74, R9, PT ;  /* 0x000000094a00720c */ /* 0x000fe20003f66270 */
[----:B------:R-:W-:Y:S01]  /*acd0*/  VIADD R9, R3, 0x1f ;  /* 0x0000001f03097836 */ /* 0x000fe20000000000 */
[C---:B------:R-:W-:Y:S01]  /*ace0*/  LEA R80, P2, R5.reuse, R84, 0x1 ;  /* 0x0000005405507211 */ /* 0x040fe200078408ff */
[----:B0-----:R-:W-:Y:S01]  /*acf0*/  IMAD R3, R10, 0x2, R8 ;  /* 0x000000020a037824 */ /* 0x001fe200078e0208 */
[----:B------:R-:W-:Y:S01]  /*ad00*/  FSEL R24, R24, -INF , P3 ;  /* 0xff80000018187808 */ /* 0x000fe20001800000 */
[----:B------:R-:W0:Y:S01]  /*ad10*/  LDC R16, c[0x0][0x3d8] ;  /* 0x0000f600ff107b82 */ /* 0x000e220000000800 */
[----:B------:R-:W-:Y:S01]  /*ad20*/  ISETP.GE.AND P1, PT, R74, R9, PT ;  /* 0x000000094a00720c */ /* 0x000fe20003f26270 */
[----:B------:R-:W-:Y:S01]  /*ad30*/  IMAD R10, R12, 0x2, R3 ;  /* 0x000000020c0a7824 */ /* 0x000fe200078e0203 */
[----:B------:R-:W-:-:S02]  /*ad40*/  LEA.HI.X.SX32 R81, R5, R0, 0x1, P2 ;  /* 0x0000000005517211 */ /* 0x000fc400010f0eff */
[----:B------:R-:W-:Y:S01]  /*ad50*/  FSEL R23, R23, -INF , P1 ;  /* 0xff80000017177808 */ /* 0x000fe20000800000 */
[----:B--2---:R-:W-:Y:S01]  /*ad60*/  IMAD R9, R14, 0x2, R10 ;  /* 0x000000020e097824 */ /* 0x004fe200078e020a */
[C---:B------:R-:W-:Y:S01]  /*ad70*/  LEA R70, P1, R4.reuse, R84, 0x1 ;  /* 0x0000005404467211 */ /* 0x040fe200078208ff */
[----:B------:R-:W2:Y:S01]  /*ad80*/  LDC R15, c[0x0][0x3d8] ;  /* 0x0000f600ff0f7b82 */ /* 0x000ea20000000800 */
[----:B------:R1:W-:Y:S01]  /*ad90*/  STL.64 [R1+0x70], R80 ;  /* 0x0000705001007387 */ /* 0x0003e20000100a00 */
[----:B---3--:R-:W-:Y:S01]  /*ada0*/  IMAD R12, R19, 0x2, R9 ;  /* 0x00000002130c7824 */ /* 0x008fe200078e0209 */
[----:B------:R-:W-:Y:S02]  /*adb0*/  LEA.HI.X.SX32 R71, R4, R0, 0x1, P1 ;  /* 0x0000000004477211 */ /* 0x000fe400008f0eff */
[----:B------:R-:W-:Y:S01]  /*adc0*/  LOP3.LUT R31, R77, 0x1f, RZ, 0xc0, !PT ;  /* 0x0000001f4d1f7812 */ /* 0x000fe200078ec0ff */
[----:B------:R-:W-:Y:S02]  /*add0*/  IMAD R11, R22, 0x2, R12 ;  /* 0x00000002160b7824 */ /* 0x000fe400078e020c */
[----:B------:R-:W3:Y:S01]  /*ade0*/  LDC R18, c[0x0][0x3d8] ;  /* 0x0000f600ff127b82 */ /* 0x000ee20000000800 */
[----:B------:R0:W-:Y:S01]  /*adf0*/  STL.64 [R1+0x68], R70 ;  /* 0x0000684601007387 */ /* 0x0001e20000100a00 */
[----:B-1----:R-:W-:Y:S01]  /*ae00*/  IMAD R14, R21, 0x2, R11 ;  /* 0x00000002150e7824 */ /* 0x002fe200078e020b */
[----:B------:R-:W-:-:S02]  /*ae10*/  FMNMX3 R21, R61, R60, R59, !PT ;  /* 0x0000003c3d157276 */ /* 0x000fc4000780003b */
[----:B------:R-:W-:Y:S01]  /*ae20*/  LEA R80, P1, R7, R84, 0x1 ;  /* 0x0000005407507211 */ /* 0x000fe200078208ff */
[----:B----4-:R-:W-:Y:S01]  /*ae30*/  IMAD R13, R13, 0x2, R14 ;  /* 0x000000020d0d7824 */ /* 0x010fe200078e020e */
[----:B------:R-:W-:Y:S01]  /*ae40*/  FMNMX3 R5, R21, R58, R57, !PT ;  /* 0x0000003a15057276 */ /* 0x000fe20007800039 */
[----:B------:R-:W1:Y:S01]  /*ae50*/  LDC R17, c[0x0][0x3d8] ;  /* 0x0000f600ff117b82 */ /* 0x000e620000000800 */
[----:B------:R-:W-:Y:S01]  /*ae60*/  LEA.HI.X.SX32 R81, R7, R0, 0x1, P1 ;  /* 0x0000000007517211 */ /* 0x000fe200008f0eff */
[----:B0-----:R-:W-:Y:S01]  /*ae70*/  IMAD R16, R16, 0x2, R13 ;  /* 0x0000000210107824 */ /* 0x001fe200078e020d */
[----:B------:R-:W-:Y:S02]  /*ae80*/  FMNMX3 R4, R5, R56, R55, !PT ;  /* 0x0000003805047276 */ /* 0x000fe40007800037 */
[----:B------:R-:W-:Y:S01]  /*ae90*/  LEA R70, P2, R6, R84, 0x1 ;  /* 0x0000005406467211 */ /* 0x000fe200078408ff */
[----:B------:R0:W-:Y:S01]  /*aea0*/  STL.64 [R1+0x60], R80 ;  /* 0x0000605001007387 */ /* 0x0001e20000100a00 */
[----:B------:R-:W-:Y:S01]  /*aeb0*/  FMNMX3 R7, R4, R54, R53, !PT ;  /* 0x0000003604077276 */ /* 0x000fe20007800035 */
[----:B------:R-:W4:Y:S01]  /*aec0*/  LDC R20, c[0x0][0x3d8] ;  /* 0x0000f600ff147b82 */ /* 0x000f220000000800 */
[----:B--2---:R-:W-:Y:S01]  /*aed0*/  IMAD R15, R15, 0x2, R16 ;  /* 0x000000020f0f7824 */ /* 0x004fe200078e0210 */
[----:B------:R-:W-:-:S02]  /*aee0*/  LEA.HI.X.SX32 R71, R6, R0, 0x1, P2 ;  /* 0x0000000006477211 */ /* 0x000fc400010f0eff */
[----:B------:R-:W-:-:S03]  /*aef0*/  FMNMX3 R7, R7, R52, R51, !PT ;  /* 0x0000003407077276 */ /* 0x000fc60007800033 */
[----:B------:R2:W-:Y:S01]  /*af00*/  STL.64 [R1+0x58], R70 ;  /* 0x0000584601007387 */ /* 0x0005e20000100a00 */
[----:B------:R-:W4:Y:S01]  /*af10*/  LDC R19, c[0x0][0x3d8] ;  /* 0x0000f600ff137b82 */ /* 0x000f220000000800 */
[----:B---3--:R-:W-:Y:S01]  /*af20*/  IMAD R18, R18, 0x2, R15 ;  /* 0x0000000212127824 */ /* 0x008fe200078e020f */
[C---:B0-----:R-:W-:Y:S02]  /*af30*/  LEA R80, P1, R8.reuse, R84, 0x1 ;  /* 0x0000005408507211 */ /* 0x041fe400078208ff */
[----:B------:R-:W-:Y:S02]  /*af40*/  FMNMX3 R7, R7, R50, R49, !PT ;  /* 0x0000003207077276 */ /* 0x000fe40007800031 */
[----:B------:R-:W-:Y:S02]  /*af50*/  LEA.HI.X.SX32 R81, R8, R0, 0x1, P1 ;  /* 0x0000000008517211 */ /* 0x000fe400008f0eff */
[----:B------:R-:W0:Y:S01]  /*af60*/  LDC R30, c[0x0][0x3d8] ;  /* 0x0000f600ff1e7b82 */ /* 0x000e220000000800 */
[----:B-1----:R-:W-:Y:S01]  /*af70*/  IMAD R17, R17, 0x2, R18 ;  /* 0x0000000211117824 */ /* 0x002fe200078e0212 */
[----:B------:R-:W-:Y:S01]  /*af80*/  FMNMX3 R7, R7, R48, R47, !PT ;  /* 0x0000003007077276 */ /* 0x000fe2000780002f */
[----:B------:R1:W-:Y:S01]  /*af90*/  STL.64 [R1+0x50], R80 ;  /* 0x0000505001007387 */ /* 0x0003e20000100a00 */
[----:B--2---:R-:W-:-:S04]  /*afa0*/  LEA R70, P2, R3, R84, 0x1 ;  /* 0x0000005403467211 */ /* 0x004fc800078408ff */
[----:B------:R-:W2:Y:S01]  /*afb0*/  LDC R22, c[0x0][0x3d8] ;  /* 0x0000f600ff167b82 */ /* 0x000ea20000000800 */
[----:B----4-:R-:W-:Y:S01]  /*afc0*/  IMAD R20, R20, 0x2, R17 ;  /* 0x0000000214147824 */ /* 0x010fe200078e0211 */
[----:B------:R-:W-:Y:S02]  /*afd0*/  LEA.HI.X.SX32 R71, R3, R0, 0x1, P2 ;  /* 0x0000000003477211 */ /* 0x000fe400010f0eff */
[----:B-1----:R-:W-:-:S04]  /*afe0*/  LEA R80, P1, R10, R84, 0x1 ;  /* 0x000000540a507211 */ /* 0x002fc800078208ff */
[----:B------:R-:W1:Y:S01]  /*aff0*/  LDC R32, c[0x0][0x3d8] ;  /* 0x0000f600ff207b82 */ /* 0x000e620000000800 */
[----:B------:R-:W-:Y:S01]  /*b000*/  IMAD R19, R19, 0x2, R20 ;  /* 0x0000000213137824 */ /* 0x000fe200078e0214 */
[----:B------:R3:W-:Y:S01]  /*b010*/  STL.64 [R1+0x48], R70 ;  /* 0x0000484601007387 */ /* 0x0007e20000100a00 */
[----:B------:R-:W-:Y:S02]  /*b020*/  LEA.HI.X.SX32 R81, R10, R0, 0x1, P1 ;  /* 0x000000000a517211 */ /* 0x000fe400008f0eff */
[----:B------:R-:W-:-:S03]  /*b030*/  FMNMX3 R10, R7, R46, R45, !PT ;  /* 0x0000002e070a7276 */ /* 0x000fc6000780002d */
[----:B------:R-:W4:Y:S01]  /*b040*/  LDC R33, c[0x0][0x3d8] ;  /* 0x0000f600ff217b82 */ /* 0x000f220000000800 */
[----:B0-----:R-:W-:Y:S01]  /*b050*/  IMAD R21, R30, 0x2, R19 ;  /* 0x000000021e157824 */ /* 0x001fe200078e0213 */
[----:B------:R0:W-:Y:S01]  /*b060*/  STL.64 [R1+0x40], R80 ;  /* 0x0000405001007387 */ /* 0x0001e20000100a00 */
[----:B---3--:R-:W-:-:S05]  /*b070*/  LEA R70, P2, R9, R84, 0x1 ;  /* 0x0000005409467211 */ /* 0x008fca00078408ff */
[----:B------:R-:W3:Y:S01]  /*b080*/  LDC R34, c[0x0][0x3d8] ;  /* 0x0000f600ff227b82 */ /* 0x000ee20000000800 */
[----:B--2---:R-:W-:Y:S01]  /*b090*/  IMAD R5, R22, 0x2, R21 ;  /* 0x0000000216057824 */ /* 0x004fe200078e0215 */
[----:B------:R-:W-:Y:S02]  /*b0a0*/  LEA.HI.X.SX32 R71, R9, R0, 0x1, P2 ;  /* 0x0000000009477211 */ /* 0x000fe400010f0eff */
[----:B------:R-:W-:Y:S02]  /*b0b0*/  FMNMX3 R9, R10, R44, R43, !PT ;  /* 0x0000002c0a097276 */ /* 0x000fe4000780002b */
[----:B0-----:R-:W-:Y:S01]  /*b0c0*/  LEA R80, P1, R12, R84, 0x1 ;  /* 0x000000540c507211 */ /* 0x001fe200078208ff */
[----:B------:R0:W-:Y:S01]  /*b0d0*/  STL.64 [R1+0x38], R70 ;  /* 0x0000384601007387 */ /* 0x0001e20000100a00 */
[----:B------:R-:W2:Y:S01]  /*b0e0*/  LDC R35, c[0x0][0x3d8] ;  /* 0x0000f600ff237b82 */ /* 0x000ea20000000800 */
[----:B-1----:R-:W-:Y:S01]  /*b0f0*/  IMAD R4, R32, 0x2, R5 ;  /* 0x0000000220047824 */ /* 0x002fe200078e0205 */
[----:B------:R-:W-:-:S02]  /*b100*/  LEA.HI.X.SX32 R81, R12, R0, 0x1, P1 ;  /* 0x000000000c517211 */ /* 0x000fc400008f0eff */
[----:B------:R-:W-:Y:S02]  /*b110*/  FMNMX3 R12, R9, R42, R41, !PT ;  /* 0x0000002a090c7276 */ /* 0x000fe40007800029 */
[C---:B------:R-:W-:Y:S01]  /*b120*/  LEA R112, P3, R4.reuse, R84, 0x1 ;  /* 0x0000005404707211 */ /* 0x040fe200078608ff */
[----:B------:R1:W-:Y:S01]  /*b130*/  STL.64 [R1+0x30], R80 ;  /* 0x0000305001007387 */ /* 0x0003e20000100a00 */
[----:B------:R-:W2:Y:S01]  /*b140*/  LDC R36, c[0x0][0x3d8] ;  /* 0x0000f600ff247b82 */ /* 0x000ea20000000800 */
[----:B----4-:R-:W-:Y:S01]  /*b150*/  IMAD R6, R33, 0x2, R4 ;  /* 0x0000000221067824 */ /* 0x010fe200078e0204 */
[----:B------:R-:W-:Y:S02]  /*b160*/  LEA.HI.X.SX32 R113, R4, R0, 0x1, P3 ;  /* 0x0000000004717211 */ /* 0x000fe400018f0eff */
[----:B0-----:R-:W-:Y:S01]  /*b170*/  LEA R70, P2, R11, R84, 0x1 ;  /* 0x000000540b467211 */ /* 0x001fe200078408ff */
[----:B---3--:R-:W-:-:S03]  /*b180*/  IMAD R3, R34, 0x2, R6 ;  /* 0x0000000222037824 */ /* 0x008fc600078e0206 */
[----:B------:R-:W-:Y:S02]  /*b190*/  LEA.HI.X.SX32 R71, R11, R0, 0x1, P2 ;  /* 0x000000000b477211 */ /* 0x000fe400010f0eff */
[----:B-1----:R-:W-:Y:S02]  /*b1a0*/  LEA R80, P1, R14, R84, 0x1 ;  /* 0x000000540e507211 */ /* 0x002fe400078208ff */
[----:B------:R-:W-:Y:S01]  /*b1b0*/  FMNMX3 R11, R12, R40, R39, !PT ;  /* 0x000000280c0b7276 */ /* 0x000fe20007800027 */
[----:B------:R0:W-:Y:S01]  /*b1c0*/  STL.64 [R1+0x28], R70 ;  /* 0x0000284601007387 */ /* 0x0001e20000100a00 */
[----:B------:R-:W-:Y:S01]  /*b1d0*/  LEA.HI.X.SX32 R81, R14, R0, 0x1, P1 ;  /* 0x000000000e517211 */ /* 0x000fe200008f0eff */
[----:B--2---:R-:W-:Y:S01]  /*b1e0*/  IMAD R8, R35, 0x2, R3 ;  /* 0x0000000223087824 */ /* 0x004fe200078e0203 */
[----:B------:R-:W-:-:S03]  /*b1f0*/  FMNMX3 R14, R11, R38, R37, !PT ;  /* 0x000000260b0e7276 */ /* 0x000fc60007800025 */
[----:B------:R1:W-:Y:S01]  /*b200*/  STL.64 [R1+0x20], R80 ;  /* 0x0000205001007387 */ /* 0x0003e20000100a00 */
[----:B------:R-:W-:-:S03]  /*b210*/  IMAD R7, R36, 0x2, R8 ;  /* 0x0000000224077824 */ /* 0x000fc600078e0208 */
[----:B------:R-:W-:Y:S01]  /*b220*/  STL.64 [R1+0x968], R66 ;  /* 0x0009684201007387 */ /* 0x000fe20000100a00 */
[C---:B0-----:R-:W-:Y:S01]  /*b230*/  LEA R70, P2, R13.reuse, R84, 0x1 ;  /* 0x000000540d467211 */ /* 0x041fe200078408ff */
[----:B------:R-:W-:Y:S02]  /*b240*/  IMAD R10, R64, 0x2, R7 ;  /* 0x00000002400a7824 */ /* 0x000fe400078e0207 */
[----:B------:R-:W-:Y:S01]  /*b250*/  STL.64 [R1+0x9a0], R66 ;  /* 0x0009a04201007387 */ /* 0x000fe20000100a00 */
[----:B------:R-:W-:Y:S01]  /*b260*/  LEA.HI.X.SX32 R71, R13, R0, 0x1, P2 ;  /* 0x000000000d477211 */ /* 0x000fe200010f0eff */
[----:B------:R-:W-:Y:S01]  /*b270*/  IMAD R9, R65, 0x2, R10 ;  /* 0x0000000241097824 */ /* 0x000fe200078e020a */
[----:B------:R-:W-:Y:S01]  /*b280*/  FMNMX3 R13, R14, R29, R28, !PT ;  /* 0x0000001d0e0d7276 */ /* 0x000fe2000780001c */
[----:B-1----:R-:W0:Y:S01]  /*b290*/  S2R R81, SR_TID.X ;  /* 0x0000000000517919 */ /* 0x002e220000002100 */
[C---:B------:R-:W-:Y:S01]  /*b2a0*/  LEA R124, P2, R15.reuse, R84, 0x1 ;  /* 0x000000540f7c7211 */ /* 0x040fe200078408ff */
[----:B------:R-:W-:Y:S01]  /*b2b0*/  IMAD R12, R66, 0x2, R9 ;  /* 0x00000002420c7824 */ /* 0x000fe200078e0209 */
[----:B------:R1:W-:Y:S02]  /*b2c0*/  STL.64 [R1+0x18], R70 ;  /* 0x0000184601007387 */ /* 0x0003e40000100a00 */
[----:B------:R-:W-:Y:S01]  /*b2d0*/  LEA.HI.X.SX32 R125, R15, R0, 0x1, P2 ;  /* 0x000000000f7d7211 */ /* 0x000fe200010f0eff */
[----:B------:R-:W-:Y:S01]  /*b2e0*/  IMAD R11, R67, 0x2, R12 ;  /* 0x00000002430b7824 */ /* 0x000fe200078e020c */
[----:B------:R-:W-:-:S03]  /*b2f0*/  LEA R122, P2, R17, R84, 0x1 ;  /* 0x00000054117a7211 */ /* 0x000fc600078408ff */
[----:B------:R-:W-:Y:S01]  /*b300*/  IMAD R14, R68, 0x2, R11 ;  /* 0x00000002440e7824 */ /* 0x000fe200078e020b */
[----:B------:R-:W-:Y:S02]  /*b310*/  LEA.HI.X.SX32 R123, R17, R0, 0x1, P2 ;  /* 0x00000000117b7211 */ /* 0x000fe400010f0eff */
[CC--:B------:R-:W-:Y:S02]  /*b320*/  LEA R118, P2, R19.reuse, R84.reuse, 0x1 ;  /* 0x0000005413767211 */ /* 0x0c0fe400078408ff */
[C---:B-1----:R-:W-:Y:S02]  /*b330*/  LEA R70, P1, R16.reuse, R84, 0x1 ;  /* 0x0000005410467211 */ /* 0x042fe400078208ff */
[-C--:B------:R-:W-:Y:S02]  /*b340*/  LEA.HI.X.SX32 R119, R19, R0.reuse, 0x1, P2 ;  /* 0x0000000013777211 */ /* 0x080fe400010f0eff */
[----:B------:R-:W-:Y:S02]  /*b350*/  LEA.HI.X.SX32 R71, R16, R0, 0x1, P1 ;  /* 0x0000000010477211 */ /* 0x000fe400008f0eff */
[----:B------:R-:W-:Y:S01]  /*b360*/  FMNMX3 R16, R13, R27, R26, !PT ;  /* 0x0000001b0d107276 */ /* 0x000fe2000780001a */
[----:B------:R-:W-:Y:S01]  /*b370*/  IMAD R13, R69, 0x2, R14 ;  /* 0x00000002450d7824 */ /* 0x000fe200078e020e */
[C---:B------:R-:W-:Y:S01]  /*b380*/  LEA R114, P2, R5.reuse, R84, 0x1 ;  /* 0x0000005405727211 */ /* 0x040fe200078408ff */
[----:B------:R1:W-:Y:S01]  /*b390*/  STL.64 [R1+0x10], R70 ;  /* 0x0000104601007387 */ /* 0x0003e20000100a00 */
[----:B------:R-:W-:Y:S01]  /*b3a0*/  FMNMX3 R22, R16, R25, R24, !PT ;  /* 0x0000001910167276 */ /* 0x000fe20007800018 */
[----:B------:R-:W-:Y:S01]  /*b3b0*/  IMAD R16, R72, 0x2, R13 ;  /* 0x0000000248107824 */ /* 0x000fe200078e020d */
[----:B------:R-:W-:Y:S01]  /*b3c0*/  LEA.HI.X.SX32 R115, R5, R0, 0x1, P2 ;  /* 0x0000000005737211 */ /* 0x000fe200010f0eff */
[----:B------:R-:W-:Y:S01]  /*b3d0*/  STL.64 [R1+0x8], R124 ;  /* 0x0000087c01007387 */ /* 0x000fe20000100a00 */
[----:B------:R-:W-:Y:S01]  /*b3e0*/  FMNMX R22, R23, R22, !PT ;  /* 0x0000001617167209 */ /* 0x000fe20007800000 */
[----:B------:R-:W-:Y:S01]  /*b3f0*/  IMAD R15, R75, 0x2, R16 ;  /* 0x000000024b0f7824 */ /* 0x000fe200078e0210 */
[----:B------:R-:W-:Y:S01]  /*b400*/  LEA R110, P2, R6, R84, 0x1 ;  /* 0x00000054066e7211 */ /* 0x000fe200078408ff */
[----:B------:R-:W-:Y:S01]  /*b410*/  STL.64 [R1+0x9a8], R124 ;  /* 0x0009a87c01007387 */ /* 0x000fe20000100a00 */
[----:B0-----:R-:W-:-:S02]  /*b420*/  LOP3.LUT R68, R81, 0x80, RZ, 0xc0, !PT ;  /* 0x0000008051447812 */ /* 0x001fc400078ec0ff */
[----:B------:R-:W-:Y:S01]  /*b430*/  LEA.HI.X.SX32 R111, R6, R0, 0x1, P2 ;  /* 0x00000000066f7211 */ /* 0x000fe200010f0eff */
[----:B------:R-:W0:Y:S01]  /*b440*/  SHFL.BFLY PT, R30, R22, 0x10, 0x1f ;  /* 0x0e001f00161e7f89 */ /* 0x000e2200000e0000 */
[----:B-1----:R-:W-:-:S03]  /*b450*/  LEA R70, P1, R18, R84, 0x1 ;  /* 0x0000005412467211 */ /* 0x002fc600078208ff */
[----:B------:R-:W-:Y:S01]  /*b460*/  STL [R1+0x990], R72 ;  /* 0x0009904801007387 */ /* 0x000fe20000100800 */
[----:B------:R-:W-:Y:S01]  /*b470*/  LEA.HI.X.SX32 R71, R18, R0, 0x1, P1 ;  /* 0x0000000012477211 */ /* 0x000fe200008f0eff */
[----:B------:R-:W-:Y:S01]  /*b480*/  IMAD R18, R78, 0x2, R15 ;  /* 0x000000024e127824 */ /* 0x000fe200078e020f */
[C---:B------:R-:W-:Y:S01]  /*b490*/  LEA R120, P1, R20.reuse, R84, 0x1 ;  /* 0x0000005414787211 */ /* 0x040fe200078208ff */
[----:B------:R-:W-:Y:S02]  /*b4a0*/  STL [R1+0x9e0], R72 ;  /* 0x0009e04801007387 */ /* 0x000fe40000100800 */
[----:B------:R-:W-:Y:S01]  /*b4b0*/  IMAD R17, R79, 0x2, R18 ;  /* 0x000000024f117824 */ /* 0x000fe200078e0212 */
[----:B------:R-:W-:Y:S01]  /*b4c0*/  LEA.HI.X.SX32 R121, R20, R0, 0x1, P1 ;  /* 0x0000000014797211 */ /* 0x000fe200008f0eff */
[----:B------:R-:W-:Y:S01]  /*b4d0*/  STL [R1+0x8c8], R122 ;  /* 0x0008c87a01007387 */ /* 0x000fe20000100800 */
[----:B------:R-:W-:Y:S01]  /*b4e0*/  LEA R116, P1, R21, R84, 0x1 ;  /* 0x0000005415747211 */ /* 0x000fe200078208ff */
[----:B------:R-:W-:Y:S01]  /*b4f0*/  IMAD R19, R82, 0x2, R17 ;  /* 0x0000000252137824 */ /* 0x000fe200078e0211 */
[----:B------:R-:W-:Y:S01]  /*b500*/  LOP3.LUT R20, R77, 0xff, RZ, 0xc0, !PT ;  /* 0x000000ff4d147812 */ /* 0x000fe200078ec0ff */
[----:B------:R-:W-:Y:S01]  /*b510*/  STL.64 [R1], R70 ;  /* 0x0000004601007387 */ /* 0x000fe20000100a00 */
[----:B------:R-:W-:-:S02]  /*b520*/  LEA.HI.X.SX32 R117, R21, R0, 0x1, P1 ;  /* 0x0000000015757211 */ /* 0x000fc400008f0eff */
[----:B------:R-:W-:Y:S01]  /*b530*/  LEA R82, P3, R19, R84, 0x1 ;  /* 0x0000005413527211 */ /* 0x000fe200078608ff */
[----:B------:R-:W-:Y:S01]  /*b540*/  STL [R1+0x908], R122 ;  /* 0x0009087a01007387 */ /* 0x000fe20000100800 */
[----:B------:R-:W-:Y:S02]  /*b550*/  ISETP.GE.U32.AND P1, PT, R31, 0x10, PT ;  /* 0x000000101f00780c */ /* 0x000fe40003f26070 */
[----:B------:R-:W-:Y:S01]  /*b560*/  LEA.HI.X.SX32 R83, R19, R0, 0x1, P3 ;  /* 0x0000000013537211 */ /* 0x000fe200018f0eff */
[----:B------:R-:W-:Y:S01]  /*b570*/  STL [R1+0x948], R122 ;  /* 0x0009487a01007387 */ /* 0x000fe20000100800 */
[C---:B------:R-:W-:Y:S02]  /*b580*/  LEA R108, P3, R3.reuse, R84, 0x1 ;  /* 0x00000054036c7211 */ /* 0x040fe400078608ff */
[----:B------:R-:W-:Y:S01]  /*b590*/  SHF.R.U32.HI R4, RZ, 0x5, R20 ;  /* 0x00000005ff047819 */ /* 0x000fe20000011614 */
[----:B------:R-:W-:Y:S01]  /*b5a0*/  STL [R1+0x8bc], R123 ;  /* 0x0008bc7b01007387 */ /* 0x000fe20000100800 */
[----:B------:R-:W-:-:S02]  /*b5b0*/  LEA.HI.X.SX32 R109, R3, R0, 0x1, P3 ;  /* 0x00000000036d7211 */ /* 0x000fc400018f0eff */
[----:B0-----:R-:W-:Y:S01]  /*b5c0*/  FMNMX R22, R22, R30, !PT ;  /* 0x0000001e16167209 */ /* 0x001fe20007800000 */
[----:B------:R-:W-:Y:S01]  /*b5d0*/  STL [R1+0x8d8], R123 ;  /* 0x0008d87b01007387 */ /* 0x000fe20000100800 */
[----:B------:R-:W-:Y:S02]  /*b5e0*/  LOP3.LUT R3, R2, 0x4, R4, 0xf8, !PT ;  /* 0x0000000402037812 */ /* 0x000fe400078ef804 */
[----:B------:R-:W-:Y:S01]  /*b5f0*/  ISETP.GE.U32.AND P2, PT, R20, 0x80, PT ;  /* 0x000000801400780c */ /* 0x000fe20003f46070 */
[----:B------:R-:W-:Y:S01]  /*b600*/  STL [R1+0x918], R123 ;  /* 0x0009187b01007387 */ /* 0x000fe20000100800 */
[----:B------:R-:W-:Y:S02]  /*b610*/  LEA R106, P3, R8, R84, 0x1 ;  /* 0x00000054086a7211 */ /* 0x000fe400078608ff */
[----:B------:R-:W-:Y:S01]  /*b620*/  LEA R5, R20, UR4, 0x2 ;  /* 0x0000000414057c11 */ /* 0x000fe2000f8e10ff */
[----:B------:R-:W-:Y:S01]  /*b630*/  @!P1 STS [R3+UR4], R22 ;  /* 0x0000001603009988 */ /* 0x000fe20008000804 */
[----:B------:R-:W-:-:S02]  /*b640*/  LEA.HI.X.SX32 R107, R8, R0, 0x1, P3 ;  /* 0x00000000086b7211 */ /* 0x000fc400018f0eff */
[C---:B------:R-:W-:Y:S01]  /*b650*/  LEA R104, P3, R7.reuse, R84, 0x1 ;  /* 0x0000005407687211 */ /* 0x040fe200078608ff */
[----:B------:R-:W-:Y:S03]  /*b660*/  BAR.SYNC.DEFER_BLOCKING 0x0 ;  /* 0x0000000000007b1d */ /* 0x000fe60000010000 */
[----:B------:R-:W-:Y:S02]  /*b670*/  LEA.HI.X.SX32 R105, R7, R0, 0x1, P3 ;  /* 0x0000000007697211 */ /* 0x000fe400018f0eff */
[C---:B------:R-:W-:Y:S01]  /*b680*/  LEA R102, P3, R10.reuse, R84, 0x1 ;  /* 0x000000540a667211 */ /* 0x040fe200078608ff */
[----:B------:R-:W-:Y:S03]  /*b690*/  STL [R1+0x94c], R123 ;  /* 0x00094c7b01007387 */ /* 0x000fe60000100800 */
[----:B------:R-:W-:-:S02]  /*b6a0*/  LEA.HI.X.SX32 R103, R10, R0, 0x1, P3 ;  /* 0x000000000a677211 */ /* 0x000fc400018f0eff */
[C---:B------:R-:W-:Y:S01]  /*b6b0*/  LEA R100, P3, R9.reuse, R84, 0x1 ;  /* 0x0000005409647211 */ /* 0x040fe200078608ff */
[----:B------:R-:W-:Y:S03]  /*b6c0*/  STL.64 [R1+0x958], R122 ;  /* 0x0009587a01007387 */ /* 0x000fe60000100a00 */
[----:B------:R-:W-:Y:S01]  /*b6d0*/  LEA.HI.X.SX32 R101, R9, R0, 0x1, P3 ;  /* 0x0000000009657211 */ /* 0x000fe200018f0eff */
[----:B------:R-:W-:Y:S01]  /*b6e0*/  STL.64 [R1+0x9b0], R122 ;  /* 0x0009b07a01007387 */ /* 0x000fe20000100a00 */
[----:B------:R-:W-:-:S03]  /*b6f0*/  LEA R98, P3, R12, R84, 0x1 ;  /* 0x000000540c627211 */ /* 0x000fc600078608ff */
[----:B------:R-:W-:Y:S01]  /*b700*/  STL [R1+0x9f0], R75 ;  /* 0x0009f04b01007387 */ /* 0x000fe20000100800 */
[----:B------:R-:W-:Y:S02]  /*b710*/  LEA.HI.X.SX32 R99, R12, R0, 0x1, P3 ;  /* 0x000000000c637211 */ /* 0x000fe400018f0eff */
[C---:B------:R-:W-:Y:S01]  /*b720*/  LEA R96, P3, R11.reuse, R84, 0x1 ;  /* 0x000000540b607211 */ /* 0x040fe200078608ff */
[----:B------:R-:W0:Y:S03]  /*b730*/  @!P2 LDS R63, [R5] ;  /* 0x00000000053fa984 */ /* 0x000e260000000800 */
[----:B------:R-:W-:Y:S01]  /*b740*/  LEA.HI.X.SX32 R97, R11, R0, 0x1, P3 ;  /* 0x000000000b617211 */ /* 0x000fe200018f0eff */
[----:B------:R-:W-:Y:S01]  /*b750*/  STL.64 [R1+0x9b8], R118 ;  /* 0x0009b87601007387 */ /* 0x000fe20000100a00 */
[----:B------:R-:W-:-:S03]  /*b760*/  LEA R94, P3, R14, R84, 0x1 ;  /* 0x000000540e5e7211 */ /* 0x000fc600078608ff */
[----:B------:R-:W-:Y:S01]  /*b770*/  STL.64 [R1+0x978], R78 ;  /* 0x0009784e01007387 */ /* 0x000fe20000100a00 */
[----:B------:R-:W-:Y:S02]  /*b780*/  LEA.HI.X.SX32 R95, R14, R0, 0x1, P3 ;  /* 0x000000000e5f7211 */ /* 0x000fe400018f0eff */
[C---:B------:R-:W-:Y:S01]  /*b790*/  LEA R92, P3, R13.reuse, R84, 0x1 ;  /* 0x000000540d5c7211 */ /* 0x040fe200078608ff */
[----:B------:R-:W-:Y:S03]  /*b7a0*/  STL.64 [R1+0x988], R116 ;  /* 0x0009887401007387 */ /* 0x000fe60000100a00 */
[----:B------:R-:W-:Y:S01]  /*b7b0*/  LEA.HI.X.SX32 R93, R13, R0, 0x1, P3 ;  /* 0x000000000d5d7211 */ /* 0x000fe200018f0eff */
[----:B------:R-:W-:Y:S01]  /*b7c0*/  STL [R1+0x8b8], R115 ;  /* 0x0008b87301007387 */ /* 0x000fe20000100800 */
        /* <DEDUP_REMOVED lines=8> */
[----:B------:R-:W-:Y:S01]  /*b850*/  STL [R1+0x8b0], R83 ;  /* 0x0008b05301007387 */ /* 0x000fe20000100800 */
[----:B------:R-:W-:Y:S02]  /*b860*/  LEA.HI.X.SX32 R87, R18, R0, 0x1, P3 ;  /* 0x0000000012577211 */ /* 0x000fe400018f0eff */
[C---:B------:R-:W-:Y:S01]  /*b870*/  LEA R84, P3, R17.reuse, R84, 0x1 ;  /* 0x0000005411547211 */ /* 0x040fe200078608ff */
[----:B------:R-:W-:Y:S03]  /*b880*/  STL.64 [R1+0x8e0], R82 ;  /* 0x0008e05201007387 */ /* 0x000fe60000100a00 */
[----:B------:R-:W-:Y:S01]  /*b890*/  LEA.HI.X.SX32 R85, R17, R0, 0x1, P3 ;  /* 0x0000000011557211 */ /* 0x000fe200018f0eff */
[----:B0-----:R-:W0:Y:S01]  /*b8a0*/  SHFL.BFLY PT, R4, R63, 0x1, 0x1f ;  /* 0x0c201f003f047f89 */ /* 0x001e2200000e0000 */
[----:B------:R-:W-:-:S03]  /*b8b0*/  ISETP.NE.U32.AND P3, PT, R68, RZ, PT ;  /* 0x000000ff4400720c */ /* 0x000fc60003f65070 */
[----:B------:R-:W-:Y:S01]  /*b8c0*/  STL.64 [R1+0x9c8], R82 ;  /* 0x0009c85201007387 */ /* 0x000fe20000100a00 */
[----:B------:R-:W-:Y:S02]  /*b8d0*/  SEL R68, RZ, 0x90, !P3 ;  /* 0x00000090ff447807 */ /* 0x000fe40005800000 */
[----:B------:R-:W-:Y:S01]  /*b8e0*/  LOP3.LUT P3, RZ, R77, 0x1, RZ, 0xc0, !PT ;  /* 0x000000014dff7812 */ /* 0x000fe2000786c0ff */
[----:B------:R-:W-:Y:S03]  /*b8f0*/  STL.64 [R1+0x998], R108 ;  /* 0x0009986c01007387 */ /* 0x000fe60000100a00 */
[----:B------:R-:W-:Y:S01]  /*b900*/  ISETP.LT.U32.AND P3, PT, R20, 0x80, !P3 ;  /* 0x000000801400780c */ /* 0x000fe20005f61070 */
[----:B------:R-:W-:Y:S04]  /*b910*/  STL.64 [R1+0x8c0], R106 ;  /* 0x0008c06a01007387 */ /* 0x000fe80000100a00 */
[----:B------:R-:W-:Y:S04]  /*b920*/  STL.64 [R1+0x9d0], R102 ;  /* 0x0009d06601007387 */ /* 0x000fe80000100a00 */
[----:B------:R-:W-:Y:S01]  /*b930*/  STL [R1+0x954], R101 ;  /* 0x0009546501007387 */ /* 0x000fe20000100800 */
[----:B0-----:R-:W-:-:S03]  /*b940*/  FMNMX R63, R63, R4, !PT ;  /* 0x000000043f3f7209 */ /* 0x001fc60007800000 */
[----:B------:R-:W-:Y:S04]  /*b950*/  STL.64 [R1+0x9d8], R100 ;  /* 0x0009d86401007387 */ /* 0x000fe80000100a00 */
[----:B------:R-:W-:Y:S01]  /*b960*/  @P3 STS [R5], R63 ;  /* 0x0000003f05003388 */ /* 0x000fe20000000800 */
[----:B------:R-:W-:Y:S06]  /*b970*/  BAR.SYNC.DEFER_BLOCKING 0x0 ;  /* 0x0000000000007b1d */ /* 0x000fec0000010000 */
[----:B------:R-:W-:Y:S04]  /*b980*/  STL [R1+0x8f8], R98 ;  /* 0x0008f86201007387 */ /* 0x000fe80000100800 */
[----:B------:R-:W-:Y:S04]  /*b990*/  STL [R1+0x8e8], R99 ;  /* 0x0008e86301007387 */ /* 0x000fe80000100800 */
[----:B------:R-:W-:Y:S04]  /*b9a0*/  STL.64 [R1+0x910], R98 ;  /* 0x0009106201007387 */ /* 0x000fe80000100a00 */
[----:B------:R-:W-:Y:S04]  /*b9b0*/  STL.64 [R1+0x9e8], R94 ;  /* 0x0009e85e01007387 */ /* 0x000fe80000100a00 */
[----:B------:R-:W0:Y:S04]  /*b9c0*/  LDS R69, [R2+UR4] ;  /* 0x0000000402457984 */ /* 0x000e280008000800 */
[----:B------:R-:W-:Y:S04]  /*b9d0*/  STL [R1+0x950], R93 ;  /* 0x0009505d01007387 */ /* 0x000fe80000100800 */
[----:B------:R-:W-:Y:S04]  /*b9e0*/  STL.64 [R1+0x9f8], R92 ;  /* 0x0009f85c01007387 */ /* 0x000fe80000100a00 */
[----:B------:R-:W-:Y:S04]  /*b9f0*/  STL.64 [R1+0x8f0], R90 ;  /* 0x0008f05a01007387 */ /* 0x000fe80000100a00 */
[----:B------:R-:W-:Y:S04]  /*ba00*/  STL.64 [R1+0xa00], R86 ;  /* 0x000a005601007387 */ /* 0x000fe80000100a00 */
[----:B------:R-:W-:Y:S04]  /*ba10*/  STL [R1+0xa18], R84 ;  /* 0x000a185401007387 */ /* 0x000fe80000100800 */
[----:B------:R-:W-:Y:S01]  /*ba20*/  STL [R1+0xa08], R85 ;  /* 0x000a085501007387 */ /* 0x000fe20000100800 */
[----:B0-----:R-:W-:-:S05]  /*ba30*/  FMNMX R69, R69, -INF , !PT ;  /* 0xff80000045457809 */ /* 0x001fca0007800000 */
[--C-:B------:R-:W-:Y:S01]  /*ba40*/  FADD R0, R61, -R69.reuse ;  /* 0x800000453d007221 */ /* 0x100fe20000000000 */
[--C-:B------:R-:W-:Y:S01]  /*ba50*/  FADD R60, R60, -R69.reuse ;  /* 0x800000453c3c7221 */ /* 0x100fe20000000000 */
[--C-:B------:R-:W-:Y:S01]  /*ba60*/  FADD R59, R59, -R69.reuse ;  /* 0x800000453b3b7221 */ /* 0x100fe20000000000 */
[--C-:B------:R-:W-:Y:S01]  /*ba70*/  FADD R58, R58, -R69.reuse ;  /* 0x800000453a3a7221 */ /* 0x100fe20000000000 */
[----:B------:R-:W-:Y:S01]  /*ba80*/  FMUL R0, R0, 1.4426950216293334961 ;  /* 0x3fb8aa3b00007820 */ /* 0x000fe20000400000 */
[--C-:B------:R-:W-:Y:S01]  /*ba90*/  FADD R57, R57, -R69.reuse ;  /* 0x8000004539397221 */ /* 0x100fe20000000000 */
[--C-:B------:R-:W-:Y:S01]  /*baa0*/  FADD R56, R56, -R69.reuse ;  /* 0x8000004538387221 */ /* 0x100fe20000000000 */
[--C-:B------:R-:W-:Y:S01]  /*bab0*/  FADD R55, R55, -R69.reuse ;  /* 0x8000004537377221 */ /* 0x100fe20000000000 */
[----:B------:R0:W1:Y:S01]  /*bac0*/  MUFU.EX2 R114, R0 ;  /* 0x0000000000727308 */ /* 0x0000620000000800 */
[--C-:B------:R-:W-:Y:S01]  /*bad0*/  FADD R54, R54, -R69.reuse ;  /* 0x8000004536367221 */ /* 0x100fe20000000000 */
[--C-:B------:R-:W-:Y:S01]  /*bae0*/  FADD R53, R53, -R69.reuse ;  /* 0x8000004535357221 */ /* 0x100fe20000000000 */
[--C-:B------:R-:W-:Y:S01]  /*baf0*/  FADD R52, R52, -R69.reuse ;  /* 0x8000004534347221 */ /* 0x100fe20000000000 */
[--C-:B------:R-:W-:Y:S01]  /*bb00*/  FADD R51, R51, -R69.reuse ;  /* 0x8000004533337221 */ /* 0x100fe20000000000 */
[--C-:B------:R-:W-:Y:S01]  /*bb10*/  FADD R50, R50, -R69.reuse ;  /* 0x8000004532327221 */ /* 0x100fe20000000000 */
[--C-:B------:R-:W-:Y:S01]  /*bb20*/  FADD R49, R49, -R69.reuse ;  /* 0x8000004531317221 */ /* 0x100fe20000000000 */
[--C-:B------:R-:W-:Y:S01]  /*bb30*/  FADD R48, R48, -R69.reuse ;  /* 0x8000004530307221 */ /* 0x100fe20000000000 */
[--C-:B------:R-:W-:Y:S01]  /*bb40*/  FADD R47, R47, -R69.reuse ;  /* 0x800000452f2f7221 */ /* 0x100fe20000000000 */
[----:B0-----:R-:W-:Y:S01]  /*bb50*/  FMUL R0, R60, 1.4426950216293334961 ;  /* 0x3fb8aa3b3c007820 */ /* 0x001fe20000400000 */
[--C-:B------:R-:W-:Y:S01]  /*bb60*/  FADD R46, R46, -R69.reuse ;  /* 0x800000452e2e7221 */ /* 0x100fe20000000000 */
[--C-:B------:R-:W-:Y:S01]  /*bb70*/  FADD R45, R45, -R69.reuse ;  /* 0x800000452d2d7221 */ /* 0x100fe20000000000 */
[--C-:B------:R-:W-:Y:S01]  /*bb80*/  FADD R44, R44, -R69.reuse ;  /* 0x800000452c2c7221 */ /* 0x100fe20000000000 */
[----:B------:R0:W2:Y:S01]  /*bb90*/  MUFU.EX2 R115, R0 ;  /* 0x0000000000737308 */ /* 0x0000a20000000800 */
[--C-:B------:R-:W-:Y:S01]  /*bba0*/  FADD R43, R43, -R69.reuse ;  /* 0x800000452b2b7221 */ /* 0x100fe20000000000 */
[--C-:B------:R-:W-:Y:S01]  /*bbb0*/  FADD R4, R42, -R69.reuse ;  /* 0x800000452a047221 */ /* 0x100fe20000000000 */
[--C-:B------:R-:W-:Y:S01]  /*bbc0*/  FADD R41, R41, -R69.reuse ;  /* 0x8000004529297221 */ /* 0x100fe20000000000 */
[----:B-1----:R-:W-:Y:S01]  /*bbd0*/  STL [R1+0x858], R114 ;  /* 0x0008587201007387 */ /* 0x002fe20000100800 */
[--C-:B------:R-:W-:Y:S01]  /*bbe0*/  FADD R40, R40, -R69.reuse ;  /* 0x8000004528287221 */ /* 0x100fe20000000000 */
[----:B------:R-:W-:Y:S01]  /*bbf0*/  FMUL R4, R4, 1.4426950216293334961 ;  /* 0x3fb8aa3b04047820 */ /* 0x000fe20000400000 */
[--C-:B------:R-:W-:Y:S01]  /*bc00*/  FADD R39, R39, -R69.reuse ;  /* 0x8000004527277221 */ /* 0x100fe20000000000 */
[--C-:B------:R-:W-:Y:S01]  /*bc10*/  FADD R38, R38, -R69.reuse ;  /* 0x8000004526267221 */ /* 0x100fe20000000000 */
[----:B0-----:R-:W-:Y:S01]  /*bc20*/  FMUL R0, R59, 1.4426950216293334961 ;  /* 0x3fb8aa3b3b007820 */ /* 0x001fe20000400000 */
[--C-:B------:R-:W-:Y:S01]  /*bc30*/  FADD R37, R37, -R69.reuse ;  /* 0x8000004525257221 */ /* 0x100fe20000000000 */
[--C-:B------:R-:W-:Y:S01]  /*bc40*/  FADD R29, R29, -R69.reuse ;  /* 0x800000451d1d7221 */ /* 0x100fe20000000000 */
[--C-:B------:R-:W-:Y:S01]  /*bc50*/  FADD R28, R28, -R69.reuse ;  /* 0x800000451c1c7221 */ /* 0x100fe20000000000 */
[----:B------:R0:W1:Y:S01]  /*bc60*/  MUFU.EX2 R94, R0 ;  /* 0x00000000005e7308 */ /* 0x0000620000000800 */
[--C-:B------:R-:W-:Y:S01]  /*bc70*/  FADD R27, R27, -R69.reuse ;  /* 0x800000451b1b7221 */ /* 0x100fe20000000000 */
[--C-:B------:R-:W-:Y:S01]  /*bc80*/  FADD R26, R26, -R69.reuse ;  /* 0x800000451a1a7221 */ /* 0x100fe20000000000 */
[--C-:B------:R-:W-:Y:S01]  /*bc90*/  FADD R25, R25, -R69.reuse ;  /* 0x8000004519197221 */ /* 0x100fe20000000000 */
[----:B--2---:R-:W-:Y:S01]  /*bca0*/  STL [R1+0x854], R115 ;  /* 0x0008547301007387 */ /* 0x004fe20000100800 */
[----:B------:R-:W-:Y:S01]  /*bcb0*/  FADD R24, R24, -R69 ;  /* 0x8000004518187221 */ /* 0x000fe20000000000 */
[----:B0-----:R-:W-:-:S04]  /*bcc0*/  FMUL R0, R58, 1.4426950216293334961 ;  /* 0x3fb8aa3b3a007820 */ /* 0x001fc80000400000 */
[----:B------:R0:W2:Y:S01]  /*bcd0*/  MUFU.EX2 R111, R0 ;  /* 0x00000000006f7308 */ /* 0x0000a20000000800 */
[----:B-1----:R1:W-:Y:S01]  /*bce0*/  STL [R1+0x850], R94 ;  /* 0x0008505e01007387 */ /* 0x0023e20000100800 */
[----:B0-----:R-:W-:-:S06]  /*bcf0*/  FMUL R0, R57, 1.4426950216293334961 ;  /* 0x3fb8aa3b39007820 */ /* 0x001fcc0000400000 */
[----:B------:R0:W3:Y:S01]  /*bd00*/  MUFU.EX2 R71, R0 ;  /* 0x0000000000477308 */ /* 0x0000e20000000800 */
[----:B--2---:R-:W-:Y:S01]  /*bd10*/  STL [R1+0x84c], R111 ;  /* 0x00084c6f01007387 */ /* 0x004fe20000100800 */
[----:B0-----:R-:W-:-:S06]  /*bd20*/  FMUL R0, R56, 1.4426950216293334961 ;  /* 0x3fb8aa3b38007820 */ /* 0x001fcc0000400000 */
[----:B------:R0:W2:Y:S01]  /*bd30*/  MUFU.EX2 R109, R0 ;  /* 0x00000000006d7308 */ /* 0x0000a20000000800 */
[----:B---3--:R3:W-:Y:S01]  /*bd40*/  STL [R1+0x848], R71 ;  /* 0x0008484701007387 */ /* 0x0087e20000100800 */
[----:B0-----:R-:W-:-:S06]  /*bd50*/  FMUL R0, R55, 1.4426950216293334961 ;  /* 0x3fb8aa3b37007820 */ /* 0x001fcc0000400000 */
[----:B------:R0:W4:Y:S01]  /*bd60*/  MUFU.EX2 R73, R0 ;  /* 0x0000000000497308 */ /* 0x0001220000000800 */
[----:B--2---:R-:W-:Y:S01]  /*bd70*/  STL [R1+0x844], R109 ;  /* 0x0008446d01007387 */ /* 0x004fe20000100800 */
[----:B0-----:R-:W-:-:S06]  /*bd80*/  FMUL R0, R54, 1.4426950216293334961 ;  /* 0x3fb8aa3b36007820 */ /* 0x001fcc0000400000 */
[----:B------:R0:W2:Y:S01]  /*bd90*/  MUFU.EX2 R108, R0 ;  /* 0x00000000006c7308 */ /* 0x0000a20000000800 */
[----:B----4-:R4:W-:Y:S01]  /*bda0*/  STL [R1+0x840], R73 ;  /* 0x0008404901007387 */ /* 0x0109e20000100800 */
[----:B0-----:R-:W-:-:S06]  /*bdb0*/  FMUL R0, R53, 1.4426950216293334961 ;  /* 0x3fb8aa3b35007820 */ /* 0x001fcc0000400000 */
[----:B------:R0:W1:Y:S01]  /*bdc0*/  MUFU.EX2 R70, R0 ;  /* 0x0000000000467308 */ /* 0x0000620000000800 */
[----:B--2---:R-:W-:Y:S01]  /*bdd0*/  STL [R1+0x83c], R108 ;  /* 0x00083c6c01007387 */ /* 0x004fe20000100800 */
[----:B0-----:R-:W-:-:S06]  /*bde0*/  FMUL R0, R52, 1.4426950216293334961 ;  /* 0x3fb8aa3b34007820 */ /* 0x001fcc0000400000 */
[----:B------:R0:W2:Y:S01]  /*bdf0*/  MUFU.EX2 R107, R0 ;  /* 0x00000000006b7308 */ /* 0x0000a20000000800 */
[----:B-1----:R1:W-:Y:S01]  /*be00*/  STL [R1+0x838], R70 ;  /* 0x0008384601007387 */ /* 0x0023e20000100800 */
        /* <DEDUP_REMOVED lines=17> */
[----:B-1----:R-:W-:Y:S01]  /*bf20*/  STL [R1+0x820], R74 ;  /* 0x0008204a01007387 */ /* 0x002fe20000100800 */
[----:B0-----:R-:W-:-:S06]  /*bf30*/  FMUL R0, R45, 1.4426950216293334961 ;  /* 0x3fb8aa3b2d007820 */ /* 0x001fcc0000400000 */
[----:B------:R0:W1:Y:S01]  /*bf40*/  MUFU.EX2 R76, R0 ;  /* 0x00000000004c7308 */ /* 0x0000620000000800 */
[----:B--2---:R2:W-:Y:S01]  /*bf50*/  STL [R1+0x81c], R102 ;  /* 0x00081c6601007387 */ /* 0x0045e20000100800 */
[----:B0-----:R-:W-:-:S06]  /*bf60*/  FMUL R0, R44, 1.4426950216293334961 ;  /* 0x3fb8aa3b2c007820 */ /* 0x001fcc0000400000 */
[----:B------:R0:W2:Y:S01]  /*bf70*/  MUFU.EX2 R95, R0 ;  /* 0x00000000005f7308 */ /* 0x0000a20000000800 */
[----:B-1----:R-:W-:Y:S01]  /*bf80*/  STL [R1+0x818], R76 ;  /* 0x0008184c01007387 */ /* 0x002fe20000100800 */
[----:B0-----:R-:W-:-:S06]  /*bf90*/  FMUL R0, R43, 1.4426950216293334961 ;  /* 0x3fb8aa3b2b007820 */ /* 0x001fcc0000400000 */
[----:B------:R0:W1:Y:S01]  /*bfa0*/  MUFU.EX2 R80, R0 ;  /* 0x0000000000507308 */ /* 0x0000620000000800 */
[----:B--2---:R-:W-:Y:S01]  /*bfb0*/  STL [R1+0x814], R95 ;  /* 0x0008145f01007387 */ /* 0x004fe20000100800 */
[----:B0-----:R-:W-:-:S04]  /*bfc0*/  FADD R0, R114, R115 ;  /* 0x0000007372007221 */ /* 0x001fc80000000000 */
[----:B------:R-:W-:Y:S02]  /*bfd0*/  FADD R0, R94, R0 ;  /* 0x000000005e007221 */ /* 0x000fe40000000000 */
[----:B------:R0:W2:Y:S02]  /*bfe0*/  MUFU.EX2 R94, R4 ;  /* 0x00000004005e7308 */ /* 0x0000a40000000800 */
[----:B------:R-:W-:Y:S01]  /*bff0*/  FADD R0, R111, R0 ;  /* 0x000000006f007221 */ /* 0x000fe20000000000 */
[----:B-1----:R-:W-:Y:S03]  /*c000*/  STL [R1+0x810], R80 ;  /* 0x0008105001007387 */ /* 0x002fe60000100800 */
[----:B------:R-:W-:Y:S01]  /*c010*/  FADD R0, R71, R0 ;  /* 0x0000000047007221 */ /* 0x000fe20000000000 */
[----:B0-----:R-:W-:-:S03]  /*c020*/  FMUL R4, R41, 1.4426950216293334961 ;  /* 0x3fb8aa3b29047820 */ /* 0x001fc60000400000 */
[----:B------:R-:W-:Y:S01]  /*c030*/  FADD R0, R109, R0 ;  /* 0x000000006d007221 */ /* 0x000fe20000000000 */
[----:B---3--:R0:W1:Y:S03]  /*c040*/  MUFU.EX2 R71, R4 ;  /* 0x0000000400477308 */ /* 0x0080660000000800 */
[----:B------:R-:W-:Y:S01]  /*c050*/  FADD R0, R73, R0 ;  /* 0x0000000049007221 */ /* 0x000fe20000000000 */
[----:B--2---:R2:W-:Y:S03]  /*c060*/  STL [R1+0x80c], R94 ;  /* 0x00080c5e01007387 */ /* 0x0045e60000100800 */
[----:B------:R-:W-:Y:S01]  /*c070*/  FADD R0, R108, R0 ;  /* 0x000000006c007221 */ /* 0x000fe20000000000 */
[----:B0-----:R-:W-:-:S03]  /*c080*/  FMUL R4, R40, 1.4426950216293334961 ;  /* 0x3fb8aa3b28047820 */ /* 0x001fc60000400000 */
[----:B------:R-:W-:Y:S01]  /*c090*/  FADD R0, R70, R0 ;  /* 0x0000000046007221 */ /* 0x000fe20000000000 */
[----:B----4-:R0:W3:Y:S03]  /*c0a0*/  MUFU.EX2 R73, R4 ;  /* 0x0000000400497308 */ /* 0x0100e60000000800 */
[----:B------:R-:W-:Y:S01]  /*c0b0*/  FADD R0, R107, R0 ;  /* 0x000000006b007221 */ /* 0x000fe20000000000 */
[----:B-1----:R1:W-:Y:S03]  /*c0c0*/  STL [R1+0x808], R71 ;  /* 0x0008084701007387 */ /* 0x0023e60000100800 */
[----:B------:R-:W-:Y:S01]  /*c0d0*/  FADD R0, R2, R0 ;  /* 0x0000000002007221 */ /* 0x000fe20000000000 */
[----:B0-----:R-:W-:-:S03]  /*c0e0*/  FMUL R4, R39, 1.4426950216293334961 ;  /* 0x3fb8aa3b27047820 */ /* 0x001fc60000400000 */
[----:B------:R-:W-:Y:S01]  /*c0f0*/  FADD R0, R106, R0 ;  /* 0x000000006a007221 */ /* 0x000fe20000000000 */
[----:B------:R0:W4:Y:S03]  /*c100*/  MUFU.EX2 R70, R4 ;  /* 0x0000000400467308 */ /* 0x0001260000000800 */
[----:B------:R-:W-:Y:S01]  /*c110*/  FADD R0, R81, R0 ;  /* 0x0000000051007221 */ /* 0x000fe20000000000 */
[----:B---3--:R3:W-:Y:S03]  /*c120*/  STL [R1+0x804], R73 ;  /* 0x0008044901007387 */ /* 0x0087e60000100800 */
[----:B------:R-:W-:Y:S01]  /*c130*/  FADD R0, R103, R0 ;  /* 0x0000000067007221 */ /* 0x000fe20000000000 */
[----:B0-----:R-:W-:-:S03]  /*c140*/  FMUL R4, R38, 1.4426950216293334961 ;  /* 0x3fb8aa3b26047820 */ /* 0x001fc60000400000 */
[----:B------:R-:W-:Y:S01]  /*c150*/  FADD R0, R74, R0 ;  /* 0x000000004a007221 */ /* 0x000fe20000000000 */
[----:B------:R0:W1:Y:S03]  /*c160*/  MUFU.EX2 R2, R4 ;  /* 0x0000000400027308 */ /* 0x0000660000000800 */
[----:B------:R-:W-:Y:S01]  /*c170*/  FADD R0, R102, R0 ;  /* 0x0000000066007221 */ /* 0x000fe20000000000 */
[----:B----4-:R-:W-:Y:S03]  /*c180*/  STL [R1+0x800], R70 ;  /* 0x0008004601007387 */ /* 0x010fe60000100800 */
[----:B------:R-:W-:Y:S01]  /*c190*/  FADD R0, R76, R0 ;  /* 0x000000004c007221 */ /* 0x000fe20000000000 */
[----:B0-----:R-:W-:-:S03]  /*c1a0*/  FMUL R4, R37, 1.4426950216293334961 ;  /* 0x3fb8aa3b25047820 */ /* 0x001fc60000400000 */
[----:B------:R-:W-:Y:S01]  /*c1b0*/  FADD R0, R95, R0 ;  /* 0x000000005f007221 */ /* 0x000fe20000000000 */
[----:B------:R0:W4:Y:S03]  /*c1c0*/  MUFU.EX2 R81, R4 ;  /* 0x0000000400517308 */ /* 0x0001260000000800 */
[----:B------:R-:W-:Y:S01]  /*c1d0*/  FADD R0, R80, R0 ;  /* 0x0000000050007221 */ /* 0x000fe20000000000 */
[----:B-1----:R1:W-:Y:S03]  /*c1e0*/  STL [R1+0x7fc], R2 ;  /* 0x0007fc0201007387 */ /* 0x0023e60000100800 */
[----:B------:R-:W-:Y:S01]  /*c1f0*/  FADD R0, R94, R0 ;  /* 0x000000005e007221 */ /* 0x000fe20000000000 */
[----:B------:R-:W3:Y:S01]  /*c200*/  LDL.64 R102, [R1+0x338] ;  /* 0x0003380001667983 */ /* 0x000ee20000100a00 */
[----:B0-----:R-:W-:-:S02]  /*c210*/  FMUL R4, R29, 1.4426950216293334961 ;  /* 0x3fb8aa3b1d047820 */ /* 0x001fc40000400000 */
[----:B------:R-:W-:Y:S01]  /*c220*/  FADD R0, R71, R0 ;  /* 0x0000000047007221 */ /* 0x000fe20000000000 */
[----:B------:R-:W3:Y:S01]  /*c230*/  LDL.64 R106, [R1+0x340] ;  /* 0x00034000016a7983 */ /* 0x000ee20000100a00 */
[----:B------:R0:W1:Y:S02]  /*c240*/  MUFU.EX2 R74, R4 ;  /* 0x00000004004a7308 */ /* 0x0000640000000800 */
[----:B------:R-:W-:Y:S01]  /*c250*/  FADD R0, R73, R0 ;  /* 0x0000000049007221 */ /* 0x000fe20000000000 */
[----:B------:R-:W-:Y:S01]  /*c260*/  FADD R23, R23, -R69 ;  /* 0x8000004517177221 */ /* 0x000fe20000000000 */
[----:B------:R-:W3:Y:S02]  /*c270*/  LDL.64 R114, [R1+0x350] ;  /* 0x0003500001727983 */ /* 0x000ee40000100a00 */
[----:B------:R-:W-:Y:S02]  /*c280*/  FADD R0, R70, R0 ;  /* 0x0000000046007221 */ /* 0x000fe40000000000 */
[----:B------:R-:W3:Y:S01]  /*c290*/  LDL.64 R108, [R1+0x348] ;  /* 0x00034800016c7983 */ /* 0x000ee20000100a00 */
[----:B0-----:R-:W-:Y:S01]  /*c2a0*/  FMUL R4, R28, 1.4426950216293334961 ;  /* 0x3fb8aa3b1c047820 */ /* 0x001fe20000400000 */
[----:B------:R-:W-:-:S02]  /*c2b0*/  FADD R0, R2, R0 ;  /* 0x0000000002007221 */ /* 0x000fc40000000000 */
[----:B--2---:R-:W2:Y:S01]  /*c2c0*/  LDL.64 R94, [R1+0x330] ;  /* 0x00033000015e7983 */ /* 0x004ea20000100a00 */
[----:B------:R0:W1:Y:S02]  /*c2d0*/  MUFU.EX2 R76, R4 ;  /* 0x00000004004c7308 */ /* 0x0000640000000800 */
[----:B0-----:R-:W-:-:S06]  /*c2e0*/  FMUL R4, R27, 1.4426950216293334961 ;  /* 0x3fb8aa3b1b047820 */ /* 0x001fcc0000400000 */
[----:B------:R0:W3:Y:S01]  /*c2f0*/  MUFU.EX2 R80, R4 ;  /* 0x0000000400507308 */ /* 0x0000e20000000800 */
[----:B----4-:R-:W-:Y:S01]  /*c300*/  FADD R0, R81, R0 ;  /* 0x0000000051007221 */ /* 0x010fe20000000000 */
[----:B0-----:R-:W-:-:S06]  /*c310*/  FMUL R4, R26, 1.4426950216293334961 ;  /* 0x3fb8aa3b1a047820 */ /* 0x001fcc0000400000 */
[----:B------:R0:W4:Y:S01]  /*c320*/  MUFU.EX2 R71, R4 ;  /* 0x0000000400477308 */ /* 0x0001220000000800 */
[----:B-1----:R-:W-:Y:S01]  /*c330*/  FADD R0, R74, R0 ;  /* 0x000000004a007221 */ /* 0x002fe20000000000 */
[----:B0-----:R-:W-:-:S06]  /*c340*/  FMUL R4, R25, 1.4426950216293334961 ;  /* 0x3fb8aa3b19047820 */ /* 0x001fcc0000400000 */
[----:B---3--:R0:W1:Y:S01]  /*c350*/  MUFU.EX2 R73, R4 ;  /* 0x0000000400497308 */ /* 0x0080620000000800 */
[----:B------:R-:W-:Y:S01]  /*c360*/  FADD R0, R76, R0 ;  /* 0x000000004c007221 */ /* 0x000fe20000000000 */
[----:B0-----:R-:W-:-:S06]  /*c370*/  FMUL R4, R24, 1.4426950216293334961 ;  /* 0x3fb8aa3b18047820 */ /* 0x001fcc0000400000 */
[----:B------:R0:W3:Y:S01]  /*c380*/  MUFU.EX2 R2, R4 ;  /* 0x0000000400027308 */ /* 0x0000e20000000800 */
[----:B------:R-:W-:Y:S01]  /*c390*/  FADD R0, R80, R0 ;  /* 0x0000000050007221 */ /* 0x000fe20000000000 */
[----:B0-----:R-:W-:-:S06]  /*c3a0*/  FMUL R4, R23, 1.4426950216293334961 ;  /* 0x3fb8aa3b17047820 */ /* 0x001fcc0000400000 */
[----:B------:R-:W0:Y:S01]  /*c3b0*/  MUFU.EX2 R70, R4 ;  /* 0x0000000400467308 */ /* 0x000e220000000800 */
[----:B----4-:R-:W-:-:S04]  /*c3c0*/  FADD R0, R71, R0 ;  /* 0x0000000047007221 */ /* 0x010fc80000000000 */
[----:B-1----:R-:W-:-:S04]  /*c3d0*/  FADD R0, R73, R0 ;  /* 0x0000000049007221 */ /* 0x002fc80000000000 */
[----:B---3--:R-:W-:-:S04]  /*c3e0*/  FADD R0, R2, R0 ;  /* 0x0000000002007221 */ /* 0x008fc80000000000 */
[----:B0-----:R-:W-:-:S05]  /*c3f0*/  FADD R0, R70, R0 ;  /* 0x0000000046007221 */ /* 0x001fca0000000000 */
[----:B------:R-:W0:Y:S02]  /*c400*/  SHFL.BFLY PT, R4, R0, 0x10, 0x1f ;  /* 0x0e001f0000047f89 */ /* 0x000e2400000e0000 */
[----:B0-----:R-:W-:Y:S01]  /*c410*/  FADD R0, R0, R4 ;  /* 0x0000000400007221 */ /* 0x001fe20000000000 */
[----:B------:R-:W-:Y:S06]  /*c420*/  BAR.SYNC.DEFER_BLOCKING 0x0 ;  /* 0x0000000000007b1d */ /* 0x000fec0000010000 */
[----:B------:R-:W-:Y:S02]  /*c430*/  @!P1 STS [R3+UR4], R0 ;  /* 0x0000000003009988 */ /* 0x000fe40008000804 */
[----:B------:R-:W-:Y:S06]  /*c440*/  BAR.SYNC.DEFER_BLOCKING 0x0 ;  /* 0x0000000000007b1d */ /* 0x000fec0000010000 */
[----:B------:R-:W0:Y:S04]  /*c450*/  @!P2 LDS R62, [R5] ;  /* 0x00000000053ea984 */ /* 0x000e280000000800 */
[----:B0-----:R-:W0:Y:S04]  /*c460*/  SHFL.BFLY PT, R0, R62, 0x1, 0x1f ;  /* 0x0c201f003e007f89 */ /* 0x001e2800000e0000 */
[----:B------:R-:W-:Y:S01]  /*c470*/  STL [R1+0x8a0], R81 ;  /* 0x0008a05101007387 */ /* 0x000fe20000100800 */
[----:B0-----:R-:W-:-:S05]  /*c480*/  FADD R62, R62, R0 ;  /* 0x000000003e3e7221 */ /* 0x001fca0000000000 */
[----:B------:R-:W-:Y:S04]  /*c490*/  @P3 STS [R5], R62 ;  /* 0x0000003e05003388 */ /* 0x000fe80000000800 */
[----:B------:R-:W-:Y:S04]  /*c4a0*/  STL [R1+0x928], R81 ;  /* 0x0009285101007387 */ /* 0x000fe80000100800 */
[----:B------:R-:W-:Y:S01]  /*c4b0*/  STL [R1+0x8a4], R69 ;  /* 0x0008a44501007387 */ /* 0x000fe20000100800 */
[----:B------:R-:W-:Y:S01]  /*c4c0*/  PRMT R100, RZ, 0x7610, R100 ;  /* 0x00007610ff647816 */ /* 0x000fe20000000064 */
[----:B------:R-:W-:Y:S01]  /*c4d0*/  BAR.SYNC.DEFER_BLOCKING 0x0 ;  /* 0x0000000000007b1d */ /* 0x000fe20000010000 */
[----:B------:R-:W-:-:S02]  /*c4e0*/  PRMT R84, RZ, 0x7610, R84 ;  /* 0x00007610ff547816 */ /* 0x000fc40000000054 */
[----:B------:R-:W-:-:S03]  /*c4f0*/  PRMT R85, RZ, 0x7610, R85 ;  /* 0x00007610ff557816 */ /* 0x000fc60000000055 */
[----:B------:R-:W-:Y:S01]  /*c500*/  STL.64 [R1+0x900], R68 ;  /* 0x0009004401007387 */ /* 0x000fe20000100a00 */
[----:B------:R-:W-:-:S03]  /*c510*/  PRMT R101, RZ, 0x7610, R101 ;  /* 0x00007610ff657816 */ /* 0x000fc60000000065 */
[----:B------:R-:W-:Y:S01]  /*c520*/  STL [R1+0xa30], R68 ;  /* 0x000a304401007387 */ /* 0x000fe20000100800 */
[----:B------:R-:W-:-:S03]  /*c530*/  PRMT R75, RZ, 0x7610, R75 ;  /* 0x00007610ff4b7816 */ /* 0x000fc6000000004b */
[----:B------:R-:W-:Y:S04]  /*c540*/  STL [R1+0x8a8], R74 ;  /* 0x0008a84a01007387 */ /* 0x000fe80000100800 */
[----:B------:R-:W-:Y:S04]  /*c550*/  STL [R1+0x938], R74 ;  /* 0x0009384a01007387 */ /* 0x000fe80000100800 */
[----:B------:R-:W-:Y:S04]  /*c560*/  STL.64 [R1+0x920], R76 ;  /* 0x0009204c01007387 */ /* 0x000fe80000100a00 */
[----:B------:R-:W-:Y:S04]  /*c570*/  STL.64 [R1+0xa10], R76 ;  /* 0x000a104c01007387 */ /* 0x000fe80000100a00 */
[----:B------:R0:W-:Y:S04]  /*c580*/  STL.64 [R1+0xa20], R80 ;  /* 0x000a205001007387 */ /* 0x0001e80000100a00 */
[----:B------:R-:W-:Y:S04]  /*c590*/  STL.64 [R1+0x930], R70 ;  /* 0x0009304601007387 */ /* 0x000fe80000100a00 */
[----:B------:R1:W-:Y:S04]  /*c5a0*/  STL.64 [R1+0xa28], R84 ;  /* 0x000a285401007387 */ /* 0x0003e80000100a00 */
[----:B------:R-:W-:Y:S04]  /*c5b0*/  STL.64 [R1+0xa38], R74 ;  /* 0x000a384a01007387 */ /* 0x000fe80000100a00 */
[----:B------:R-:W3:Y:S04]  /*c5c0*/  @P4 LDG.E.U16 R100, desc[UR8][R102.64] ;  /* 0x0000000866644981 */ /* 0x000ee8000c1e1500 */
[----:B------:R-:W4:Y:S04]  /*c5d0*/  @P4 LDG.E.U16 R101, desc[UR8][R106.64] ;  /* 0x000000086a654981 */ /* 0x000f28000c1e1500 */
[----:B0-----:R-:W4:Y:S04]  /*c5e0*/  LDL.64 R80, [R1+0x318] ;  /* 0x0003180001507983 */ /* 0x001f280000100a00 */
[----:B-1----:R-:W4:Y:S01]  /*c5f0*/  LDL.64 R84, [R1+0x320] ;  /* 0x0003200001547983 */ /* 0x002f220000100a00 */
[----:B------:R-:W-:-:S02]  /*c600*/  PRMT R33, RZ, 0x7610, R33 ;  /* 0x00007610ff217816 */ /* 0x000fc40000000021 */
[----:B------:R-:W-:Y:S01]  /*c610*/  PRMT R32, RZ, 0x7610, R32 ;  /* 0x00007610ff207816 */ /* 0x000fe20000000020 */
[----:B------:R-:W4:Y:S01]  /*c620*/  LDL.64 R122, [R1+0x328] ;  /* 0x00032800017a7983 */ /* 0x000f220000100a00 */
[----:B------:R-:W-:Y:S02]  /*c630*/  PRMT R65, RZ, 0x7610, R65 ;  /* 0x00007610ff417816 */ /* 0x000fe40000000041 */
[----:B------:R-:W-:Y:S01]  /*c640*/  PRMT R78, RZ, 0x7610, R78 ;  /* 0x00007610ff4e7816 */ /* 0x000fe2000000004e */
[----:B------:R-:W4:Y:S01]  /*c650*/  @P4 LDG.E.U16 R33, desc[UR8][R114.64] ;  /* 0x0000000872214981 */ /* 0x000f22000c1e1500 */
[----:B------:R-:W-:-:S03]  /*c660*/  PRMT R79, RZ, 0x7610, R79 ;  /* 0x00007610ff4f7816 */ /* 0x000fc6000000004f */
[----:B--2---:R-:W2:Y:S04]  /*c670*/  @P4 LDG.E.U16 R32, desc[UR8][R94.64] ;  /* 0x000000085e204981 */ /* 0x004ea8000c1e1500 */
[----:B------:R-:W2:Y:S04]  /*c680*/  @P4 LDG.E.U16 R65, desc[UR8][R108.64] ;  /* 0x000000086c414981 */ /* 0x000ea8000c1e1500 */
[----:B------:R-:W2:Y:S04]  /*c690*/  LDL.64 R118, [R1+0x310] ;  /* 0x0003100001767983 */ /* 0x000ea80000100a00 */
[----:B------:R-:W2:Y:S04]  /*c6a0*/  LDL.64 R116, [R1+0x308] ;  /* 0x0003080001747983 */ /* 0x000ea80000100a00 */
[----:B------:R-:W2:Y:S04]  /*c6b0*/  LDL.64 R114, [R1+0x300] ;  /* 0x0003000001727983 */ /* 0x000ea80000100a00 */
[----:B------:R-:W2:Y:S04]  /*c6c0*/  LDL.64 R108, [R1+0x2f8] ;  /* 0x0002f800016c7983 */ /* 0x000ea80000100a00 */
[----:B------:R-:W2:Y:S04]  /*c6d0*/  LDL.64 R106, [R1+0x2f0] ;  /* 0x0002f000016a7983 */ /* 0x000ea80000100a00 */
[----:B------:R-:W2:Y:S04]  /*c6e0*/  LDL.64 R102, [R1+0x2e8] ;  /* 0x0002e80001667983 */ /* 0x000ea80000100a00 */
[----:B---3--:R-:W-:Y:S04]  /*c6f0*/  STL [R1+0x7e4], R100 ;  /* 0x0007e46401007387 */ /* 0x008fe80000100800 */
[----:B----4-:R0:W-:Y:S04]  /*c700*/  STL [R1+0x750], R101 ;  /* 0x0007506501007387 */ /* 0x0101e80000100800 */
[----:B------:R-:W3:Y:S04]  /*c710*/  @P4 LDG.E.U16 R78, desc[UR8][R80.64] ;  /* 0x00000008504e4981 */ /* 0x000ee8000c1e1500 */
[----:B------:R-:W4:Y:S04]  /*c720*/  LDL.64 R76, [R1+0x2d0] ;  /* 0x0002d000014c7983 */ /* 0x000f280000100a00 */
[----:B------:R-:W4:Y:S01]  /*c730*/  @P4 LDG.E.U16 R79, desc[UR8][R84.64] ;  /* 0x00000008544f4981 */ /* 0x000f22000c1e1500 */
[----:B------:R-:W-:-:S03]  /*c740*/  PRMT R29, RZ, 0x7610, R29 ;  /* 0x00007610ff1d7816 */ /* 0x000fc6000000001d */
[----:B------:R-:W4:Y:S04]  /*c750*/  LDL.64 R94, [R1+0x2d8] ;  /* 0x0002d800015e7983 */ /* 0x000f280000100a00 */
[----:B0-----:R-:W4:Y:S04]  /*c760*/  LDL.64 R100, [R1+0x2e0] ;  /* 0x0002e00001647983 */ /* 0x001f280000100a00 */
[----:B------:R-:W4:Y:S04]  /*c770*/  LDL.64 R74, [R1+0x2c8] ;  /* 0x0002c800014a7983 */ /* 0x000f280000100a00 */
[----:B------:R-:W4:Y:S04]  /*c780*/  LDL.64 R70, [R1+0x2c0] ;  /* 0x0002c00001467983 */ /* 0x000f280000100a00 */
[----:B--2---:R-:W-:Y:S04]  /*c790*/  STL.64 [R1+0x940], R32 ;  /* 0x0009402001007387 */ /* 0x004fe80000100a00 */
[----:B------:R-:W2:Y:S04]  /*c7a0*/  LDL.64 R84, [R1+0x2b8] ;  /* 0x0002b80001547983 */ /* 0x000ea80000100a00 */
[----:B------:R-:W2:Y:S04]  /*c7b0*/  LDL.64 R80, [R1+0x2b0] ;  /* 0x0002b00001507983 */ /* 0x000ea80000100a00 */
[----:B---3--:R-:W-:Y:S04]  /*c7c0*/  STL [R1+0x7e0], R78 ;  /* 0x0007e04e01007387 */ /* 0x008fe80000100800 */
[----:B----4-:R-:W3:Y:S04]  /*c7d0*/  @P4 LDG.E.U16 R29, desc[UR8][R76.64] ;  /* 0x000000084c1d4981 */ /* 0x010ee8000c1e1500 */
[----:B------:R0:W-:Y:S04]  /*c7e0*/  STL [R1+0x74c], R79 ;  /* 0x00074c4f01007387 */ /* 0x0001e80000100800 */
[----:B------:R-:W4:Y:S01]  /*c7f0*/  LDL.64 R76, [R1+0x2a0] ;  /* 0x0002a000014c7983 */ /* 0x000f220000100a00 */
[----:B------:R-:W-:-:S02]  /*c800*/  PRMT R90, RZ, 0x7610, R90 ;  /* 0x00007610ff5a7816 */ /* 0x000fc4000000005a */
[----:B------:R-:W-:Y:S01]  /*c810*/  PRMT R91, RZ, 0x7610, R91 ;  /* 0x00007610ff5b7816 */ /* 0x000fe2000000005b */
[----:B0-----:R-:W3:Y:S01]  /*c820*/  LDL.64 R78, [R1+0x2a8] ;  /* 0x0002a800014e7983 */ /* 0x001ee20000100a00 */
[----:B------:R-:W-:Y:S02]  /*c830*/  PRMT R86, RZ, 0x7610, R86 ;  /* 0x00007610ff567816 */ /* 0x000fe40000000056 */
[----:B------:R-:W-:Y:S01]  /*c840*/  PRMT R87, RZ, 0x7610, R87 ;  /* 0x00007610ff577816 */ /* 0x000fe20000000057 */
[----:B------:R-:W3:Y:S01]  /*c850*/  @P4 LDG.E.U16 R90, desc[UR8][R94.64] ;  /* 0x000000085e5a4981 */ /* 0x000ee2000c1e1500 */
[----:B------:R-:W-:Y:S02]  /*c860*/  PRMT R110, RZ, 0x7610, R110 ;  /* 0x00007610ff6e7816 */ /* 0x000fe4000000006e */
[----:B------:R-:W-:Y:S01]  /*c870*/  PRMT R99, RZ, 0x7610, R99 ;  /* 0x00007610ff637816 */ /* 0x000fe20000000063 */
[----:B------:R-:W3:Y:S01]  /*c880*/  @P4 LDG.E.U16 R91, desc[UR8][R100.64] ;  /* 0x00000008645b4981 */ /* 0x000ee2000c1e1500 */
[----:B------:R-:W-:-:S02]  /*c890*/  PRMT R61, RZ, 0x7610, R61 ;  /* 0x00007610ff3d7816 */ /* 0x000fc4000000003d */
[----:B------:R-:W-:Y:S01]  /*c8a0*/  PRMT R98, RZ, 0x7610, R98 ;  /* 0x00007610ff627816 */ /* 0x000fe20000000062 */
[----:B------:R-:W3:Y:S04]  /*c8b0*/  @P4 LDG.E.U16 R87, desc[UR8][R70.64] ;  /* 0x0000000846574981 */ /* 0x000ee8000c1e1500 */
[----:B--2---:R-:W2:Y:S04]  /*c8c0*/  @P4 LDG.E.U16 R86, desc[UR8][R84.64] ;  /* 0x0000000854564981 */ /* 0x004ea8000c1e1500 */
[----:B------:R-:W2:Y:S04]  /*c8d0*/  @P4 LDG.E.U16 R110, desc[UR8][R114.64] ;  /* 0x00000008726e4981 */ /* 0x000ea8000c1e1500 */
[----:B------:R-:W2:Y:S04]  /*c8e0*/  @P4 LDG.E.U16 R99, desc[UR8][R108.64] ;  /* 0x000000086c634981 */ /* 0x000ea8000c1e1500 */
[----:B------:R-:W2:Y:S04]  /*c8f0*/  @P4 LDG.E.U16 R61, desc[UR8][R74.64] ;  /* 0x000000084a3d4981 */ /* 0x000ea8000c1e1500 */
[----:B------:R-:W2:Y:S01]  /*c900*/  LDL.64 R94, [R1+0x280] ;  /* 0x00028000015e7983 */ /* 0x000ea20000100a00 */
[----:B------:R-:W-:-:S02]  /*c910*/  PRMT R30, RZ, 0x7610, R30 ;  /* 0x00007610ff1e7816 */ /* 0x000fc4000000001e */
[----:B------:R-:W-:Y:S01]  /*c920*/  PRMT R28, RZ, 0x7610, R28 ;  /* 0x00007610ff1c7816 */ /* 0x000fe2000000001c */
[----:B------:R-:W2:Y:S04]  /*c930*/  LDL.64 R70, [R1+0x290] ;  /* 0x0002900001467983 */ /* 0x000ea80000100a00 */
[----:B------:R-:W2:Y:S01]  /*c940*/  LDL.64 R74, [R1+0x298] ;  /* 0x00029800014a7983 */ /* 0x000ea20000100a00 */
[----:B------:R-:W-:Y:S02]  /*c950*/  PRMT R64, RZ, 0x7610, R64 ;  /* 0x00007610ff407816 */ /* 0x000fe40000000040 */
[----:B------:R-:W-:Y:S01]  /*c960*/  PRMT R31, RZ, 0x7610, R31 ;  /* 0x00007610ff1f7816 */ /* 0x000fe2000000001f */
[----:B------:R-:W2:Y:S01]  /*c970*/  @P4 LDG.E.U16 R30, desc[UR8][R106.64] ;  /* 0x000000086a1e4981 */ /* 0x000ea2000c1e1500 */
[----:B------:R-:W-:-:S02]  /*c980*/  PRMT R63, RZ, 0x7610, R63 ;  /* 0x00007610ff3f7816 */ /* 0x000fc4000000003f */
[----:B------:R-:W-:Y:S01]  /*c990*/  PRMT R60, RZ, 0x7610, R60 ;  /* 0x00007610ff3c7816 */ /* 0x000fe2000000003c */
[----:B------:R-:W2:Y:S01]  /*c9a0*/  @P4 LDG.E.U16 R28, desc[UR8][R80.64] ;  /* 0x00000008501c4981 */ /* 0x000ea2000c1e1500 */
[----:B------:R-:W-:Y:S02]  /*c9b0*/  PRMT R62, RZ, 0x7610, R62 ;  /* 0x00007610ff3e7816 */ /* 0x000fe4000000003e */
[----:B------:R-:W-:Y:S01]  /*c9c0*/  PRMT R93, RZ, 0x7610, R93 ;  /* 0x00007610ff5d7816 */ /* 0x000fe2000000005d */
[----:B------:R-:W2:Y:S04]  /*c9d0*/  @P4 LDG.E.U16 R64, desc[UR8][R122.64] ;  /* 0x000000087a404981 */ /* 0x000ea8000c1e1500 */
[----:B------:R-:W2:Y:S04]  /*c9e0*/  LDL.64 R106, [R1+0x288] ;  /* 0x00028800016a7983 */ /* 0x000ea80000100a00 */
[----:B------:R-:W2:Y:S01]  /*c9f0*/  LDL.64 R80, [R1+0x278] ;  /* 0x0002780001507983 */ /* 0x000ea20000100a00 */
[----:B------:R-:W-:-:S03]  /*ca00*/  PRMT R92, RZ, 0x7610, R92 ;  /* 0x00007610ff5c7816 */ /* 0x000fc6000000005c */
[----:B------:R-:W2:Y:S04]  /*ca10*/  @P4 LDG.E.U16 R31, desc[UR8][R118.64] ;  /* 0x00000008761f4981 */ /* 0x000ea8000c1e1500 */
[----:B------:R-:W2:Y:S04]  /*ca20*/  @P4 LDG.E.U16 R63, desc[UR8][R116.64] ;  /* 0x00000008743f4981 */ /* 0x000ea8000c1e1500 */
[----:B------:R-:W2:Y:S04]  /*ca30*/  @P4 LDG.E.U16 R62, desc[UR8][R102.64] ;  /* 0x00000008663e4981 */ /* 0x000ea8000c1e1500 */
[----:B----4-:R-:W4:Y:S04]  /*ca40*/  @P4 LDG.E.U16 R98, desc[UR8][R76.64] ;  /* 0x000000084c624981 */ /* 0x010f28000c1e1500 */
[----:B---3--:R-:W3:Y:S04]  /*ca50*/  @P4 LDG.E.U16 R60, desc[UR8][R78.64] ;  /* 0x000000084e3c4981 */ /* 0x008ee8000c1e1500 */
[----:B------:R-:W-:Y:S04]  /*ca60*/  STL [R1+0x7d8], R90 ;  /* 0x0007d85a01007387 */ /* 0x000fe80000100800 */
[----:B------:R0:W-:Y:S04]  /*ca70*/  STL [R1+0x744], R91 ;  /* 0x0007445b01007387 */ /* 0x0001e80000100800 */
[----:B0-----:R-:W3:Y:S04]  /*ca80*/  LDL.64 R90, [R1+0x270] ;  /* 0x00027000015a7983 */ /* 0x001ee80000100a00 */
[----:B--2---:R-:W-:Y:S04]  /*ca90*/  STL [R1+0x7d4], R86 ;  /* 0x0007d45601007387 */ /* 0x004fe80000100800 */
[----:B------:R0:W-:Y:S04]  /*caa0*/  STL [R1+0x740], R87 ;  /* 0x0007405701007387 */ /* 0x0001e80000100800 */
[----:B------:R-:W2:Y:S04]  /*cab0*/  LDL.64 R114, [R1+0xb0] ;  /* 0x0000b00001727983 */ /* 0x000ea80000100a00 */
[----:B------:R-:W2:Y:S04]  /*cac0*/  LDL.64 R116, [R1+0x90] ;  /* 0x0000900001747983 */ /* 0x000ea80000100a00 */
[----:B0-----:R-:W2:Y:S04]  /*cad0*/  LDL.64 R86, [R1+0x250] ;  /* 0x0002500001567983 */ /* 0x001ea80000100a00 */
[----:B------:R-:W2:Y:S04]  /*cae0*/  LDL.64 R78, [R1+0x70] ;  /* 0x00007000014e7983 */ /* 0x000ea80000100a00 */
[----:B------:R-:W2:Y:S04]  /*caf0*/  LDL.64 R118, [R1+0x50] ;  /* 0x0000500001767983 */ /* 0x000ea80000100a00 */
[----:B------:R-:W2:Y:S04]  /*cb00*/  LDL.64 R122, [R1+0x30] ;  /* 0x00003000017a7983 */ /* 0x000ea80000100a00 */
[----:B------:R-:W2:Y:S04]  /*cb10*/  LDL.64 R124, [R1+0x10] ;  /* 0x00001000017c7983 */ /* 0x000ea80000100a00 */
[----:B------:R-:W-:Y:S04]  /*cb20*/  STL [R1+0x748], R110 ;  /* 0x0007486e01007387 */ /* 0x000fe80000100800 */
[----:B------:R-:W-:Y:S04]  /*cb30*/  STL [R1+0x7dc], R99 ;  /* 0x0007dc6301007387 */ /* 0x000fe80000100800 */
[----:B------:R-:W2:Y:S04]  /*cb40*/  LDL.64 R102, [R1+0x230] ;  /* 0x0002300001667983 */ /* 0x000ea80000100a00 */
[----:B------:R-:W2:Y:S04]  /*cb50*/  LDL.64 R100, [R1+0x210] ;  /* 0x0002100001647983 */ /* 0x000ea80000100a00 */
[----:B------:R-:W2:Y:S04]  /*cb60*/  @P4 LDG.E.U16 R93, desc[UR8][R74.64] ;  /* 0x000000084a5d4981 */ /* 0x000ea8000c1e1500 */
[----:B------:R-:W2:Y:S04]  /*cb70*/  @P4 LDG.E.U16 R92, desc[UR8][R94.64] ;  /* 0x000000085e5c4981 */ /* 0x000ea8000c1e1500 */
[----:B----4-:R0:W-:Y:S04]  /*cb80*/  STL [R1+0x728], R98 ;  /* 0x0007286201007387 */ /* 0x0101e80000100800 */
[----:B------:R-:W4:Y:S01]  /*cb90*/  LDL.64 R74, [R1+0x190] ;  /* 0x00019000014a7983 */ /* 0x000f220000100a00 */
[----:B------:R-:W-:-:S02]  /*cba0*/  PRMT R83, RZ, 0x7610, R83 ;  /* 0x00007610ff537816 */ /* 0x000fc40000000053 */
[----:B------:R-:W-:Y:S01]  /*cbb0*/  PRMT R27, RZ, 0x7610, R27 ;  /* 0x00007610ff1b7816 */ /* 0x000fe2000000001b */
[----:B------:R-:W4:Y:S01]  /*cbc0*/  LDL.64 R84, [R1+0x1d0] ;  /* 0x0001d00001547983 */ /* 0x000f220000100a00 */
[----:B------:R-:W-:-:S03]  /*cbd0*/  PRMT R19, RZ, 0x7610, R19 ;  /* 0x00007610ff137816 */ /* 0x000fc60000000013 */
[----:B------:R-:W4:Y:S04]  /*cbe0*/  @P4 LDG.E.U16 R83, desc[UR8][R80.64] ;  /* 0x0000000850534981 */ /* 0x000f28000c1e1500 */
[----:B------:R-:W4:Y:S04]  /*cbf0*/  @P4 LDG.E.U16 R27, desc[UR8][R70.64] ;  /* 0x00000008461b4981 */ /* 0x000f28000c1e1500 */
[----:B0-----:R-:W4:Y:S04]  /*cc00*/  LDL.64 R98, [R1+0x1f0] ;  /* 0x0001f00001627983 */ /* 0x001f280000100a00 */
[----:B------:R-:W4:Y:S04]  /*cc10*/  LDL.64 R80, [R1+0x150] ;  /* 0x0001500001507983 */ /* 0x000f280000100a00 */
[----:B------:R-:W4:Y:S04]  /*cc20*/  LDL.64 R70, [R1+0x170] ;  /* 0x0001700001467983 */ /* 0x000f280000100a00 */
[----:B------:R-:W4:Y:S04]  /*cc30*/  LDL.64 R76, [R1+0x1b0] ;  /* 0x0001b000014c7983 */ /* 0x000f280000100a00 */
[----:B------:R-:W4:Y:S04]  /*cc40*/  LDL.64 R94, [R1+0x130] ;  /* 0x00013000015e7983 */ /* 0x000f280000100a00 */
[----:B--2---:R-:W-:Y:S04]  /*cc50*/  STL [R1+0x724], R92 ;  /* 0x0007245c01007387 */ /* 0x004fe80000100800 */
[----:B------:R0:W-:Y:S01]  /*cc60*/  STL [R1+0x7d0], R93 ;  /* 0x0007d05d01007387 */ /* 0x0001e20000100800 */
[----:B------:R-:W-:-:S02]  /*cc70*/  PRMT R17, RZ, 0x7610, R17 ;  /* 0x00007610ff117816 */ /* 0x000fc40000000011 */
[----:B------:R-:W-:Y:S02]  /*cc80*/  PRMT R18, RZ, 0x7610, R18 ;  /* 0x00007610ff127816 */ /* 0x000fe40000000012 */
[----:B------:R-:W-:Y:S02]  /*cc90*/  PRMT R20, RZ, 0x7610, R20 ;  /* 0x00007610ff147816 */ /* 0x000fe40000000014 */
[----:B------:R-:W-:Y:S02]  /*cca0*/  PRMT R26, RZ, 0x7610, R26 ;  /* 0x00007610ff1a7816 */ /* 0x000fe4000000001a */
[----:B------:R-:W-:Y:S01]  /*ccb0*/  PRMT R25, RZ, 0x7610, R25 ;  /* 0x00007610ff197816 */ /* 0x000fe20000000019 */
[----:B0-----:R-:W2:Y:S01]  /*ccc0*/  LDL.64 R92, [R1+0x110] ;  /* 0x00011000015c7983 */ /* 0x001ea20000100a00 */
[----:B------:R-:W-:Y:S02]  /*ccd0*/  PRMT R22, RZ, 0x7610, R22 ;  /* 0x00007610ff167816 */ /* 0x000fe40000000016 */
[----:B------:R-:W-:Y:S01]  /*cce0*/  PRMT R21, RZ, 0x7610, R21 ;  /* 0x00007610ff157816 */ /* 0x000fe20000000015 */
[----:B---3--:R-:W3:Y:S01]  /*ccf0*/  @P4 LDG.E.U16 R26, desc[UR8][R90.64] ;  /* 0x000000085a1a4981 */ /* 0x008ee2000c1e1500 */
[----:B------:R-:W-:-:S03]  /*cd00*/  PRMT R57, RZ, 0x7610, R57 ;  /* 0x00007610ff397816 */ /* 0x000fc60000000039 */
[----:B------:R-:W2:Y:S04]  /*cd10*/  @P4 LDG.E.U16 R25, desc[UR8][R86.64] ;  /* 0x0000000856194981 */ /* 0x000ea8000c1e1500 */
[----:B------:R-:W2:Y:S04]  /*cd20*/  LDL.64 R90, [R1+0xf0] ;  /* 0x0000f000015a7983 */ /* 0x000ea80000100a00 */
[----:B------:R-:W2:Y:S04]  /*cd30*/  LDL.64 R86, [R1+0xd0] ;  /* 0x0000d00001567983 */ /* 0x000ea80000100a00 */
[----:B----4-:R-:W4:Y:S04]  /*cd40*/  @P4 LDG.E.U16 R19, desc[UR8][R74.64] ;  /* 0x000000084a134981 */ /* 0x010f28000c1e1500 */
[----:B------:R-:W2:Y:S04]  /*cd50*/  @P4 LDG.E.U16 R21, desc[UR8][R84.64] ;  /* 0x0000000854154981 */ /* 0x000ea8000c1e1500 */
[----:B------:R-:W2:Y:S04]  /*cd60*/  LDL.64 R74, [R1+0x248] ;  /* 0x00024800014a7983 */ /* 0x000ea80000100a00 */
[----:B------:R-:W3:Y:S04]  /*cd70*/  LDL.64 R84, [R1+0x268] ;  /* 0x0002680001547983 */ /* 0x000ee80000100a00 */
[----:B------:R-:W3:Y:S04]  /*cd80*/  @P4 LDG.E.U16 R22, desc[UR8][R98.64] ;  /* 0x0000000862164981 */ /* 0x000ee8000c1e1500 */
[----:B------:R-:W3:Y:S04]  /*cd90*/  @P4 LDG.E.U16 R17, desc[UR8][R80.64] ;  /* 0x0000000850114981 */ /* 0x000ee8000c1e1500 */
[----:B------:R-:W3:Y:S04]  /*cda0*/  @P4 LDG.E.U16 R18, desc[UR8][R70.64] ;  /* 0x0000000846124981 */ /* 0x000ee8000c1e1500 */
[----:B------:R-:W4:Y:S04]  /*cdb0*/  @P4 LDG.E.U16 R20, desc[UR8][R76.64] ;  /* 0x000000084c144981 */ /* 0x000f28000c1e1500 */
[----:B------:R-:W4:Y:S04]  /*cdc0*/  LDL.64 R80, [R1+0x260] ;  /* 0x0002600001507983 */ /* 0x000f280000100a00 */
[----:B------:R-:W4:Y:S04]  /*cdd0*/  LDL.64 R70, [R1+0x240] ;  /* 0x0002400001467983 */ /* 0x000f280000100a00 */
[----:B------:R-:W4:Y:S04]  /*cde0*/  LDL.64 R76, [R1+0x258] ;  /* 0x00025800014c7983 */ /* 0x000f280000100a00 */
[----:B------:R-:W4:Y:S04]  /*cdf0*/  LDL.64 R98, [R1+0xc8] ;  /* 0x0000c80001627983 */ /* 0x000f280000100a00 */
[----:B------:R-:W-:Y:S01]  /*ce00*/  STL [R1+0x7cc], R83 ;  /* 0x0007cc5301007387 */ /* 0x000fe20000100800 */
[----:B------:R-:W-:-:S02]  /*ce10*/  PRMT R82, RZ, 0x7610, R82 ;  /* 0x00007610ff527816 */ /* 0x000fc40000000052 */
[----:B------:R-:W-:Y:S01]  /*ce20*/  PRMT R66, RZ, 0x7610, R66 ;  /* 0x00007610ff427816 */ /* 0x000fe20000000042 */
[----:B------:R-:W4:Y:S04]  /*ce30*/  LDL.64 R108, [R1+0x88] ;  /* 0x00008800016c7983 */ /* 0x000f280000100a00 */
[----:B--2---:R-:W2:Y:S04]  /*ce40*/  @P4 LDG.E.U16 R57, desc[UR8][R74.64] ;  /* 0x000000084a394981 */ /* 0x004ea8000c1e1500 */
[----:B------:R-:W2:Y:S01]  /*ce50*/  LDL.64 R74, [R1+0x238] ;  /* 0x00023800014a7983 */ /* 0x000ea20000100a00 */
[----:B------:R-:W-:-:S02]  /*ce60*/  PRMT R67, RZ, 0x7610, R67 ;  /* 0x00007610ff437816 */ /* 0x000fc40000000043 */
[----:B------:R-:W-:Y:S02]  /*ce70*/  PRMT R58, RZ, 0x7610, R58 ;  /* 0x00007610ff3a7816 */ /* 0x000fe4000000003a */
[----:B------:R-:W-:-:S04]  /*ce80*/  PRMT R68, RZ, 0x7610, R68 ;  /* 0x00007610ff447816 */ /* 0x000fc80000000044 */
[----:B---3--:R-:W3:Y:S04]  /*ce90*/  @P4 LDG.E.U16 R58, desc[UR8][R84.64] ;  /* 0x00000008543a4981 */ /* 0x008ee8000c1e1500 */
[----:B----4-:R-:W4:Y:S04]  /*cea0*/  @P4 LDG.E.U16 R82, desc[UR8][R80.64] ;  /* 0x0000000850524981 */ /* 0x010f28000c1e1500 */
[----:B------:R-:W3:Y:S04]  /*ceb0*/  @P4 LDG.E.U16 R66, desc[UR8][R70.64] ;  /* 0x0000000846424981 */ /* 0x000ee8000c1e1500 */
[----:B------:R-:W3:Y:S04]  /*cec0*/  @P4 LDG.E.U16 R67, desc[UR8][R76.64] ;  /* 0x000000084c434981 */ /* 0x000ee8000c1e1500 */
[----:B------:R-:W3:Y:S01]  /*ced0*/  LDL.64 R84, [R1+0x228] ;  /* 0x0002280001547983 */ /* 0x000ee20000100a00 */
[----:B------:R-:W-:-:S02]  /*cee0*/  PRMT R59, RZ, 0x7610, R59 ;  /* 0x00007610ff3b7816 */ /* 0x000fc4000000003b */
[----:B------:R-:W-:Y:S01]  /*cef0*/  PRMT R24, RZ, 0x7610, R24 ;  /* 0x00007610ff187816 */ /* 0x000fe20000000018 */
[----:B------:R-:W3:Y:S01]  /*cf00*/  LDL.64 R80, [R1+0x220] ;  /* 0x0002200001507983 */ /* 0x000ee20000100a00 */
        /* <DEDUP_REMOVED lines=8> */
[----:B------:R-:W3:Y:S01]  /*cf90*/  @P4 LDG.E.U16 R23, desc[UR8][R100.64] ;  /* 0x0000000864174981 */ /* 0x000ee2000c1e1500 */
[----:B------:R-:W-:Y:S02]  /*cfa0*/  PRMT R10, RZ, 0x7610, R10 ;  /* 0x00007610ff0a7816 */ /* 0x000fe4000000000a */
[----:B------:R-:W-:Y:S01]  /*cfb0*/  PRMT R9, RZ, 0x7610, R9 ;  /* 0x00007610ff097816 */ /* 0x000fe20000000009 */
[----:B------:R-:W3:Y:S01]  /*cfc0*/  @P4 LDG.E.U16 R16, desc[UR8][R94.64] ;  /* 0x000000085e104981 */ /* 0x000ee2000c1e1500 */
[----:B------:R-:W-:Y:S02]  /*cfd0*/  PRMT R8, RZ, 0x7610, R8 ;  /* 0x00007610ff087816 */ /* 0x000fe40000000008 */
[----:B------:R-:W-:Y:S01]  /*cfe0*/  PRMT R7, RZ, 0x7610, R7 ;  /* 0x00007610ff077816 */ /* 0x000fe20000000007 */
[----:B------:R-:W3:Y:S01]  /*cff0*/  @P4 LDG.E.U16 R15, desc[UR8][R92.64] ;  /* 0x000000085c0f4981 */ /* 0x000ee2000c1e1500 */
[----:B------:R-:W-:-:S03]  /*d000*/  PRMT R14, RZ, 0x7610, R14 ;  /* 0x00007610ff0e7816 */ /* 0x000fc6000000000e */
[----:B------:R-:W3:Y:S01]  /*d010*/  @P4 LDG.E.U16 R13, desc[UR8][R86.64] ;  /* 0x00000008560d4981 */ /* 0x000ee2000c1e1500 */
[----:B------:R-:W-:-:S03]  /*d020*/  PRMT R56, RZ, 0x7610, R56 ;  /* 0x00007610ff387816 */ /* 0x000fc60000000038 */
[----:B------:R-:W3:Y:S04]  /*d030*/  @P4 LDG.E.U16 R12, desc[UR8][R114.64] ;  /* 0x00000008720c4981 */ /* 0x000ee8000c1e1500 */
[----:B------:R-:W3:Y:S04]  /*d040*/  @P4 LDG.E.U16 R11, desc[UR8][R116.64] ;  /* 0x00000008740b4981 */ /* 0x000ee8000c1e1500 */
[----:B------:R-:W3:Y:S04]  /*d050*/  @P4 LDG.E.U16 R10, desc[UR8][R78.64] ;  /* 0x000000084e0a4981 */ /* 0x000ee8000c1e1500 */
        /* <DEDUP_REMOVED lines=10> */
[----:B------:R-:W3:Y:S04]  /*d100*/  @P4 LDG.E.U16 R9, desc[UR8][R118.64] ;  /* 0x0000000876094981 */ /* 0x000ee8000c1e1500 */
[----:B------:R-:W3:Y:S04]  /*d110*/  @P4 LDG.E.U16 R8, desc[UR8][R122.64] ;  /* 0x000000087a084981 */ /* 0x000ee8000c1e1500 */
[----:B------:R-:W3:Y:S04]  /*d120*/  @P4 LDG.E.U16 R7, desc[UR8][R124.64] ;  /* 0x000000087c074981 */ /* 0x000ee8000c1e1500 */
[----:B------:R-:W3:Y:S04]  /*d130*/  @P4 LDG.E.U16 R14, desc[UR8][R90.64] ;  /* 0x000000085a0e4981 */ /* 0x000ee8000c1e1500 */
[----:B--2---:R-:W2:Y:S04]  /*d140*/  @P4 LDG.E.U16 R68, desc[UR8][R74.64] ;  /* 0x000000084a444981 */ /* 0x004ea8000c1e1500 */
[----:B----4-:R0:W-:Y:S04]  /*d150*/  STL [R1+0x720], R82 ;  /* 0x0007205201007387 */ /* 0x0101e80000100800 */
[----:B------:R-:W4:Y:S04]  /*d160*/  LDL.64 R110, [R1+0x1a8] ;  /* 0x0001a800016e7983 */ /* 0x000f280000100a00 */
[----:B------:R-:W4:Y:S04]  /*d170*/  LDL.64 R118, [R1+0x188] ;  /* 0x0001880001767983 */ /* 0x000f280000100a00 */
[----:B0-----:R-:W4:Y:S04]  /*d180*/  LDL.64 R82, [R1+0x1c8] ;  /* 0x0001c80001527983 */ /* 0x001f280000100a00 */
[----:B------:R-:W4:Y:S04]  /*d190*/  LDL.64 R122, [R1+0x168] ;  /* 0x00016800017a7983 */ /* 0x000f280000100a00 */
[----:B------:R-:W4:Y:S04]  /*d1a0*/  LDL.64 R124, [R1+0x148] ;  /* 0x00014800017c7983 */ /* 0x000f280000100a00 */
[----:B---3--:R-:W-:Y:S04]  /*d1b0*/  STL [R1+0x71c], R66 ;  /* 0x00071c4201007387 */ /* 0x008fe80000100800 */
[----:B------:R0:W-:Y:S04]  /*d1c0*/  STL [R1+0x7c8], R67 ;  /* 0x0007c84301007387 */ /* 0x0001e80000100800 */
[----:B------:R-:W3:Y:S04]  /*d1d0*/  LDL.64 R90, [R1+0x108] ;  /* 0x00010800015a7983 */ /* 0x000ee80000100a00 */
[----:B------:R-:W3:Y:S04]  /*d1e0*/  LDL.64 R70, [R1+0xe8] ;  /* 0x0000e80001467983 */ /* 0x000ee80000100a00 */
[----:B0-----:R-:W3:Y:S04]  /*d1f0*/  LDL.64 R66, [R1+0x128] ;  /* 0x0001280001427983 */ /* 0x001ee80000100a00 */
[----:B------:R-:W3:Y:S04]  /*d200*/  LDL.LU.64 R74, [R1+0xa38] ;  /* 0x000a3800014a7983 */ /* 0x000ee80000300a00 */
[----:B------:R-:W4:Y:S04]  /*d210*/  @P4 LDG.E.U16 R56, desc[UR8][R84.64] ;  /* 0x0000000854384981 */ /* 0x000f28000c1e1500 */
[----:B--2---:R0:W-:Y:S04]  /*d220*/  STL [R1+0x7c4], R68 ;  /* 0x0007c44401007387 */ /* 0x0041e80000100800 */
[----:B0-----:R-:W2:Y:S04]  /*d230*/  LDL.LU R68, [R1+0xa30] ;  /* 0x000a300001447983 */ /* 0x001ea80000300800 */
[----:B------:R-:W2:Y:S01]  /*d240*/  LDL.LU.64 R84, [R1+0xa28] ;  /* 0x000a280001547983 */ /* 0x000ea20000300a00 */
[----:B------:R-:W-:-:S06]  /*d250*/  PRMT R72, RZ, 0x7610, R72 ;  /* 0x00007610ff487816 */ /* 0x000fcc0000000048 */
[----:B------:R-:W4:Y:S04]  /*d260*/  @P4 LDG.E.U16 R72, desc[UR8][R94.64] ;  /* 0x000000085e484981 */ /* 0x000f28000c1e1500 */
[----:B---3--:R-:W3:Y:S04]  /*d270*/  @P4 LDG.E.U16 R75, desc[UR8][R92.64] ;  /* 0x000000085c4b4981 */ /* 0x008ee8000c1e1500 */
[----:B--2---:R-:W2:Y:S04]  /*d280*/  @P4 LDG.E.U16 R84, desc[UR8][R80.64] ;  /* 0x0000000850544981 */ /* 0x004ea8000c1e1500 */
[----:B------:R-:W3:Y:S01]  /*d290*/  @P4 LDG.E.U16 R85, desc[UR8][R76.64] ;  /* 0x000000084c554981 */ /* 0x000ee2000c1e1500 */
[----:B------:R-:W-:-:S03]  /*d2a0*/  PRMT R55, RZ, 0x7610, R55 ;  /* 0x00007610ff377816 */ /* 0x000fc60000000037 */
[----:B------:R-:W3:Y:S01]  /*d2b0*/  LDL.LU.64 R80, [R1+0xa20] ;  /* 0x000a200001507983 */ /* 0x000ee20000300a00 */
[----:B------:R-:W-:-:S03]  /*d2c0*/  PRMT R54, RZ, 0x7610, R54 ;  /* 0x00007610ff367816 */ /* 0x000fc60000000036 */
[----:B------:R-:W3:Y:S01]  /*d2d0*/  @P4 LDG.E.U16 R55, desc[UR8][R86.64] ;  /* 0x0000000856374981 */ /* 0x000ee2000c1e1500 */
[----:B------:R-:W-:Y:S02]  /*d2e0*/  PRMT R69, RZ, 0x7610, R69 ;  /* 0x00007610ff457816 */ /* 0x000fe40000000045 */
[----:B------:R-:W-:Y:S01]  /*d2f0*/  PRMT R53, RZ, 0x7610, R53 ;  /* 0x00007610ff357816 */ /* 0x000fe20000000035 */
[----:B------:R-:W3:Y:S01]  /*d300*/  @P4 LDG.E.U16 R54, desc[UR8][R100.64] ;  /* 0x0000000864364981 */ /* 0x000ee2000c1e1500 */
[----:B------:R-:W-:Y:S02]  /*d310*/  PRMT R52, RZ, 0x7610, R52 ;  /* 0x00007610ff347816 */ /* 0x000fe40000000034 */
[----:B------:R-:W-:Y:S01]  /*d320*/  PRMT R51, RZ, 0x7610, R51 ;  /* 0x00007610ff337816 */ /* 0x000fe20000000033 */
[----:B------:R-:W3:Y:S01]  /*d330*/  @P4 LDG.E.U16 R69, desc[UR8][R102.64] ;  /* 0x0000000866454981 */ /* 0x000ee2000c1e1500 */
[----:B------:R-:W-:Y:S02]  /*d340*/  PRMT R50, RZ, 0x7610, R50 ;  /* 0x00007610ff327816 */ /* 0x000fe40000000032 */
[----:B------:R-:W-:Y:S01]  /*d350*/  PRMT R49, RZ, 0x7610, R49 ;  /* 0x00007610ff317816 */ /* 0x000fe20000000031 */
[----:B----4-:R0:W4:Y:S01]  /*d360*/  @P4 LDG.E.U16 R53, desc[UR8][R82.64] ;  /* 0x0000000852354981 */ /* 0x010122000c1e1500 */
[----:B------:R-:W-:-:S02]  /*d370*/  PRMT R48, RZ, 0x7610, R48 ;  /* 0x00007610ff307816 */ /* 0x000fc40000000030 */
[----:B------:R-:W-:Y:S01]  /*d380*/  PRMT R46, RZ, 0x7610, R46 ;  /* 0x00007610ff2e7816 */ /* 0x000fe2000000002e */
[----:B------:R-:W4:Y:S04]  /*d390*/  @P4 LDG.E.U16 R52, desc[UR8][R110.64] ;  /* 0x000000086e344981 */ /* 0x000f28000c1e1500 */
[----:B------:R-:W4:Y:S04]  /*d3a0*/  @P4 LDG.E.U16 R51, desc[UR8][R118.64] ;  /* 0x0000000876334981 */ /* 0x000f28000c1e1500 */
[----:B------:R-:W4:Y:S04]  /*d3b0*/  @P4 LDG.E.U16 R50, desc[UR8][R122.64] ;  /* 0x000000087a324981 */ /* 0x000f28000c1e1500 */
[----:B------:R-:W4:Y:S04]  /*d3c0*/  @P4 LDG.E.U16 R49, desc[UR8][R124.64] ;  /* 0x000000087c314981 */ /* 0x000f28000c1e1500 */
[----:B------:R1:W4:Y:S04]  /*d3d0*/  @P4 LDG.E.U16 R48, desc[UR8][R66.64] ;  /* 0x0000000842304981 */ /* 0x000328000c1e1500 */
[----:B------:R-:W4:Y:S04]  /*d3e0*/  @P4 LDG.E.U16 R46, desc[UR8][R70.64] ;  /* 0x00000008462e4981 */ /* 0x000f28000c1e1500 */
[----:B--2---:R2:W-:Y:S04]  /*d3f0*/  STL [R1+0x718], R84 ;  /* 0x0007185401007387 */ /* 0x0045e80000100800 */
[----:B--2---:R-:W2:Y:S04]  /*d400*/  LDL.LU R84, [R1+0xa18] ;  /* 0x000a180001547983 */ /* 0x004ea80000300800 */
[----:B------:R-:W2:Y:S04]  /*d410*/  LDL.LU.64 R76, [R1+0xa10] ;  /* 0x000a1000014c7983 */ /* 0x000ea80000300a00 */
[----:B---3--:R3:W-:Y:S04]  /*d420*/  STL [R1+0x7c0], R85 ;  /* 0x0007c05501007387 */ /* 0x0087e80000100800 */
[----:B---3--:R-:W3:Y:S04]  /*d430*/  LDL.LU R85, [R1+0xa08] ;  /* 0x000a080001557983 */ /* 0x008ee80000300800 */
[----:B------:R-:W2:Y:S04]  /*d440*/  LDL.LU.64 R86, [R1+0xa00] ;  /* 0x000a000001567983 */ /* 0x000ea80000300a00 */
[----:B------:R-:W2:Y:S04]  /*d450*/  LDL.LU.64 R92, [R1+0x9f8] ;  /* 0x0009f800015c7983 */ /* 0x000ea80000300a00 */
[----:B------:R0:W-:Y:S04]  /*d460*/  STL [R1+0x714], R75 ;  /* 0x0007144b01007387 */ /* 0x0001e80000100800 */
[----:B0-----:R-:W2:Y:S04]  /*d470*/  LDL.LU R75, [R1+0x9f0] ;  /* 0x0009f000014b7983 */ /* 0x001ea80000300800 */
[----:B------:R-:W2:Y:S04]  /*d480*/  LDL.LU.64 R94, [R1+0x9e8] ;  /* 0x0009e800015e7983 */ /* 0x000ea80000300a00 */
[----:B------:R0:W-:Y:S04]  /*d490*/  STL [R1+0x7bc], R72 ;  /* 0x0007bc4801007387 */ /* 0x0001e80000100800 */
[----:B0-----:R-:W2:Y:S04]  /*d4a0*/  LDL.LU R72, [R1+0x9e0] ;  /* 0x0009e00001487983 */ /* 0x001ea80000300800 */
[----:B------:R-:W2:Y:S04]  /*d4b0*/  LDL.LU.64 R100, [R1+0x9d8] ;  /* 0x0009d80001647983 */ /* 0x000ea80000300a00 */
[----:B------:R-:W2:Y:S04]  /*d4c0*/  LDL.LU.64 R102, [R1+0x9d0] ;  /* 0x0009d00001667983 */ /* 0x000ea80000300a00 */
[----:B------:R-:W2:Y:S04]  /*d4d0*/  LDL.LU.64 R82, [R1+0x9c8] ;  /* 0x0009c80001527983 */ /* 0x000ea80000300a00 */
[----:B------:R-:W2:Y:S04]  /*d4e0*/  LDL.LU.64 R110, [R1+0x9c0] ;  /* 0x0009c000016e7983 */ /* 0x000ea80000300a00 */
[----:B------:R-:W2:Y:S04]  /*d4f0*/  LDL.LU.64 R118, [R1+0x9b8] ;  /* 0x0009b80001767983 */ /* 0x000ea80000300a00 */
[----:B------:R-:W2:Y:S04]  /*d500*/  LDL.LU.64 R122, [R1+0x9b0] ;  /* 0x0009b000017a7983 */ /* 0x000ea80000300a00 */
[----:B------:R-:W2:Y:S04]  /*d510*/  LDL.LU.64 R124, [R1+0x9a8] ;  /* 0x0009a800017c7983 */ /* 0x000ea80000300a00 */
[----:B------:R-:W1:Y:S04]  /*d520*/  LDL.LU.64 R66, [R1+0x9a0] ;  /* 0x0009a00001427983 */ /* 0x000e680000300a00 */
[----:B------:R-:W2:Y:S01]  /*d530*/  LDL.64 R70, [R1+0x1d8] ;  /* 0x0001d80001467983 */ /* 0x000ea20000100a00 */
[----:B------:R-:W-:-:S02]  /*d540*/  PRMT R68, RZ, 0x7610, R68 ;  /* 0x00007610ff447816 */ /* 0x000fc40000000044 */
[----:B------:R-:W-:-:S06]  /*d550*/  PRMT R44, RZ, 0x7610, R44 ;  /* 0x00007610ff2c7816 */ /* 0x000fcc000000002c */
[----:B------:R-:W3:Y:S04]  /*d560*/  @P4 LDG.E.U16 R44, desc[UR8][R106.64] ;  /* 0x000000086a2c4981 */ /* 0x000ee8000c1e1500 */
[----:B------:R-:W3:Y:S04]  /*d570*/  LDL.64 R106, [R1+0x1b8] ;  /* 0x0001b800016a7983 */ /* 0x000ee80000100a00 */
[----:B--2---:R-:W2:Y:S01]  /*d580*/  @P4 LDG.E.U16 R68, desc[UR8][R70.64] ;  /* 0x0000000846444981 */ /* 0x004ea2000c1e1500 */
[----:B------:R-:W-:Y:S02]  /*d590*/  PRMT R47, RZ, 0x7610, R47 ;  /* 0x00007610ff2f7816 */ /* 0x000fe4000000002f */
[----:B------:R-:W-:-:S02]  /*d5a0*/  PRMT R40, RZ, 0x7610, R40 ;  /* 0x00007610ff287816 */ /* 0x000fc40000000028 */
[----:B------:R-:W-:Y:S02]  /*d5b0*/  PRMT R82, RZ, 0x7610, R82 ;  /* 0x00007610ff527816 */ /* 0x000fe40000000052 */
[----:B------:R-:W4:Y:S01]  /*d5c0*/  @P4 LDG.E.U16 R47, desc[UR8][R90.64] ;  /* 0x000000085a2f4981 */ /* 0x000f22000c1e1500 */
[----:B------:R-:W-:-:S03]  /*d5d0*/  PRMT R43, RZ, 0x7610, R43 ;  /* 0x00007610ff2b7816 */ /* 0x000fc6000000002b */
[----:B------:R-:W4:Y:S04]  /*d5e0*/  @P4 LDG.E.U16 R40, desc[UR8][R78.64] ;  /* 0x000000084e284981 */ /* 0x000f28000c1e1500 */
[----:B------:R-:W4:Y:S04]  /*d5f0*/  @P4 LDG.E.U16 R43, desc[UR8][R108.64] ;  /* 0x000000086c2b4981 */ /* 0x000f28000c1e1500 */
[----:B------:R-:W4:Y:S04]  /*d600*/  LDL.64 R90, [R1+0x1c0] ;  /* 0x0001c000015a7983 */ /* 0x000f280000100a00 */
[----:B------:R-:W-:Y:S04]  /*d610*/  STL [R1+0x710], R69 ;  /* 0x0007104501007387 */ /* 0x000fe80000100800 */
[----:B------:R-:W4:Y:S04]  /*d620*/  LDL.64 R78, [R1+0x1a0] ;  /* 0x0001a000014e7983 */ /* 0x000f280000100a00 */
[----:B------:R-:W4:Y:S04]  /*d630*/  LDL.64 R70, [R1+0x198] ;  /* 0x0001980001467983 */ /* 0x000f280000100a00 */
[----:B---3--:R-:W3:Y:S04]  /*d640*/  @P4 LDG.E.U16 R82, desc[UR8][R106.64] ;  /* 0x000000086a524981 */ /* 0x008ee8000c1e1500 */
[----:B--2---:R0:W-:Y:S04]  /*d650*/  STL [R1+0x7b8], R68 ;  /* 0x0007b84401007387 */ /* 0x0041e80000100800 */
[----:B------:R-:W2:Y:S04]  /*d660*/  LDL.64 R106, [R1+0x178] ;  /* 0x00017800016a7983 */ /* 0x000ea80000100a00 */
[----:B------:R-:W3:Y:S04]  /*d670*/  LDL.64 R108, [R1+0x160] ;  /* 0x00016000016c7983 */ /* 0x000ee80000100a00 */
[----:B0-----:R-:W3:Y:S01]  /*d680*/  LDL.64 R68, [R1+0x180] ;  /* 0x0001800001447983 */ /* 0x001ee20000100a00 */
[----:B------:R-:W-:-:S02]  /*d690*/  PRMT R83, RZ, 0x7610, R83 ;  /* 0x00007610ff537816 */ /* 0x000fc40000000053 */
[----:B-1----:R-:W-:Y:S02]  /*d6a0*/  PRMT R66, RZ, 0x7610, R66 ;  /* 0x00007610ff427816 */ /* 0x002fe40000000042 */
[----:B------:R-:W-:Y:S02]  /*d6b0*/  PRMT R67, RZ, 0x7610, R67 ;  /* 0x00007610ff437816 */ /* 0x000fe40000000043 */
[----:B------:R-:W-:Y:S01]  /*d6c0*/  PRMT R76, RZ, 0x7610, R76 ;  /* 0x00007610ff4c7816 */ /* 0x000fe2000000004c */
[----:B----4-:R-:W4:Y:S01]  /*d6d0*/  @P4 LDG.E.U16 R83, desc[UR8][R90.64] ;  /* 0x000000085a534981 */ /* 0x010f22000c1e1500 */
[----:B------:R-:W-:Y:S02]  /*d6e0*/  PRMT R77, RZ, 0x7610, R77 ;  /* 0x00007610ff4d7816 */ /* 0x000fe4000000004d */
[----:B------:R-:W-:Y:S02]  /*d6f0*/  PRMT R41, RZ, 0x7610, R41 ;  /* 0x00007610ff297816 */ /* 0x000fe40000000029 */
[----:B------:R-:W-:-:S02]  /*d700*/  PRMT R72, RZ, 0x7610, R72 ;  /* 0x00007610ff487816 */ /* 0x000fc40000000048 */
[----:B------:R-:W-:Y:S01]  /*d710*/  PRMT R39, RZ, 0x7610, R39 ;  /* 0x00007610ff277816 */ /* 0x000fe20000000027 */
[----:B------:R-:W4:Y:S04]  /*d720*/  @P4 LDG.E.U16 R77, desc[UR8][R78.64] ;  /* 0x000000084e4d4981 */ /* 0x000f28000c1e1500 */
[----:B------:R-:W4:Y:S04]  /*d730*/  @P4 LDG.E.U16 R67, desc[UR8][R70.64] ;  /* 0x0000000846434981 */ /* 0x000f28000c1e1500 */
[----:B------:R-:W4:Y:S04]  /*d740*/  @P4 LDG.E.U16 R41, desc[UR8][R116.64] ;  /* 0x0000000874294981 */ /* 0x000f28000c1e1500 */
[----:B------:R-:W4:Y:S01]  /*d750*/  @P4 LDG.E.U16 R39, desc[UR8][R124.64] ;  /* 0x000000087c274981 */ /* 0x000f22000c1e1500 */
[----:B------:R-:W-:-:S02]  /*d760*/  PRMT R45, RZ, 0x7610, R45 ;  /* 0x00007610ff2d7816 */ /* 0x000fc4000000002d */
[----:B------:R-:W-:Y:S01]  /*d770*/  PRMT R42, RZ, 0x7610, R42 ;  /* 0x00007610ff2a7816 */ /* 0x000fe2000000002a */
[----:B------:R-:W4:Y:S04]  /*d780*/  LDL.64 R90, [R1+0xc0] ;  /* 0x0000c000015a7983 */ /* 0x000f280000100a00 */
[----:B------:R-:W4:Y:S04]  /*d790*/  LDL.64 R116, [R1+0x158] ;  /* 0x0001580001747983 */ /* 0x000f280000100a00 */
[----:B------:R-:W4:Y:S04]  /*d7a0*/  LDL.64 R124, [R1+0x140] ;  /* 0x00014000017c7983 */ /* 0x000f280000100a00 */
[----:B------:R-:W4:Y:S04]  /*d7b0*/  @P4 LDG.E.U16 R45, desc[UR8][R98.64] ;  /* 0x00000008622d4981 */ /* 0x000f28000c1e1500 */
[----:B------:R-:W4:Y:S04]  /*d7c0*/  @P4 LDG.E.U16 R42, desc[UR8][R114.64] ;  /* 0x00000008722a4981 */ /* 0x000f28000c1e1500 */
[----:B------:R-:W4:Y:S04]  /*d7d0*/  LDL.64 R98, [R1+0xa0] ;  /* 0x0000a00001627983 */ /* 0x000f280000100a00 */
[----:B--2---:R-:W2:Y:S04]  /*d7e0*/  @P4 LDG.E.U16 R76, desc[UR8][R106.64] ;  /* 0x000000086a4c4981 */ /* 0x004ea8000c1e1500 */
[----:B---3--:R-:W3:Y:S04]  /*d7f0*/  @P4 LDG.E.U16 R72, desc[UR8][R108.64] ;  /* 0x000000086c484981 */ /* 0x008ee8000c1e1500 */
[----:B------:R-:W2:Y:S04]  /*d800*/  @P4 LDG.E.U16 R66, desc[UR8][R68.64] ;  /* 0x0000000844424981 */ /* 0x000ea8000c1e1500 */
[----:B------:R-:W-:Y:S04]  /*d810*/  STL [R1+0x7b4], R82 ;  /* 0x0007b45201007387 */ /* 0x000fe80000100800 */
[----:B----4-:R0:W-:Y:S01]  /*d820*/  STL [R1+0x70c], R83 ;  /* 0x00070c5301007387 */ /* 0x0101e20000100800 */
[----:B------:R-:W-:-:S03]  /*d830*/  PRMT R123, RZ, 0x7610, R123 ;  /* 0x00007610ff7b7816 */ /* 0x000fc6000000007b */
[----:B------:R-:W4:Y:S04]  /*d840*/  LDL.64 R114, [R1+0x60] ;  /* 0x0000600001727983 */ /* 0x000f280000100a00 */
[----:B------:R-:W3:Y:S04]  /*d850*/  LDL.64 R78, [R1+0x138] ;  /* 0x00013800014e7983 */ /* 0x000ee80000100a00 */
[----:B0-----:R-:W3:Y:S01]  /*d860*/  LDL.64 R82, [R1+0x80] ;  /* 0x0000800001527983 */ /* 0x001ee20000100a00 */
[----:B------:R-:W-:-:S03]  /*d870*/  PRMT R122, RZ, 0x7610, R122 ;  /* 0x00007610ff7a7816 */ /* 0x000fc6000000007a */
[----:B------:R-:W3:Y:S04]  /*d880*/  @P4 LDG.E.U16 R123, desc[UR8][R116.64] ;  /* 0x00000008747b4981 */ /* 0x000ee8000c1e1500 */
[----:B------:R0:W3:Y:S04]  /*d890*/  @P4 LDG.E.U16 R122, desc[UR8][R124.64] ;  /* 0x000000087c7a4981 */ /* 0x0000e8000c1e1500 */
[----:B--2---:R-:W-:Y:S04]  /*d8a0*/  STL [R1+0x704], R66 ;  /* 0x0007044201007387 */ /* 0x004fe80000100800 */
[----:B------:R1:W-:Y:S04]  /*d8b0*/  STL [R1+0x7b0], R67 ;  /* 0x0007b04301007387 */ /* 0x0003e80000100800 */
[----:B------:R-:W2:Y:S04]  /*d8c0*/  LDL.64 R70, [R1+0x100] ;  /* 0x0001000001467983 */ /* 0x000ea80000100a00 */
[----:B------:R-:W2:Y:S04]  /*d8d0*/  LDL.64 R68, [R1+0xe0] ;  /* 0x0000e00001447983 */ /* 0x000ea80000100a00 */
[----:B-1----:R-:W2:Y:S04]  /*d8e0*/  LDL.64 R66, [R1+0x120] ;  /* 0x0001200001427983 */ /* 0x002ea80000100a00 */
[----:B------:R-:W-:Y:S04]  /*d8f0*/  STL [R1+0x7ac], R76 ;  /* 0x0007ac4c01007387 */ /* 0x000fe80000100800 */
[----:B------:R1:W-:Y:S04]  /*d900*/  STL [R1+0x708], R77 ;  /* 0x0007084d01007387 */ /* 0x0003e80000100800 */
[----:B------:R-:W2:Y:S04]  /*d910*/  LDL.64 R106, [R1+0x20] ;  /* 0x00002000016a7983 */ /* 0x000ea80000100a00 */
[----:B-1----:R-:W2:Y:S04]  /*d920*/  LDL.64 R76, [R1+0x40] ;  /* 0x00004000014c7983 */ /* 0x002ea80000100a00 */
[----:B------:R-:W2:Y:S04]  /*d930*/  LDL.LU.64 R108, [R1+0x998] ;  /* 0x00099800016c7983 */ /* 0x000ea80000300a00 */
[----:B---3--:R1:W-:Y:S04]  /*d940*/  STL [R1+0x700], R72 ;  /* 0x0007004801007387 */ /* 0x0083e80000100800 */
[----:B-1----:R-:W3:Y:S04]  /*d950*/  LDL.LU R72, [R1+0x990] ;  /* 0x0009900001487983 */ /* 0x002ee80000300800 */
[----:B------:R-:W2:Y:S04]  /*d960*/  LDL.LU.64 R116, [R1+0x988] ;  /* 0x0009880001747983 */ /* 0x000ea80000300a00 */
[----:B------:R-:W0:Y:S02]  /*d970*/  LDL.LU.64 R124, [R1+0x980] ;  /* 0x00098000017c7983 */ /* 0x000e240000300a00 */
[----:B0-----:R-:W-:-:S02]  /*d980*/  PRMT R125, RZ, 0x7610, R125 ;  /* 0x00007610ff7d7816 */ /* 0x001fc4000000007d */
[----:B------:R-:W-:-:S04]  /*d990*/  PRMT R124, RZ, 0x7610, R124 ;  /* 0x00007610ff7c7816 */ /* 0x000fc8000000007c */
[----:B------:R-:W3:Y:S04]  /*d9a0*/  @P4 LDG.E.U16 R125, desc[UR8][R78.64] ;  /* 0x000000084e7d4981 */ /* 0x000ee8000c1e1500 */
[----:B--2---:R-:W2:Y:S04]  /*d9b0*/  @P4 LDG.E.U16 R124, desc[UR8][R66.64] ;  /* 0x00000008427c4981 */ /* 0x004ea8000c1e1500 */
[----:B------:R-:W-:Y:S04]  /*d9c0*/  STL [R1+0x6fc], R122 ;  /* 0x0006fc7a01007387 */ /* 0x000fe80000100800 */
[----:B------:R0:W-:Y:S01]  /*d9d0*/  STL [R1+0x7a8], R123 ;  /* 0x0007a87b01007387 */ /* 0x0001e20000100800 */
[----:B------:R-:W-:-:S02]  /*d9e0*/  PRMT R32, RZ, 0x7610, R32 ;  /* 0x00007610ff207816 */ /* 0x000fc40000000020 */
[----:B------:R-:W-:Y:S02]  /*d9f0*/  PRMT R33, RZ, 0x7610, R33 ;  /* 0x00007610ff217816 */ /* 0x000fe40000000021 */
[----:B------:R-:W-:Y:S02]  /*da00*/  PRMT R101, RZ, 0x7610, R101 ;  /* 0x00007610ff657816 */ /* 0x000fe40000000065 */
[----:B------:R-:W4:Y:S04]  /*da10*/  @P4 LDG.E.U16 R32, desc[UR8][R68.64] ;  /* 0x0000000844204981 */ /* 0x000f28000c1e1500 */
[----:B0-----:R-:W4:Y:S04]  /*da20*/  LDL.64 R122, [R1] ;  /* 0x00000000017a7983 */ /* 0x001f280000100a00 */
[----:B------:R-:W4:Y:S04]  /*da30*/  LDL.LU.64 R78, [R1+0x978] ;  /* 0x00097800014e7983 */ /* 0x000f280000300a00 */
[----:B------:R-:W4:Y:S04]  /*da40*/  @P4 LDG.E.U16 R33, desc[UR8][R70.64] ;  /* 0x0000000846214981 */ /* 0x000f28000c1e1500 */
[----:B------:R-:W4:Y:S04]  /*da50*/  @P4 LDG.E.U16 R101, desc[UR8][R108.64] ;  /* 0x000000086c654981 */ /* 0x000f28000c1e1500 */
[----:B---3--:R0:W-:Y:S04]  /*da60*/  STL [R1+0x7a4], R125 ;  /* 0x0007a47d01007387 */ /* 0x0081e80000100800 */
[----:B0-----:R-:W3:Y:S04]  /*da70*/  LDL.LU R125, [R1+0x970] ;  /* 0x00097000017d7983 */ /* 0x001ee80000300800 */
[----:B------:R-:W3:Y:S04]  /*da80*/  LDL.LU.64 R66, [R1+0x968] ;  /* 0x0009680001427983 */ /* 0x000ee80000300a00 */
[----:B--2---:R0:W-:Y:S04]  /*da90*/  STL [R1+0x6f8], R124 ;  /* 0x0006f87c01007387 */ /* 0x0041e80000100800 */
[----:B0-----:R-:W2:Y:S01]  /*daa0*/  LDL.LU R124, [R1+0x960] ;  /* 0x00096000017c7983 */ /* 0x001ea20000300800 */
[----:B----4-:R-:W-:-:S02]  /*dab0*/  PRMT R79, RZ, 0x7610, R79 ;  /* 0x00007610ff4f7816 */ /* 0x010fc4000000004f */
[----:B------:R-:W-:Y:S01]  /*dac0*/  PRMT R78, RZ, 0x7610, R78 ;  /* 0x00007610ff4e7816 */ /* 0x000fe2000000004e */
[----:B------:R-:W4:Y:S01]  /*dad0*/  LDL.64 R68, [R1+0x98] ;  /* 0x0000980001447983 */ /* 0x000f220000100a00 */
[----:B------:R-:W-:Y:S02]  /*dae0*/  PRMT R75, RZ, 0x7610, R75 ;  /* 0x00007610ff4b7816 */ /* 0x000fe4000000004b */
[----:B------:R-:W-:Y:S01]  /*daf0*/  PRMT R72, RZ, 0x7610, R72 ;  /* 0x00007610ff487816 */ /* 0x000fe20000000048 */
[----:B------:R-:W5:Y:S04]  /*db00*/  @P4 LDG.E.U16 R79, desc[UR8][R82.64] ;  /* 0x00000008524f4981 */ /* 0x000f68000c1e1500 */
[----:B------:R-:W5:Y:S04]  /*db10*/  @P4 LDG.E.U16 R78, desc[UR8][R114.64] ;  /* 0x00000008724e4981 */ /* 0x000f68000c1e1500 */
[----:B------:R-:W5:Y:S04]  /*db20*/  @P4 LDG.E.U16 R75, desc[UR8][R76.64] ;  /* 0x000000084c4b4981 */ /* 0x000f68000c1e1500 */
[----:B------:R-:W4:Y:S04]  /*db30*/  LDL.64 R82, [R1+0x58] ;  /* 0x0000580001527983 */ /* 0x000f280000100a00 */
[----:B------:R-:W4:Y:S04]  /*db40*/  LDL.64 R114, [R1+0x38] ;  /* 0x0000380001727983 */ /* 0x000f280000100a00 */
[----:B------:R-:W5:Y:S01]  /*db50*/  @P4 LDG.E.U16 R72, desc[UR8][R106.64] ;  /* 0x000000086a484981 */ /* 0x000f62000c1e1500 */
[----:B---3--:R-:W-:-:S02]  /*db60*/  PRMT R125, RZ, 0x7610, R125 ;  /* 0x00007610ff7d7816 */ /* 0x008fc4000000007d */
[----:B------:R-:W-:-:S04]  /*db70*/  PRMT R67, RZ, 0x7610, R67 ;  /* 0x00007610ff437816 */ /* 0x000fc80000000043 */
[----:B------:R-:W5:Y:S04]  /*db80*/  @P4 LDG.E.U16 R125, desc[UR8][R90.64] ;  /* 0x000000085a7d4981 */ /* 0x000f68000c1e1500 */
[----:B------:R0:W5:Y:S04]  /*db90*/  @P4 LDG.E.U16 R67, desc[UR8][R122.64] ;  /* 0x000000087a434981 */ /* 0x000168000c1e1500 */
[----:B------:R-:W3:Y:S01]  /*dba0*/  LDL.64 R90, [R1+0x78] ;  /* 0x00007800015a7983 */ /* 0x000ee20000100a00 */
[----:B--2---:R-:W-:-:S06]  /*dbb0*/  PRMT R124, RZ, 0x7610, R124 ;  /* 0x00007610ff7c7816 */ /* 0x004fcc000000007c */
[----:B------:R-:W5:Y:S04]  /*dbc0*/  @P4 LDG.E.U16 R124, desc[UR8][R98.64] ;  /* 0x00000008627c4981 */ /* 0x000f68000c1e1500 */
[----:B------:R-:W2:Y:S04]  /*dbd0*/  LDL.64 R98, [R1+0xb8] ;  /* 0x0000b80001627983 */ /* 0x000ea80000100a00 */
[----:B------:R-:W-:Y:S04]  /*dbe0*/  STL [R1+0x6f0], R32 ;  /* 0x0006f02001007387 */ /* 0x000fe80000100800 */
[----:B------:R1:W-:Y:S04]  /*dbf0*/  STL [R1+0x6f4], R33 ;  /* 0x0006f42101007387 */ /* 0x0003e80000100800 */
[----:B------:R-:W2:Y:S04]  /*dc00*/  LDL.64 R70, [R1+0xf8] ;  /* 0x0000f80001467983 */ /* 0x000ea80000100a00 */
[----:B------:R-:W2:Y:S04]  /*dc10*/  LDL.64 R76, [R1+0xd8] ;  /* 0x0000d800014c7983 */ /* 0x000ea80000100a00 */
[----:B-1----:R-:W2:Y:S04]  /*dc20*/  LDL.64 R32, [R1+0x118] ;  /* 0x0001180001207983 */ /* 0x002ea80000100a00 */
[----:B------:R-:W2:Y:S04]  /*dc30*/  LDL.64 R106, [R1+0x18] ;  /* 0x00001800016a7983 */ /* 0x000ea80000100a00 */
[----:B------:R-:W0:Y:S04]  /*dc40*/  LDL.LU.64 R122, [R1+0x958] ;  /* 0x00095800017a7983 */ /* 0x000e280000300a00 */
[----:B------:R1:W-:Y:S04]  /*dc50*/  STL [R1+0x774], R101 ;  /* 0x0007746501007387 */ /* 0x0003e80000100800 */
[----:B-1----:R-:W2:Y:S01]  /*dc60*/  LDL.LU R101, [R1+0x954] ;  /* 0x0009540001657983 */ /* 0x002ea20000300800 */
[----:B------:R-:W-:-:S06]  /*dc70*/  PRMT R93, RZ, 0x7610, R93 ;  /* 0x00007610ff5d7816 */ /* 0x000fcc000000005d */
[----:B--2---:R-:W2:Y:S01]  /*dc80*/  @P4 LDG.E.U16 R93, desc[UR8][R100.64] ;  /* 0x00000008645d4981 */ /* 0x004ea2000c1e1500 */
[----:B0-----:R-:W-:-:S03]  /*dc90*/  PRMT R123, RZ, 0x7610, R123 ;  /* 0x00007610ff7b7816 */ /* 0x001fc6000000007b */
[----:B--2---:R0:W-:Y:S04]  /*dca0*/  STL [R1+0x76c], R93 ;  /* 0x00076c5d01007387 */ /* 0x0041e80000100800 */
[----:B0-----:R-:W2:Y:S01]  /*dcb0*/  LDL.LU R93, [R1+0x950] ;  /* 0x00095000015d7983 */ /* 0x001ea20000300800 */
[----:B------:R-:W-:-:S06]  /*dcc0*/  PRMT R122, RZ, 0x7610, R122 ;  /* 0x00007610ff7a7816 */ /* 0x000fcc000000007a */
[----:B------:R-:W3:Y:S04]  /*dcd0*/  @P4 LDG.E.U16 R122, desc[UR8][R84.64] ;  /* 0x00000008547a4981 */ /* 0x000ee8000c1e1500 */
[----:B--2---:R-:W2:Y:S01]  /*dce0*/  @P4 LDG.E.U16 R123, desc[UR8][R92.64] ;  /* 0x000000085c7b4981 */ /* 0x004ea2000c1e1500 */
[----:B------:R-:W-:Y:S02]  /*dcf0*/  PRMT R74, RZ, 0x7610, R74 ;  /* 0x00007610ff4a7816 */ /* 0x000fe4000000004a */
[----:B------:R-:W-:-:S04]  /*dd00*/  PRMT R81, RZ, 0x7610, R81 ;  /* 0x00007610ff517816 */ /* 0x000fc80000000051 */
[----:B------:R-:W3:Y:S04]  /*dd10*/  @P4 LDG.E.U16 R74, desc[UR8][R32.64] ;  /* 0x00000008204a4981 */ /* 0x000ee8000c1e1500 */
[----:B------:R-:W3:Y:S04]  /*dd20*/  @P4 LDG.E.U16 R81, desc[UR8][R70.64] ;  /* 0x0000000846514981 */ /* 0x000ee8000c1e1500 */
[----:B--2---:R0:W-:Y:S04]  /*dd30*/  STL [R1+0x764], R123 ;  /* 0x0007647b01007387 */ /* 0x0041e80000100800 */
[----:B0-----:R-:W2:Y:S04]  /*dd40*/  LDL.LU R123, [R1+0x94c] ;  /* 0x00094c00017b7983 */ /* 0x001ea80000300800 */
[----:B---3--:R0:W-:Y:S04]  /*dd50*/  STL [R1+0x75c], R122 ;  /* 0x00075c7a01007387 */ /* 0x0081e80000100800 */
[----:B0-----:R-:W3:Y:S04]  /*dd60*/  LDL.LU R122, [R1+0x948] ;  /* 0x00094800017a7983 */ /* 0x001ee80000300800 */
[----:B------:R-:W4:Y:S01]  /*dd70*/  LDL.LU.64 R32, [R1+0x940] ;  /* 0x0009400001207983 */ /* 0x000f220000300a00 */
[----:B--2---:R-:W-:-:S06]  /*dd80*/  PRMT R123, RZ, 0x7610, R123 ;  /* 0x00007610ff7b7816 */ /* 0x004fcc000000007b */
[----:B------:R-:W2:Y:S04]  /*dd90*/  @P4 LDG.E.U16 R123, desc[UR8][R76.64] ;  /* 0x000000084c7b4981 */ /* 0x000ea8000c1e1500 */
[----:B------:R0:W-:Y:S01]  /*dda0*/  STL [R1+0x7a0], R74 ;  /* 0x0007a04a01007387 */ /* 0x0001e20000100800 */
[----:B---3--:R-:W-:-:S03]  /*ddb0*/  PRMT R122, RZ, 0x7610, R122 ;  /* 0x00007610ff7a7816 */ /* 0x008fc6000000007a */
[----:B0-----:R-:W3:Y:S04]  /*ddc0*/  LDL.LU R74, [R1+0x938] ;  /* 0x00093800014a7983 */ /* 0x001ee80000300800 */
[----:B------:R-:W3:Y:S04]  /*ddd0*/  LDL.LU.64 R70, [R1+0x930] ;  /* 0x0009300001467983 */ /* 0x000ee80000300a00 */
[----:B------:R0:W-:Y:S04]  /*dde0*/  STL [R1+0x79c], R81 ;  /* 0x00079c5101007387 */ /* 0x0001e80000100800 */
[----:B------:R1:W3:Y:S04]  /*ddf0*/  @P4 LDG.E.U16 R122, desc[UR8][R98.64] ;  /* 0x00000008627a4981 */ /* 0x0002e8000c1e1500 */
[----:B0-----:R-:W3:Y:S04]  /*de00*/  LDL.LU R81, [R1+0x928] ;  /* 0x0009280001517983 */ /* 0x001ee80000300800 */
[----:B------:R-:W3:Y:S04]  /*de10*/  LDL.LU.64 R76, [R1+0x920] ;  /* 0x00092000014c7983 */ /* 0x000ee80000300a00 */
[----:B--2---:R0:W-:Y:S04]  /*de20*/  STL [R1+0x798], R123 ;  /* 0x0007987b01007387 */ /* 0x0041e80000100800 */
[----:B0-----:R-:W2:Y:S04]  /*de30*/  LDL.LU R123, [R1+0x918] ;  /* 0x00091800017b7983 */ /* 0x001ea80000300800 */
[----:B------:R-:W1:Y:S02]  /*de40*/  LDL.LU.64 R98, [R1+0x910] ;  /* 0x0009100001627983 */ /* 0x000e640000300a00 */
[----:B-1----:R-:W-:-:S02]  /*de50*/  PRMT R98, RZ, 0x7610, R98 ;  /* 0x00007610ff627816 */ /* 0x002fc40000000062 */
[----:B------:R-:W-:Y:S02]  /*de60*/  PRMT R99, RZ, 0x7610, R99 ;  /* 0x00007610ff637816 */ /* 0x000fe40000000063 */
[----:B--2---:R-:W-:Y:S02]  /*de70*/  PRMT R123, RZ, 0x7610, R123 ;  /* 0x00007610ff7b7816 */ /* 0x004fe4000000007b */
[----:B----4-:R-:W2:Y:S04]  /*de80*/  @P4 LDG.E.U16 R98, desc[UR8][R68.64] ;  /* 0x0000000844624981 */ /* 0x010ea8000c1e1500 */
[----:B------:R-:W4:Y:S04]  /*de90*/  @P4 LDG.E.U16 R99, desc[UR8][R90.64] ;  /* 0x000000085a634981 */ /* 0x000f28000c1e1500 */
[----:B------:R-:W4:Y:S04]  /*dea0*/  @P4 LDG.E.U16 R123, desc[UR8][R82.64] ;  /* 0x00000008527b4981 */ /* 0x000f28000c1e1500 */
[----:B---3--:R0:W-:Y:S04]  /*deb0*/  STL [R1+0x794], R122 ;  /* 0x0007947a01007387 */ /* 0x0081e80000100800 */
[----:B0-----:R-:W3:Y:S04]  /*dec0*/  LDL.LU R122, [R1+0x908] ;  /* 0x00090800017a7983 */ /* 0x001ee80000300800 */
[----:B------:R-:W3:Y:S04]  /*ded0*/  LDL.LU.64 R68, [R1+0x900] ;  /* 0x0009000001447983 */ /* 0x000ee80000300a00 */
[----:B--2---:R0:W-:Y:S04]  /*dee0*/  STL [R1+0x790], R98 ;  /* 0x0007906201007387 */ /* 0x0041e80000100800 */
[----:B0-----:R-:W2:Y:S04]  /*def0*/  LDL.LU R98, [R1+0x8f8] ;  /* 0x0008f80001627983 */ /* 0x001ea80000300800 */
[----:B------:R-:W2:Y:S04]  /*df00*/  LDL.LU.64 R90, [R1+0x8f0] ;  /* 0x0008f000015a7983 */ /* 0x000ea80000300a00 */
[----:B----4-:R0:W-:Y:S04]  /*df10*/  STL [R1+0x78c], R99 ;  /* 0x00078c6301007387 */ /* 0x0101e80000100800 */
[----:B0-----:R-:W2:Y:S04]  /*df20*/  LDL.LU R99, [R1+0x8e8] ;  /* 0x0008e80001637983 */ /* 0x001ea80000300800 */
[----:B------:R-:W4:Y:S04]  /*df30*/  LDL.LU.64 R82, [R1+0x8e0] ;  /* 0x0008e00001527983 */ /* 0x000f280000300a00 */
[----:B------:R0:W-:Y:S04]  /*df40*/  STL [R1+0x788], R123 ;  /* 0x0007887b01007387 */ /* 0x0001e80000100800 */
[----:B0-----:R-:W2:Y:S01]  /*df50*/  LDL.LU R123, [R1+0x8d8] ;  /* 0x0008d800017b7983 */ /* 0x001ea20000300800 */
[----:B---3--:R-:W-:-:S06]  /*df60*/  PRMT R122, RZ, 0x7610, R122 ;  /* 0x00007610ff7a7816 */ /* 0x008fcc000000007a */
[----:B------:R-:W3:Y:S04]  /*df70*/  @P4 LDG.E.U16 R122, desc[UR8][R114.64] ;  /* 0x00000008727a4981 */ /* 0x000ee8000c1e1500 */
[----:B------:R-:W4:Y:S01]  /*df80*/  LDL.LU.64 R114, [R1+0x8d0] ;  /* 0x0008d00001727983 */ /* 0x000f220000300a00 */
[----:B--2---:R-:W-:-:S06]  /*df90*/  PRMT R123, RZ, 0x7610, R123 ;  /* 0x00007610ff7b7816 */ /* 0x004fcc000000007b */
[----:B------:R-:W2:Y:S04]  /*dfa0*/  @P4 LDG.E.U16 R123, desc[UR8][R106.64] ;  /* 0x000000086a7b4981 */ /* 0x000ea8000c1e1500 */
[----:B---3--:R0:W-:Y:S04]  /*dfb0*/  STL [R1+0x784], R122 ;  /* 0x0007847a01007387 */ /* 0x0081e80000100800 */
[----:B0-----:R-:W3:Y:S04]  /*dfc0*/  LDL.LU R122, [R1+0x8c8] ;  /* 0x0008c800017a7983 */ /* 0x001ee80000300800 */
[----:B------:R-:W3:Y:S04]  /*dfd0*/  LDL.LU.64 R106, [R1+0x8c0] ;  /* 0x0008c000016a7983 */ /* 0x000ee80000300a00 */
[----:B--2---:R0:W-:Y:S04]  /*dfe0*/  STL [R1+0x780], R123 ;  /* 0x0007807b01007387 */ /* 0x0041e80000100800 */
[----:B0-----:R-:W3:Y:S01]  /*dff0*/  LDL.LU R123, [R1+0x8bc] ;  /* 0x0008bc00017b7983 */ /* 0x001ee20000300800 */
[----:B----4-:R-:W-:-:S06]  /*e000*/  PRMT R115, RZ, 0x7610, R115 ;  /* 0x00007610ff737816 */ /* 0x010fcc0000000073 */
[----:B---3--:R-:W2:Y:S01]  /*e010*/  @P4 LDG.E.U16 R115, desc[UR8][R122.64] ;  /* 0x000000087a734981 */ /* 0x008ea2000c1e1500 */
[----:B------:R-:W-:Y:S02]  /*e020*/  PRMT R82, RZ, 0x7610, R82 ;  /* 0x00007610ff527816 */ /* 0x000fe40000000052 */
[----:B------:R-:W-:Y:S02]  /*e030*/  PRMT R74, RZ, 0x7610, R74 ;  /* 0x00007610ff4a7816 */ /* 0x000fe4000000004a */
[----:B------:R-:W-:-:S04]  /*e040*/  PRMT R83, RZ, 0x7610, R83 ;  /* 0x00007610ff537816 */ /* 0x000fc80000000053 */
[----:B------:R-:W3:Y:S04]  /*e050*/  @P4 LDG.E.U16 R74, desc[UR8][R106.64] ;  /* 0x000000086a4a4981 */ /* 0x000ee8000c1e1500 */
[----:B------:R-:W4:Y:S04]  /*e060*/  @P4 LDG.E.U16 R83, desc[UR8][R98.64] ;  /* 0x0000000862534981 */ /* 0x000f28000c1e1500 */
[----:B--2---:R0:W-:Y:S04]  /*e070*/  STL [R1+0x77c], R115 ;  /* 0x00077c7301007387 */ /* 0x0041e80000100800 */
[----:B0-----:R-:W2:Y:S04]  /*e080*/  LDL.LU R115, [R1+0x8b8] ;  /* 0x0008b80001737983 */ /* 0x001ea80000300800 */
[----:B--2---:R-:W2:Y:S01]  /*e090*/  @P4 LDG.E.U16 R82, desc[UR8][R114.64] ;  /* 0x0000000872524981 */ /* 0x004ea2000c1e1500 */
[----:B------:R-:W-:-:S02]  /*e0a0*/  PRMT R81, RZ, 0x7610, R81 ;  /* 0x00007610ff517816 */ /* 0x000fc40000000051 */
[----:B------:R-:W-:-:S04]  /*e0b0*/  PRMT R69, RZ, 0x7610, R69 ;  /* 0x00007610ff457816 */ /* 0x000fc80000000045 */
[----:B------:R-:W3:Y:S04]  /*e0c0*/  @P4 LDG.E.U16 R81, desc[UR8][R90.64] ;  /* 0x000000085a514981 */ /* 0x000ee8000c1e1500 */
[----:B--2---:R0:W-:Y:S04]  /*e0d0*/  STL [R1+0x778], R82 ;  /* 0x0007785201007387 */ /* 0x0041e80000100800 */
[----:B0-----:R-:W2:Y:S04]  /*e0e0*/  LDL.LU R82, [R1+0x8b4] ;  /* 0x0008b40001527983 */ /* 0x001ea80000300800 */
[----:B---3--:R-:W-:Y:S04]  /*e0f0*/  STL [R1+0x770], R74 ;  /* 0x0007704a01007387 */ /* 0x008fe80000100800 */
[----:B----4-:R0:W-:Y:S04]  /*e100*/  STL [R1+0x768], R83 ;  /* 0x0007685301007387 */ /* 0x0101e80000100800 */
[----:B0-----:R-:W2:Y:S01]  /*e110*/  LDL.LU R83, [R1+0x8b0] ;  /* 0x0008b00001537983 */ /* 0x001ea20000300800 */
[----:B------:R-:W-:-:S03]  /*e120*/  LOP3.LUT R77, R77, 0x3f, RZ, 0xc0, !PT ;  /* 0x0000003f4d4d7812 */ /* 0x000fc600078ec0ff */
[----:B--2---:R-:W2:Y:S02]  /*e130*/  @P4 LDG.E.U16 R69, desc[UR8][R82.64] ;  /* 0x0000000852454981 */ /* 0x004ea4000c1e1500 */
[----:B------:R-:W-:Y:S02]  /*e140*/  IMAD.SHL.U32 R77, R77, 0x2, RZ ;  /* 0x000000024d4d7824 */ /* 0x000fe400078e00ff */
[----:B------:R0:W-:Y:S03]  /*e150*/  STL [R1+0x760], R81 ;  /* 0x0007605101007387 */ /* 0x0001e60000100800 */
[----:B------:R-:W-:Y:S01]  /*e160*/  LOP3.LUT R68, R68, R77, RZ, 0x3c, !PT ;  /* 0x0000004d44447212 */ /* 0x000fe200078e3cff */
[----:B------:R-:W0:Y:S01]  /*e170*/  S2R R74, SR_TID.X ;  /* 0x00000000004a7919 */ /* 0x000e220000002100 */
[----:B------:R-:W-:Y:S02]  /*e180*/  PRMT R6, RZ, 0x7610, R6 ;  /* 0x00007610ff067816 */ /* 0x000fe40000000006 */
[----:B------:R-:W-:-:S02]  /*e190*/  PRMT R38, RZ, 0x7610, R38 ;  /* 0x00007610ff267816 */ /* 0x000fc40000000026 */
[----:B------:R-:W-:Y:S02]  /*e1a0*/  PRMT R5, RZ, 0x7610, R5 ;  /* 0x00007610ff057816 */ /* 0x000fe40000000005 */
[----:B------:R-:W-:Y:S01]  /*e1b0*/  PRMT R37, RZ, 0x7610, R37 ;  /* 0x00007610ff257816 */ /* 0x000fe20000000025 */
[----:B------:R-:W3:Y:S01]  /*e1c0*/  @P4 LDG.E.U16 R6, desc[UR8][R120.64] ;  /* 0x0000000878064981 */ /* 0x000ee2000c1e1500 */
[----:B------:R-:W-:Y:S02]  /*e1d0*/  PRMT R4, RZ, 0x7610, R4 ;  /* 0x00007610ff047816 */ /* 0x000fe40000000004 */
[----:B------:R-:W-:Y:S01]  /*e1e0*/  PRMT R36, RZ, 0x7610, R36 ;  /* 0x00007610ff247816 */ /* 0x000fe20000000024 */
[----:B------:R-:W4:Y:S01]  /*e1f0*/  @P4 LDG.E.U16 R5, desc[UR8][R112.64] ;  /* 0x0000000870054981 */ /* 0x000f22000c1e1500 */
[----:B------:R-:W-:Y:S02]  /*e200*/  PRMT R3, RZ, 0x7610, R3 ;  /* 0x00007610ff037816 */ /* 0x000fe40000000003 */
[----:B------:R-:W-:Y:S01]  /*e210*/  PRMT R35, RZ, 0x7610, R35 ;  /* 0x00007610ff237816 */ /* 0x000fe20000000023 */
[----:B------:R-:W3:Y:S01]  /*e220*/  @P4 LDG.E.U16 R4, desc[UR8][R104.64] ;  /* 0x0000000868044981 */ /* 0x000ee2000c1e1500 */
[----:B------:R-:W-:-:S02]  /*e230*/  PRMT R0, RZ, 0x7610, R0 ;  /* 0x00007610ff007816 */ /* 0x000fc40000000000 */
[----:B------:R-:W-:Y:S01]  /*e240*/  PRMT R34, RZ, 0x7610, R34 ;  /* 0x00007610ff227816 */ /* 0x000fe20000000022 */
[----:B------:R-:W3:Y:S01]  /*e250*/  @P4 LDG.E.U16 R3, desc[UR8][R96.64] ;  /* 0x0000000860034981 */ /* 0x000ee2000c1e1500 */
[----:B------:R-:W-:-:S03]  /*e260*/  PRMT R66, RZ, 0x7610, R66 ;  /* 0x00007610ff427816 */ /* 0x000fc60000000042 */
[----:B------:R-:W3:Y:S04]  /*e270*/  @P4 LDG.E.U16 R0, desc[UR8][R88.64] ;  /* 0x0000000858004981 */ /* 0x000ee8000c1e1500 */
[----:B------:R-:W3:Y:S01]  /*e280*/  @P4 LDG.E.U16 R38, desc[UR8][R118.64] ;  /* 0x0000000876264981 */ /* 0x000ee2000c1e1500 */
[----:B0-----:R-:W-:-:S03]  /*e290*/  LOP3.LUT R81, R74, 0x60, RZ, 0xc0, !PT ;  /* 0x000000604a517812 */ /* 0x001fc600078ec0ff */
[----:B------:R-:W3:Y:S04]  /*e2a0*/  @P4 LDG.E.U16 R37, desc[UR8][R110.64] ;  /* 0x000000086e254981 */ /* 0x000ee8000c1e1500 */
[----:B------:R-:W3:Y:S04]  /*e2b0*/  @P4 LDG.E.U16 R36, desc[UR8][R102.64] ;  /* 0x0000000866244981 */ /* 0x000ee8000c1e1500 */
[----:B------:R-:W3:Y:S04]  /*e2c0*/  @P4 LDG.E.U16 R35, desc[UR8][R94.64] ;  /* 0x000000085e234981 */ /* 0x000ee8000c1e1500 */
[----:B------:R-:W3:Y:S04]  /*e2d0*/  @P4 LDG.E.U16 R34, desc[UR8][R86.64] ;  /* 0x0000000856224981 */ /* 0x000ee8000c1e1500 */
[----:B------:R0:W5:Y:S04]  /*e2e0*/  @P4 LDG.E.U16 R66, desc[UR8][R116.64] ;  /* 0x0000000874424981 */ /* 0x000168000c1e1500 */
[----:B--2---:R1:W-:Y:S04]  /*e2f0*/  STL [R1+0x758], R69 ;  /* 0x0007584501007387 */ /* 0x0043e80000100800 */
[----:B------:R-:W2:Y:S01]  /*e300*/  LDL.LU R77, [R1+0x8ac] ;  /* 0x0008ac00014d7983 */ /* 0x000ea20000300800 */
[----:B-1----:R-:W-:-:S04]  /*e310*/  LOP3.LUT R69, R74, 0xf, RZ, 0xc0, !PT ;  /* 0x0000000f4a457812 */ /* 0x002fc800078ec0ff */
[----:B------:R-:W-:-:S05]  /*e320*/  LEA.HI R81, R81, R69, RZ, 0x1f ;  /* 0x0000004551517211 */ /* 0x000fca00078ff8ff */
[----:B------:R-:W-:-:S06]  /*e330*/  IMAD.SHL.U32 R81, R81, 0x8, RZ ;  /* 0x0000000851517824 */ /* 0x000fcc00078e00ff */
[----:B------:R-:W1:Y:S01]  /*e340*/  LDS R81, [R81+UR4] ;  /* 0x0000000451517984 */ /* 0x000e620008000800 */
[----:B------:R-:W-:Y:S01]  /*e350*/  UIADD3 UR75, UPT, UPT, UR5, 0x100, URZ ;  /* 0x00000100054b7890 */ /* 0x000fe2000fffe0ff */
[----:B------:R-:W-:-:S05]  /*e360*/  IMAD.SHL.U32 R74, R74, 0x200, RZ ;  /* 0x000002004a4a7824 */ /* 0x000fca00078e00ff */
[----:B------:R-:W-:Y:S01]  /*e370*/  LOP3.LUT R68, R68, 0x8000, R74, 0xf8, !PT ;  /* 0x0000800044447812 */ /* 0x000fe200078ef84a */
[----:B------:R-:W-:Y:S06]  /*e380*/  BAR.SYNC.DEFER_BLOCKING 0x0 ;  /* 0x0000000000007b1d */ /* 0x000fec0000010000 */
[----:B------:R-:W3:Y:S04]  /*e390*/  LDL.LU R74, [R1+0x8a8] ;  /* 0x0008a800014a7983 */ /* 0x000ee80000300800 */
[----:B------:R-:W-:Y:S04]  /*e3a0*/  STS.U16 [R68+UR4], R33 ;  /* 0x0000002144007988 */ /* 0x000fe80008000404 */
        /* <DEDUP_REMOVED lines=22> */
[----:B------:R-:W-:Y:S01]  /*e510*/  STS.U16 [R68+UR4+0x5c00], R10 ;  /* 0x005c000a44007988 */ /* 0x000fe20008000404 */
[----:B--2---:R-:W-:-:S05]  /*e520*/  VIADD R69, R77, UR75 ;  /* 0x0000004b4d457c36 */ /* 0x004fca0008000000 */
[----:B------:R-:W-:Y:S02]  /*e530*/  R2UR UR11, R69 ;  /* 0x00000000450b72ca */ /* 0x000fe400000e0000 */
[----:B------:R0:W5:Y:S04]  /*e540*/  LDL.LU R69, [R1+0x8a4] ;  /* 0x0008a40001457983 */ /* 0x0001680000300800 */
[----:B-1----:R1:W-:Y:S04]  /*e550*/  STL [R1+0x870], R81 ;  /* 0x0008705101007387 */ /* 0x0023e80000100800 */
[----:B-1----:R-:W2:Y:S04]  /*e560*/  LDL.LU R81, [R1+0x8a0] ;  /* 0x0008a00001517983 */ /* 0x002ea80000300800 */
[----:B------:R-:W2:Y:S04]  /*e570*/  LDL.LU R33, [R1+0x800] ;  /* 0x0008000001217983 */ /* 0x000ea80000300800 */
        /* <DEDUP_REMOVED lines=23> */
[----:B------:R1:W-:Y:S04]  /*e6f0*/  STS.U16 [R68+UR4+0x6000], R9 ;  /* 0x0060000944007988 */ /* 0x0003e80008000404 */
[----:B------:R-:W-:Y:S01]  /*e700*/  STS.U16 [R68+UR4+0x6400], R8 ;  /* 0x0064000844007988 */ /* 0x000fe20008000404 */
[----:B-1----:R-:W-:-:S03]  /*e710*/  LOP3.LUT R9, R68, 0x20, RZ, 0x3c, !PT ;  /* 0x0000002044097812 */ /* 0x002fc600078e3cff */
[----:B------:R-:W-:Y:S04]  /*e720*/  STS.U16 [R68+UR4+0x6800], R7 ;  /* 0x0068000744007988 */ /* 0x000fe80008000404 */
[----:B---3--:R-:W-:Y:S04]  /*e730*/  STS.U16 [R68+UR4+0x6c00], R6 ;  /* 0x006c000644007988 */ /* 0x008fe80008000404 */
[----:B----4-:R-:W-:Y:S04]  /*e740*/  STS.U16 [R68+UR4+0x7000], R5 ;  /* 0x0070000544007988 */ /* 0x010fe80008000404 */
[----:B------:R-:W-:Y:S04]  /*e750*/  STS.U16 [R68+UR4+0x7400], R4 ;  /* 0x0074000444007988 */ /* 0x000fe80008000404 */
[----:B------:R-:W-:Y:S04]  /*e760*/  STS.U16 [R68+UR4+0x7800], R3 ;  /* 0x0078000344007988 */ /* 0x000fe80008000404 */
[----:B------:R1:W-:Y:S01]  /*e770*/  STS.U16 [R68+UR4+0x7c00], R0 ;  /* 0x007c000044007988 */ /* 0x0003e20008000404 */
[----:B------:R-:W-:-:S03]  /*e780*/  ULEA UR10, UR10, UR11, 0x3 ;  /* 0x0000000b0a0a7291 */ /* 0x000fc6000f8e18ff */
[----:B------:R-:W-:Y:S04]  /*e790*/  STS.U16 [R9+UR4+0x100], R65 ;  /* 0x0001004109007988 */ /* 0x000fe80008000404 */
[----:B------:R-:W-:Y:S04]  /*e7a0*/  STS.U16 [R9+UR4+0x500], R64 ;  /* 0x0005004009007988 */ /* 0x000fe80008000404 */
[----:B------:R-:W-:Y:S04]  /*e7b0*/  STS.U16 [R9+UR4+0x900], R63 ;  /* 0x0009003f09007988 */ /* 0x000fe80008000404 */
[----:B------:R-:W-:Y:S04]  /*e7c0*/  STS.U16 [R9+UR4+0xd00], R62 ;  /* 0x000d003e09007988 */ /* 0x000fe80008000404 */
[----:B------:R-:W-:Y:S04]  /*e7d0*/  STS.U16 [R9+UR4+0x1100], R61 ;  /* 0x0011003d09007988 */ /* 0x000fe80008000404 */
[----:B------:R-:W-:Y:S01]  /*e7e0*/  STS.U16 [R9+UR4+0x1500], R60 ;  /* 0x0015003c09007988 */ /* 0x000fe20008000404 */
[----:B-1----:R-:W-:-:S03]  /*e7f0*/  IMAD.U32 R0, RZ, RZ, UR10 ;  /* 0x0000000aff007e24 */ /* 0x002fc6000f8e00ff */
        /* <DEDUP_REMOVED lines=26> */
[----:B--2---:R-:W-:-:S02]  /*e9a0*/  F2FP.BF16.F32.PACK_AB R8, R18, R19 ;  /* 0x000000131208723e */ /* 0x004fc400000010ff */
[----:B------:R-:W-:Y:S02]  /*e9b0*/  F2FP.BF16.F32.PACK_AB R18, R73, R71 ;  /* 0x000000474912723e */ /* 0x000fe400000010ff */
[----:B------:R-:W-:Y:S02]  /*e9c0*/  F2FP.BF16.F32.PACK_AB R7, R16, R17 ;  /* 0x000000111007723e */ /* 0x000fe400000010ff */
[----:B------:R-:W-:Y:S02]  /*e9d0*/  F2FP.BF16.F32.PACK_AB R16, R74, R81 ;  /* 0x000000514a10723e */ /* 0x000fe400000010ff */
[----:B------:R0:W5:Y:S01]  /*e9e0*/  LDL.LU R74, [R1+0x89c] ;  /* 0x00089c00014a7983 */ /* 0x0001620000300800 */
[----:B------:R-:W-:-:S03]  /*e9f0*/  F2FP.BF16.F32.PACK_AB R17, R80, R76 ;  /* 0x0000004c5011723e */ /* 0x000fc600000010ff */
[----:B------:R0:W5:Y:S01]  /*ea00*/  LDL.LU R81, [R1+0x898] ;  /* 0x0008980001517983 */ /* 0x0001620000300800 */
[----:B------:R-:W-:-:S03]  /*ea10*/  F2FP.BF16.F32.PACK_AB R19, R70, R2 ;  /* 0x000000024613723e */ /* 0x000fc600000010ff */
[----:B------:R0:W5:Y:S04]  /*ea20*/  LDL.LU R80, [R1+0x894] ;  /* 0x0008940001507983 */ /* 0x0001680000300800 */
[----:B------:R0:W5:Y:S04]  /*ea30*/  LDL.LU R76, [R1+0x890] ;  /* 0x00089000014c7983 */ /* 0x0001680000300800 */
[----:B------:R0:W5:Y:S04]  /*ea40*/  LDL.LU R73, [R1+0x88c] ;  /* 0x00088c0001497983 */ /* 0x0001680000300800 */
[----:B------:R0:W5:Y:S04]  /*ea50*/  LDL.LU R71, [R1+0x888] ;  /* 0x0008880001477983 */ /* 0x0001680000300800 */
[----:B------:R0:W5:Y:S04]  /*ea60*/  LDL.LU R70, [R1+0x884] ;  /* 0x0008840001467983 */ /* 0x0001680000300800 */
[----:B------:R0:W5:Y:S04]  /*ea70*/  LDL.LU R2, [R1+0x880] ;  /* 0x0008800001027983 */ /* 0x0001680000300800 */
[----:B------:R0:W-:Y:S01]  /*ea80*/  STL [R1+0x734], R0 ;  /* 0x0007340001007387 */ /* 0x0001e20000100800 */
[----:B------:R-:W-:-:S02]  /*ea90*/  F2FP.BF16.F32.PACK_AB R4, R10, R11 ;  /* 0x0000000b0a04723e */ /* 0x000fc400000010ff */
[----:B------:R-:W-:Y:S02]  /*eaa0*/  F2FP.BF16.F32.PACK_AB R5, R12, R13 ;  /* 0x0000000d0c05723e */ /* 0x000fe400000010ff */
[----:B------:R-:W-:Y:S02]  /*eab0*/  F2FP.BF16.F32.PACK_AB R6, R14, R15 ;  /* 0x0000000f0e06723e */ /* 0x000fe400000010ff */
[----:B-1----:R-:W-:Y:S02]  /*eac0*/  F2FP.BF16.F32.PACK_AB R9, R20, R21 ;  /* 0x000000151409723e */ /* 0x002fe400000010ff */
[----:B------:R-:W-:Y:S02]  /*ead0*/  F2FP.BF16.F32.PACK_AB R10, R22, R23 ;  /* 0x00000017160a723e */ /* 0x000fe400000010ff */
[----:B------:R-:W-:Y:S02]  /*eae0*/  F2FP.BF16.F32.PACK_AB R11, R24, R25 ;  /* 0x00000019180b723e */ /* 0x000fe400000010ff */
[----:B------:R-:W-:-:S02]  /*eaf0*/  F2FP.BF16.F32.PACK_AB R12, R26, R27 ;  /* 0x0000001b1a0c723e */ /* 0x000fc400000010ff */
[----:B------:R-:W-:Y:S02]  /*eb00*/  F2FP.BF16.F32.PACK_AB R13, R28, R29 ;  /* 0x0000001d1c0d723e */ /* 0x000fe400000010ff */
[----:B------:R-:W-:Y:S02]  /*eb10*/  F2FP.BF16.F32.PACK_AB R14, R30, R31 ;  /* 0x0000001f1e0e723e */ /* 0x000fe400000010ff */
[----:B------:R-:W-:Y:S02]  /*eb20*/  F2FP.BF16.F32.PACK_AB R15, R32, R33 ;  /* 0x00000021200f723e */ /* 0x000fe400000010ff */
[----:B------:R-:W-:Y:S01]  /*eb30*/  LOP3.LUT R20, R68, 0x40, RZ, 0x3c, !PT ;  /* 0x0000004044147812 */ /* 0x000fe200078e3cff */
[----:B0-----:R-:W-:Y:S06]  /*eb40*/  @!P4 BRA `(.L_x_9) ;  /* 0x00000000000cc947 */ /* 0x001fec0003800000 */
[----:B------:R-:W-:-:S13]  /*eb50*/  R2UR UR10, R0 ;  /* 0x00000000000a72ca */ /* 0x000fda00000e0000 */
[----:B------:R0:W-:Y:S01]  /*eb60*/  STTM.16dp32bit_t0_t15.x16 tmem[UR10], R4 ;  /* 0x00000004000079ed */ /* 0x0001e20008a0000a */
[----:B------:R0:W-:Y:S02]  /*eb70*/  STTM.16dp32bit_t16_t31.x16 tmem[UR10+0x10], R4 ;  /* 0x00001004000079ed */ /* 0x0001e40008a2000a */
.L_x_9:
[----:B------:R-:W2:Y:S04]  /*eb80*/  LDL.LU R22, [R1+0x750] ;  /* 0x0007500001167983 */ /* 0x000ea80000300800 */
[----:B0-----:R-:W3:Y:S04]  /*eb90*/  LDL.LU R8, [R1+0x74c] ;  /* 0x00074c0001087983 */ /* 0x001ee80000300800 */
[----:B------:R-:W4:Y:S04]  /*eba0*/  LDL.LU R7, [R1+0x748] ;  /* 0x0007480001077983 */ /* 0x000f280000300800 */
[----:B------:R-:W4:Y:S04]  /*ebb0*/  LDL.LU R3, [R1+0x744] ;  /* 0x0007440001037983 */ /* 0x000f280000300800 */
[----:B------:R-:W4:Y:S04]  /*ebc0*/  LDL.LU R6, [R1+0x740] ;  /* 0x0007400001067983 */ /* 0x000f280000300800 */
[----:B------:R-:W4:Y:S04]  /*ebd0*/  LDL R0, [R1+0x728] ;  /* 0x0007280001007983 */ /* 0x000f280000100800 */
[----:B------:R-:W4:Y:S04]  /*ebe0*/  LDL.LU R21, [R1+0x724] ;  /* 0x0007240001157983 */ /* 0x000f280000300800 */
        /* <DEDUP_REMOVED lines=13> */
[----:B--2---:R-:W-:Y:S04]  /*ecc0*/  STS.U16 [R20+UR4+0x200], R22 ;  /* 0x0002001614007988 */ /* 0x004fe80008000404 */
[----:B---3--:R0:W-:Y:S04]  /*ecd0*/  STS.U16 [R20+UR4+0x600], R8 ;  /* 0x0006000814007988 */ /* 0x0081e80008000404 */
[----:B----4-:R1:W-:Y:S04]  /*ece0*/  STS.U16 [R20+UR4+0xa00], R7 ;  /* 0x000a000714007988 */ /* 0x0103e80008000404 */
[----:B------:R2:W-:Y:S04]  /*ecf0*/  STS.U16 [R20+UR4+0xe00], R3 ;  /* 0x000e000314007988 */ /* 0x0005e80008000404 */
[----:B0-----:R-:W3:Y:S04]  /*ed00*/  LDL.LU R8, [R1+0x774] ;  /* 0x0007740001087983 */ /* 0x001ee80000300800 */
[----:B-1----:R-:W4:Y:S04]  /*ed10*/  LDL.LU R7, [R1+0x76c] ;  /* 0x00076c0001077983 */ /* 0x002f280000300800 */
[----:B--2---:R-:W2:Y:S04]  /*ed20*/  LDL.LU R3, [R1+0x764] ;  /* 0x0007640001037983 */ /* 0x004ea80000300800 */
[----:B------:R0:W-:Y:S04]  /*ed30*/  STS.U16 [R20+UR4+0x1200], R6 ;  /* 0x0012000614007988 */ /* 0x0001e80008000404 */
[----:B------:R1:W-:Y:S04]  /*ed40*/  STS.U16 [R20+UR4+0x1600], R0 ;  /* 0x0016000014007988 */ /* 0x0003e80008000404 */
        /* <DEDUP_REMOVED lines=8> */
[----:B0-----:R-:W2:Y:S04]  /*edd0*/  LDL.LU R6, [R1+0x75c] ;  /* 0x00075c0001067983 */ /* 0x001ea80000300800 */
[----:B------:R-:W-:Y:S04]  /*ede0*/  STS.U16 [R20+UR4+0x3a00], R12 ;  /* 0x003a000c14007988 */ /* 0x000fe80008000404 */
[----:B------:R-:W-:Y:S04]  /*edf0*/  STS.U16 [R20+UR4+0x3e00], R11 ;  /* 0x003e000b14007988 */ /* 0x000fe80008000404 */
[----:B------:R-:W-:Y:S04]  /*ee00*/  STS.U16 [R20+UR4+0x4200], R10 ;  /* 0x0042000a14007988 */ /* 0x000fe80008000404 */
[----:B------:R-:W-:Y:S04]  /*ee10*/  STS.U16 [R20+UR4+0x4600], R9 ;  /* 0x0046000914007988 */ /* 0x000fe80008000404 */
[----:B------:R0:W-:Y:S04]  /*ee20*/  STS.U16 [R20+UR4+0x4a00], R5 ;  /* 0x004a000514007988 */ /* 0x0001e80008000404 */
[----:B------:R0:W-:Y:S04]  /*ee30*/  STS.U16 [R20+UR4+0x4e00], R4 ;  /* 0x004e000414007988 */ /* 0x0001e80008000404 */
[----:B-----5:R-:W-:Y:S04]  /*ee40*/  STS.U16 [R20+UR4+0x5200], R125 ;  /* 0x0052007d14007988 */ /* 0x020fe80008000404 */
[----:B------:R-:W-:Y:S04]  /*ee50*/  STS.U16 [R20+UR4+0x5600], R124 ;  /* 0x0056007c14007988 */ /* 0x000fe80008000404 */
[----:B------:R-:W-:Y:S04]  /*ee60*/  STS.U16 [R20+UR4+0x5a00], R79 ;  /* 0x005a004f14007988 */ /* 0x000fe80008000404 */
[----:B------:R-:W-:Y:S04]  /*ee70*/  STS.U16 [R20+UR4+0x5e00], R78 ;  /* 0x005e004e14007988 */ /* 0x000fe80008000404 */
[----:B------:R-:W-:Y:S04]  /*ee80*/  STS.U16 [R20+UR4+0x6200], R75 ;  /* 0x0062004b14007988 */ /* 0x000fe80008000404 */
[----:B-1----:R-:W2:Y:S04]  /*ee90*/  LDL.LU R0, [R1+0x7e4] ;  /* 0x0007e40001007983 */ /* 0x002ea80000300800 */
[----:B------:R-:W-:Y:S04]  /*eea0*/  STS.U16 [R20+UR4+0x6600], R72 ;  /* 0x0066004814007988 */ /* 0x000fe80008000404 */
[----:B------:R-:W-:Y:S04]  /*eeb0*/  STS.U16 [R20+UR4+0x6a00], R67 ;  /* 0x006a004314007988 */ /* 0x000fe80008000404 */
[----:B------:R-:W-:Y:S04]  /*eec0*/  STS.U16 [R20+UR4+0x6e00], R66 ;  /* 0x006e004214007988 */ /* 0x000fe80008000404 */
[----:B0-----:R-:W2:Y:S01]  /*eed0*/  LDL.LU R5, [R1+0x7e0] ;  /* 0x0007e00001057983 */ /* 0x001ea20000300800 */
[----:B------:R-:W-:-:S03]  /*eee0*/  LOP3.LUT R4, R68, 0x60, RZ, 0x3c, !PT ;  /* 0x0000006044047812 */ /* 0x000fc600078e3cff */
[----:B---3--:R-:W-:Y:S04]  /*eef0*/  STS.U16 [R20+UR4+0x7200], R8 ;  /* 0x0072000814007988 */ /* 0x008fe80008000404 */
[----:B----4-:R-:W-:Y:S04]  /*ef00*/  STS.U16 [R20+UR4+0x7600], R7 ;  /* 0x0076000714007988 */ /* 0x010fe80008000404 */
[----:B--2---:R0:W-:Y:S04]  /*ef10*/  STS.U16 [R20+UR4+0x7a00], R3 ;  /* 0x007a000314007988 */ /* 0x0041e80008000404 */
[----:B0-----:R-:W2:Y:S04]  /*ef20*/  LDL.LU R3, [R1+0x7dc] ;  /* 0x0007dc0001037983 */ /* 0x001ea80000300800 */
[----:B------:R-:W3:Y:S04]  /*ef30*/  LDL.LU R31, [R1+0x7d8] ;  /* 0x0007d800011f7983 */ /* 0x000ee80000300800 */
[----:B------:R-:W4:Y:S04]  /*ef40*/  LDL.LU R30, [R1+0x7d4] ;  /* 0x0007d400011e7983 */ /* 0x000f280000300800 */
[----:B------:R-:W3:Y:S04]  /*ef50*/  LDL.LU R29, [R1+0x7d0] ;  /* 0x0007d000011d7983 */ /* 0x000ee80000300800 */
[----:B------:R-:W4:Y:S04]  /*ef60*/  LDL.LU R28, [R1+0x7cc] ;  /* 0x0007cc00011c7983 */ /* 0x000f280000300800 */
[----:B------:R-:W4:Y:S04]  /*ef70*/  LDL.LU R27, [R1+0x7c8] ;  /* 0x0007c800011b7983 */ /* 0x000f280000300800 */
[----:B------:R-:W4:Y:S04]  /*ef80*/  LDL.LU R26, [R1+0x7c4] ;  /* 0x0007c400011a7983 */ /* 0x000f280000300800 */
[----:B------:R-:W4:Y:S04]  /*ef90*/  LDL.LU R25, [R1+0x7c0] ;  /* 0x0007c00001197983 */ /* 0x000f280000300800 */
[----:B------:R-:W4:Y:S04]  /*efa0*/  LDL.LU R24, [R1+0x7bc] ;  /* 0x0007bc0001187983 */ /* 0x000f280000300800 */
[----:B------:R-:W4:Y:S04]  /*efb0*/  LDL.LU R23, [R1+0x7b8] ;  /* 0x0007b80001177983 */ /* 0x000f280000300800 */
[----:B------:R-:W4:Y:S04]  /*efc0*/  LDL.LU R22, [R1+0x7b4] ;  /* 0x0007b40001167983 */ /* 0x000f280000300800 */
[----:B------:R0:W-:Y:S04]  /*efd0*/  STS.U16 [R20+UR4+0x7e00], R6 ;  /* 0x007e000614007988 */ /* 0x0001e80008000404 */
[----:B------:R-:W4:Y:S04]  /*efe0*/  LDL.LU R21, [R1+0x7b0] ;  /* 0x0007b00001157983 */ /* 0x000f280000300800 */
[----:B0-----:R-:W4:Y:S04]  /*eff0*/  LDL.LU R20, [R1+0x7ac] ;  /* 0x0007ac0001147983 */ /* 0x001f280000300800 */
        /* <DEDUP_REMOVED lines=15> */
[----:B------:R0:W-:Y:S04]  /*f0f0*/  STS.U16 [R4+UR4+0x700], R5 ;  /* 0x0007000504007988 */ /* 0x0001e80008000404 */
[----:B------:R-:W4:Y:S04]  /*f100*/  LDL.LU R6, [R1+0x768] ;  /* 0x0007680001067983 */ /* 0x000f280000300800 */
[----:B0-----:R-:W4:Y:S04]  /*f110*/  LDL.LU R5, [R1+0x760] ;  /* 0x0007600001057983 */ /* 0x001f280000300800 */
[----:B--2---:R0:W-:Y:S04]  /*f120*/  STS.U16 [R4+UR4+0xb00], R3 ;  /* 0x000b000304007988 */ /* 0x0041e80008000404 */
[----:B0-----:R-:W2:Y:S04]  /*f130*/  LDL.LU R3, [R1+0x758] ;  /* 0x0007580001037983 */ /* 0x001ea80000300800 */
[----:B---3--:R-:W-:Y:S04]  /*f140*/  STS.U16 [R4+UR4+0xf00], R31 ;  /* 0x000f001f04007988 */ /* 0x008fe80008000404 */
[----:B----4-:R-:W-:Y:S04]  /*f150*/  STS.U16 [R4+UR4+0x1300], R30 ;  /* 0x0013001e04007988 */ /* 0x010fe80008000404 */
        /* <DEDUP_REMOVED lines=22> */
[----:B------:R-:W-:Y:S04]  /*f2c0*/  STS.U16 [R4+UR4+0x6f00], R8 ;  /* 0x006f000804007988 */ /* 0x000fe80008000404 */
[----:B------:R-:W-:Y:S04]  /*f2d0*/  STS.U16 [R4+UR4+0x7300], R7 ;  /* 0x0073000704007988 */ /* 0x000fe80008000404 */
[----:B------:R-:W-:Y:S04]  /*f2e0*/  STS.U16 [R4+UR4+0x7700], R6 ;  /* 0x0077000604007988 */ /* 0x000fe80008000404 */
[----:B------:R-:W-:Y:S01]  /*f2f0*/  STS.U16 [R4+UR4+0x7b00], R5 ;  /* 0x007b000504007988 */ /* 0x000fe20008000404 */
[----:B0-----:R-:W-:-:S04]  /*f300*/  FADD R0, -R69, -INF ;  /* 0xff80000045007421 */ /* 0x001fc80000000100 */
[----:B------:R-:W-:-:S06]  /*f310*/  FMUL R0, R0, 1.4426950216293334961 ;  /* 0x3fb8aa3b00007820 */ /* 0x000fcc0000400000 */
[----:B------:R-:W0:Y:S01]  /*f320*/  MUFU.EX2 R0, R0 ;  /* 0x0000000000007308 */ /* 0x000e220000000800 */
[----:B--2---:R1:W-:Y:S01]  /*f330*/  STS.U16 [R4+UR4+0x7f00], R3 ;  /* 0x007f000304007988 */ /* 0x0043e20008000404 */
[----:B------:R-:W2:Y:S02]  /*f340*/  FENCE.VIEW.ASYNC.T ;  /* 0x00000000000073c6 */ /* 0x000ea40000000200 */
[----:B--2---:R-:W-:Y:S06]  /*f350*/  BAR.SYNC.DEFER_BLOCKING 0x0 ;  /* 0x0000000000007b1d */ /* 0x004fec0000010000 */
[----:B-1----:R-:W1:Y:S01]  /*f360*/  LDTM.16dp32bit_t0_t15.x64 R4, tmem[UR7] ;  /* 0x00000007000479ee */ /* 0x002e620008b00000 */
[----:B------:R-:W2:Y:S01]  /*f370*/  LDTM.16dp32bit_t16_t31.x64 R4, tmem[UR7+0x40] ;  /* 0x00004007000479ee */ /* 0x000ea20008b20000 */
[----:B------:R-:W-:Y:S01]  /*f380*/  NOP ;  /* 0x0000000000007918 */ /* 0x000fe20000000000 */
[----:B0-----:R-:W-:Y:S05]  /*f390*/  @!P4 BRA `(.L_x_10) ;  /* 0x000000040008c947 */ /* 0x001fea0003800000 */
[C---:B-12---:R-:W-:Y:S01]  /*f3a0*/  FMUL R4, R0.reuse, R4 ;  /* 0x0000000400047220 */ /* 0x046fe20000400000 */
[C---:B------:R-:W-:Y:S01]  /*f3b0*/  FMUL R5, R0.reuse, R5 ;  /* 0x0000000500057220 */ /* 0x040fe20000400000 */
        /* <DEDUP_REMOVED lines=61> */
[----:B------:R-:W-:-:S04]  /*f790*/  FMUL R67, R0, R67 ;  /* 0x0000004300437220 */ /* 0x000fc80000400000 */
[----:B------:R0:W-:Y:S01]  /*f7a0*/  STTM.16dp32bit_t0_t15.x64 tmem[UR7], R4 ;  /* 0x00000004000079ed */ /* 0x0001e20008b00007 */
[----:B------:R0:W-:Y:S02]  /*f7b0*/  STTM.16dp32bit_t16_t31.x64 tmem[UR7+0x40], R4 ;  /* 0x00004004000079ed */ /* 0x0001e40008b20007 */
.L_x_10:
[----:B--2---:R-:W2:Y:S02]  /*f7c0*/  FENCE.VIEW.ASYNC.T ;  /* 0x00000000000073c6 */ /* 0x004ea40000000200 */
[----:B--2---:R-:W-:Y:S06]  /*f7d0*/  BAR.SYNC.DEFER_BLOCKING 0x0 ;  /* 0x0000000000007b1d */ /* 0x004fec0000010000 */
[----:B------:R-:W2:Y:S01]  /*f7e0*/  S2R R3, SR_CTAID.X ;  /* 0x0000000000037919 */ /* 0x000ea20000002500 */
[----:B------:R3:W-:Y:S06]  /*f7f0*/  MEMBAR.ALL.CTA ;  /* 0x0000000000007992 */ /* 0x0007ec0000008000 */
[----:B---3--:R-:W3:Y:S01]  /*f800*/  FENCE.VIEW.ASYNC.S ;  /* 0x00000000000073c6 */ /* 0x008ee20000000000 */
[----:B--2---:R-:W-:-:S04]  /*f810*/  IMAD.SHL.U32 R3, R3, 0x40, RZ ;  /* 0x0000004003037824 */ /* 0x004fc800078e00ff */
[----:B01----:R-:W-:Y:S01]  /*f820*/  VIADD R9, R3, 0xffffffc0 ;  /* 0xffffffc003097836 */ /* 0x003fe20000000000 */
[----:B---3--:R-:W-:Y:S06]  /*f830*/  BAR.SYNC.DEFER_BLOCKING 0x0 ;  /* 0x0000000000007b1d */ /* 0x008fec0000010000 */
[----:B------:R-:W-:Y:S05]  /*f840*/  @!P5 BRA `(.L_x_11) ;  /* 0x000000040028d947 */ /* 0x000fea0003800000 */
[----:B------:R-:W-:Y:S01]  /*f850*/  IMAD.U32 R3, RZ, RZ, UR4 ;  /* 0x00000004ff037e24 */ /* 0x000fe2000f8e00ff */
[----:B------:R-:W-:Y:S01]  /*f860*/  UIADD3 UR11, UPT, UPT, UR5, 0x110, URZ ;  /* 0x00000110050b7890 */ /* 0x000fe2000fffe0ff */
[----:B------:R-:W-:Y:S01]  /*f870*/  IMAD.MOV.U32 R4, RZ, RZ, RZ ;  /* 0x000000ffff047224 */ /* 0x000fe200078e00ff */
[----:B------:R-:W-:Y:S01]  /*f880*/  UIADD3 UR12, UPT, UPT, UR5, 0x118, URZ ;  /* 0x00000118050c7890 */ /* 0x000fe2000fffe0ff */
[----:B------:R-:W-:Y:S01]  /*f890*/  IMAD.MOV.U32 R77, RZ, RZ, RZ ;  /* 0x000000ffff4d7224 */ /* 0x000fe200078e00ff */
[----:B------:R-:W-:Y:S01]  /*f8a0*/  SHF.R.U32.HI R3, RZ, 0x4, R3 ;  /* 0x00000004ff037819 */ /* 0x000fe20000011603 */
[----:B------:R-:W-:Y:S02]  /*f8b0*/  UIADD3 UR13, UPT, UPT, UR5, 0x120, URZ ;  /* 0x00000120050d7890 */ /* 0x000fe4000fffe0ff */
[----:B------:R-:W-:Y:S01]  /*f8c0*/  UIADD3 UR14, UPT, UPT, UR5, 0x128, URZ ;  /* 0x00000128050e7890 */ /* 0x000fe2000fffe0ff */
[----:B------:R-:W-:Y:S01]  /*f8d0*/  SGXT.U32 R3, R3, 0xe ;  /* 0x0000000e0303781a */ /* 0x000fe20000000000 */
[----:B------:R-:W-:Y:S01]  /*f8e0*/  UIADD3 UR15, UPT, UPT, UR5, 0x130, URZ ;  /* 0x00000130050f7890 */ /* 0x000fe2000fffe0ff */
[----:B------:R-:W-:-:S02]  /*f8f0*/  UMOV UR18, 0x0 ;  /* 0x0000000000127882 */ /* 0x000fc40000000000 */
[C---:B------:R-:W-:Y:S01]  /*f900*/  R2UR UR10, R3.reuse ;  /* 0x00000000030a72ca */ /* 0x040fe200000e0000 */
[----:B------:R-:W-:Y:S01]  /*f910*/  UMOV UR19, 0x4400490 ;  /* 0x0440049000137882 */ /* 0x000fe20000000000 */
[----:B------:R-:W-:Y:S01]  /*f920*/  IADD3 R3, P5, PT, R3, 0x2, RZ ;  /* 0x0000000203037810 */ /* 0x000fe20007fbe0ff */
[----:B------:R-:W-:Y:S01]  /*f930*/  UIADD3 UR16, UPT, UPT, UR5, 0x138, URZ ;  /* 0x0000013805107890 */ /* 0x000fe2000fffe0ff */
[----:B------:R-:W-:Y:S02]  /*f940*/  UMOV UR24, 0x0 ;  /* 0x0000000000187882 */ /* 0x000fe40000000000 */
[----:B------:R-:W-:Y:S01]  /*f950*/  IADD3.X R4, PT, PT, R4, 0x40004040, RZ, P5, !PT ;  /* 0x4000404004047810 */ /* 0x000fe20002ffe4ff */
[----:B------:R-:W-:Y:S01]  /*f960*/  UMOV UR25, 0x4400490 ;  /* 0x0440049000197882 */ /* 0x000fe20000000000 */
[C---:B------:R-:W-:Y:S01]  /*f970*/  IADD3 R5, P5, PT, R3.reuse, 0x2, RZ ;  /* 0x0000000203057810 */ /* 0x040fe20007fbe0ff */
[----:B------:R-:W-:Y:S01]  /*f980*/  UMOV UR28, 0x0 ;  /* 0x00000000001c7882 */ /* 0x000fe20000000000 */
[----:B------:R-:W-:Y:S01]  /*f990*/  R2UR UR22, R3 ;  /* 0x00000000031672ca */ /* 0x000fe200000e0000 */
[----:B------:R-:W-:Y:S01]  /*f9a0*/  UMOV UR29, 0x4400490 ;  /* 0x04400490001d7882 */ /* 0x000fe20000000000 */
[----:B------:R-:W-:Y:S01]  /*f9b0*/  R2UR UR26, R5 ;  /* 0x00000000051a72ca */ /* 0x000fe200000e0000 */
[--C-:B------:R-:W-:Y:S01]  /*f9c0*/  IMAD.X R6, RZ, RZ, R4.reuse, P5 ;  /* 0x000000ffff067224 */ /* 0x100fe200028e0604 */
[----:B------:R-:W-:Y:S01]  /*f9d0*/  IADD3 R5, P5, PT, R3, 0x4, RZ ;  /* 0x0000000403057810 */ /* 0x000fe20007fbe0ff */
[----:B------:R-:W-:Y:S01]  /*f9e0*/  UMOV UR32, 0x0 ;  /* 0x0000000000207882 */ /* 0x000fe20000000000 */
[----:B------:R-:W-:Y:S01]  /*f9f0*/  R2UR UR23, R4 ;  /* 0x00000000041772ca */ /* 0x000fe200000e0000 */
[----:B------:R-:W-:Y:S01]  /*fa00*/  UMOV UR33, 0x4400490 ;  /* 0x0440049000217882 */ /* 0x000fe20000000000 */
[----:B------:R-:W-:Y:S01]  /*fa10*/  R2UR UR27, R6 ;  /* 0x00000000061b72ca */ /* 0x000fe200000e0000 */
[--C-:B------:R-:W-:Y:S01]  /*fa20*/  IMAD.X R6, RZ, RZ, R4.reuse, P5 ;  /* 0x000000ffff067224 */ /* 0x100fe200028e0604 */
[----:B------:R-:W-:Y:S01]  /*fa30*/  R2UR UR30, R5 ;  /* 0x00000000051e72ca */ /* 0x000fe200000e0000 */
[----:B------:R-:W-:Y:S01]  /*fa40*/  UMOV UR36, 0x0 ;  /* 0x0000000000247882 */ /* 0x000fe20000000000 */
[----:B------:R-:W-:Y:S01]  /*fa50*/  IADD3 R5, P5, PT, R3, 0x7fe, RZ ;  /* 0x000007fe03057810 */ /* 0x000fe20007fbe0ff */
[----:B------:R-:W-:Y:S01]  /*fa60*/  UMOV UR37, 0x4400490 ;  /* 0x0440049000257882 */ /* 0x000fe20000000000 */
[----:B------:R-:W-:Y:S01]  /*fa70*/  R2UR UR31, R6 ;  /* 0x00000000061f72ca */ /* 0x000fe200000e0000 */
[----:B------:R-:W-:Y:S01]  /*fa80*/  UMOV UR40, 0x0 ;  /* 0x0000000000287882 */ /* 0x000fe20000000000 */
[----:B------:R-:W-:Y:S01]  /*fa90*/  R2UR UR34, R5 ;  /* 0x00000000052272ca */ /* 0x000fe200000e0000 */
[--C-:B------:R-:W-:Y:S01]  /*faa0*/  IMAD.X R6, RZ, RZ, R4.reuse, P5 ;  /* 0x000000ffff067224 */ /* 0x100fe200028e0604 */
[----:B------:R-:W-:Y:S01]  /*fab0*/  IADD3 R5, P5, PT, R3, 0x800, RZ ;  /* 0x0000080003057810 */ /* 0x000fe20007fbe0ff */
[----:B------:R-:W-:Y:S01]  /*fac0*/  UMOV UR41, 0x4400490 ;  /* 0x0440049000297882 */ /* 0x000fe20000000000 */
[----:B------:R-:W-:Y:S01]  /*fad0*/  UMOV UR44, 0x0 ;  /* 0x00000000002c7882 */ /* 0x000fe20000000000 */
        /* <DEDUP_REMOVED lines=8> */
[----:B------:R-:W-:Y:S01]  /*fb60*/  IMAD.X R8, RZ, RZ, R4, P5 ;  /* 0x000000ffff087224 */ /* 0x000fe200028e0604 */
[----:B------:R-:W-:-:S02]  /*fb70*/  IADD3 R3, P5, PT, R3, 0x804, RZ ;  /* 0x0000080403037810 */ /* 0x000fc40007fbe0ff */
[----:B------:R-:W-:Y:S02]  /*fb80*/  R2UR UR39, R7 ;  /* 0x00000000072772ca */ /* 0x000fe400000e0000 */
[----:B------:R-:W-:Y:S01]  /*fb90*/  R2UR UR46, R3 ;  /* 0x00000000032e72ca */ /* 0x000fe200000e0000 */
[----:B------:R-:W-:Y:S01]  /*fba0*/  IMAD.X R6, RZ, RZ, R4, P5 ;  /* 0x000000ffff067224 */ /* 0x000fe200028e0604 */
[----:B------:R-:W-:Y:S01]  /*fbb0*/  ELECT P5, URZ, PT ;  /* 0x0000000000ff782f */ /* 0x000fe200038a0000 */
[----:B------:R-:W-:Y:S01]  /*fbc0*/  IMAD.U32 R4, RZ, RZ, UR10 ;  /* 0x0000000aff047e24 */ /* 0x000fe2000f8e00ff */
[----:B------:R-:W-:Y:S01]  /*fbd0*/  UIADD3 UR10, UPT, UPT, UR5, 0x108, URZ ;  /* 0x00000108050a7890 */ /* 0x000fe2000fffe0ff */
[----:B------:R-:W-:Y:S02]  /*fbe0*/  R2UR UR43, R8 ;  /* 0x00000000082b72ca */ /* 0x000fe400000e0000 */
[----:B------:R-:W-:-:S08]  /*fbf0*/  R2UR UR47, R6 ;  /* 0x00000000062f72ca */ /* 0x000fd000000e0000 */
[----:B------:R-:W-:Y:S01]  /*fc00*/  @P5 IMAD.MOV.U32 R5, RZ, RZ, 0x40004040 ;  /* 0x40004040ff055424 */ /* 0x000fe200078e00ff */
[----:B------:R-:W-:Y:S02]  /*fc10*/  @P5 R2UR UR20, R4 ;  /* 0x00000000041452ca */ /* 0x000fe400000e0000 */
[----:B------:R-:W-:Y:S02]  /*fc20*/  @P5 MOV R3, R76 ;  /* 0x0000004c00035202 */ /* 0x000fe40000000f00 */
[----:B------:R-:W-:Y:S02]  /*fc30*/  @P5 R2UR UR21, R5 ;  /* 0x00000000051552ca */ /* 0x000fe400000e0000 */
[----:B------:R-:W-:-:S11]  /*fc40*/  @P5 R2UR UR17, R3 ;  /* 0x00000000031152ca */ /* 0x000fd600000e0000 */
[----:B------:R0:W-:Y:S01]  /*fc50*/  UTCHMMA tmem[UR75], gdesc[UR20], tmem[UR5], tmem[UR18], idesc[UR19], UPT ;  /* 0x00ff12144b0079ea */ /* 0x0001e2000b800005 */
[----:B------:R0:W-:Y:S01]  /*fc60*/  UTCHMMA tmem[UR10], gdesc[UR22], tmem[UR5], tmem[UR24], idesc[UR25], UPT ;  /* 0x00ff18160a0079ea */ /* 0x0001e2000b800005 */
[----:B------:R0:W-:Y:S01]  /*fc70*/  UTCHMMA tmem[UR11], gdesc[UR26], tmem[UR5], tmem[UR28], idesc[UR29], UPT ;  /* 0x00ff1c1a0b0079ea */ /* 0x0001e2000b800005 */
[----:B------:R0:W-:Y:S01]  /*fc80*/  UTCHMMA tmem[UR12], gdesc[UR30], tmem[UR5], tmem[UR32], idesc[UR33], UPT ;  /* 0x00ff201e0c0079ea */ /* 0x0001e2000b800005 */
[----:B------:R0:W-:Y:S01]  /*fc90*/  UTCHMMA tmem[UR13], gdesc[UR34], tmem[UR5], tmem[UR36], idesc[UR37], UPT ;  /* 0x00ff24220d0079ea */ /* 0x0001e2000b800005 */
[----:B------:R0:W-:Y:S01]  /*fca0*/  UTCHMMA tmem[UR14], gdesc[UR38], tmem[UR5], tmem[UR40], idesc[UR41], UPT ;  /* 0x00ff28260e0079ea */ /* 0x0001e2000b800005 */
[----:B------:R0:W-:Y:S01]  /*fcb0*/  UTCHMMA tmem[UR15], gdesc[UR42], tmem[UR5], tmem[UR44], idesc[UR45], UPT ;  /* 0x00ff2c2a0f0079ea */ /* 0x0001e2000b800005 */
[----:B------:R0:W-:Y:S01]  /*fcc0*/  UTCHMMA tmem[UR16], gdesc[UR46], tmem[UR5], tmem[UR48], idesc[UR49], UPT ;  /* 0x00ff302e100079ea */ /* 0x0001e2000b800005 */
[----:B------:R0:W-:Y:S01]  /*fcd0*/  UTCBAR [UR17], URZ ;  /* 0x000000ff110073e9 */ /* 0x0001e200080000ff */
[----:B------:R-:W-:Y:S01]  /*fce0*/  NOP ;  /* 0x0000000000007918 */ /* 0x000fe20000000000 */
.L_x_11:
[----:B------:R-:W2:Y:S01]  /*fcf0*/  LDL.LU R3, [R1+0x870] ;  /* 0x0008700001037983 */ /* 0x000ea20000300800 */
[----:B------:R-:W-:Y:S01]  /*fd00*/  ISETP.GE.AND P5, PT, R9, 0x1, PT ;  /* 0x000000010900780c */ /* 0x000fe20003fa6270 */
[----:B------:R-:W-:Y:S01]  /*fd10*/  IMAD.MOV.U32 R6, RZ, RZ, RZ ;  /* 0x000000ffff067224 */ /* 0x000fe200078e00ff */
[----:B------:R-:W-:Y:S01]  /*fd20*/  FSEL R69, R69, -INF , P4 ;  /* 0xff80000045457808 */ /* 0x000fe20002000000 */
[----:B--2---:R-:W-:-:S05]  /*fd30*/  FADD R0, R0, R3 ;  /* 0x0000000300007221 */ /* 0x004fca0000000000 */
[----:B------:R-:W-:-:S05]  /*fd40*/  FSEL R79, R0, 1, P4 ;  /* 0x3f800000004f7808 */ /* 0x000fca0002000000 */
[----:B------:R-:W-:Y:S05]  /*fd50*/  @!P5 BRA `(.L_x_12) ;  /* 0x000000700058d947 */ /* 0x000fea0003800000 */
[----:B------:R-:W2:Y:S01]  /*fd60*/  LDL R4, [R1+0x878] ;  /* 0x0008780001047983 */ /* 0x000ea20000100800 */
[----:B------:R-:W-:Y:S01]  /*fd70*/  SHF.R.U32.HI R80, RZ, 0x4, R80 ;  /* 0x00000004ff507819 */ /* 0x000fe20000011650 */
[----:B------:R-:W-:Y:S01]  /*fd80*/  IMAD.MOV.U32 R3, RZ, RZ, RZ ;  /* 0x000000ffff037224 */ /* 0x000fe200078e00ff */
[----:B------:R-:W-:Y:S01]  /*fd90*/  LOP3.LUT R2, R2, 0xffffefff, RZ, 0xc0, !PT ;  /* 0xffffefff02027812 */ /* 0x000fe200078ec0ff */
[----:B------:R-:W-:Y:S01]  /*fda0*/  IMAD.MOV.U32 R9, RZ, RZ, RZ ;  /* 0x000000ffff097224 */ /* 0x000fe200078e00ff */
[----:B------:R-:W-:Y:S01]  /*fdb0*/  SGXT.U32 R0, R80, 0xe ;  /* 0x0000000e5000781a */ /* 0x000fe20000000000 */
[----:B------:R-:W1:Y:S01]  /*fdc0*/  S2R R10, SR_TID.X ;  /* 0x00000000000a7919 */ /* 0x000e620000002100 */
[----:B------:R-:W-:Y:S01]  /*fdd0*/  @P3 LOP3.LUT R2, R2, 0x1000, RZ, 0xfc, !PT ;  /* 0x0000100002023812 */ /* 0x000fe200078efcff */
[----:B------:R-:W-:Y:S01]  /*fde0*/  IMAD.MOV.U32 R75, RZ, RZ, 0x1 ;  /* 0x00000001ff4b7424 */ /* 0x000fe200078e00ff */
[----:B------:R-:W-:Y:S01]  /*fdf0*/  R2UR UR6, R76 ;  /* 0x000000004c0672ca */ /* 0x000fe200000e0000 */
[----:B------:R3:W-:Y:S01]  /*fe00*/  STL [R1+0x724], R0 ;  /* 0x0007240001007387 */ /* 0x0007e20000100800 */
[----:B------:R-:W-:Y:S01]  /*fe10*/  LOP3.LUT R2, R2, 0xfffff7ff, RZ, 0xc0, !PT ;  /* 0xfffff7ff02027812 */ /* 0x000fe200078ec0ff */
[----:B------:R-:W-:-:S02]  /*fe20*/  IMAD.MOV.U32 R36, RZ, RZ, RZ ;  /* 0x000000ffff247224 */ /* 0x000fc400078e00ff */
[----:B------:R-:W-:Y:S01]  /*fe30*/  IMAD.MOV.U32 R80, RZ, RZ, RZ ;  /* 0x000000ffff507224 */ /* 0x000fe200078e00ff */
[----:B------:R-:W-:Y:S01]  /*fe40*/  @P2 LOP3.LUT R2, R2, 0x800, RZ, 0xfc, !PT ;  /* 0x0000080002022812 */ /* 0x000fe200078efcff */
[----:B------:R-:W-:-:S03]  /*fe50*/  IMAD.MOV.U32 R72, RZ, RZ, RZ ;  /* 0x000000ffff487224 */ /* 0x000fc600078e00ff */
[----:B------:R-:W-:Y:S02]  /*fe60*/  LOP3.LUT R2, R2, 0xfffffbff, RZ, 0xc0, !PT ;  /* 0xfffffbff02027812 */ /* 0x000fe400078ec0ff */
[----:B---3--:R-:W-:Y:S02]  /*fe70*/  IADD3 R0, P4, PT, R0, 0x2, RZ ;  /* 0x0000000200007810 */ /* 0x008fe40007f9e0ff */
[----:B------:R-:W-:Y:S02]  /*fe80*/  @P1 LOP3.LUT R2, R2, 0x400, RZ, 0xfc, !PT ;  /* 0x0000040002021812 */ /* 0x000fe400078efcff */
[----:B0-----:R-:W-:Y:S02]  /*fe90*/  R2UR UR10, R0 ;  /* 0x00000000000a72ca */ /* 0x001fe400000e0000 */
[----:B------:R-:W-:Y:S02]  /*fea0*/  IADD3.X R3, PT, PT, R3, 0x40004040, RZ, P4, !PT ;  /* 0x4000404003037810 */ /* 0x000fe400027fe4ff */
[----:B------:R-:W-:-:S02]  /*feb0*/  LOP3.LUT R2, R2, 0xfffffdff, RZ, 0xc0, !PT ;  /* 0xfffffdff02027812 */ /* 0x000fc400078ec0ff */
[----:B------:R-:W-:Y:S01]  /*fec0*/  R2UR UR11, R3 ;  /* 0x00000000030b72ca */ /* 0x000fe200000e0000 */
[----:B------:R-:W-:Y:S01]  /*fed0*/  IMAD.MOV.U32 R3, RZ, RZ, RZ ;  /* 0x000000ffff037224 */ /* 0x000fe200078e00ff */
[----:B------:R-:W-:-:S04]  /*fee0*/  @P0 LOP3.LUT R2, R2, 0x200, RZ, 0xfc, !PT ;  /* 0x0000020002020812 */ /* 0x000fc800078efcff */
[----:B------:R-:W-:Y:S02]  /*fef0*/  LOP3.LUT R2, R2, 0xffffff7f, RZ, 0xc0, !PT ;  /* 0xffffff7f02027812 */ /* 0x000fe400078ec0ff */
[----:B-1----:R-:W-:-:S05]  /*ff00*/  SHF.R.U32.HI R10, RZ, 0x5, R10 ;  /* 0x00000005ff0a7819 */ /* 0x002fca000001160a */
[----:B------:R-:W-:Y:S02]  /*ff10*/  UIADD3.64 UR76, UPT, UPT, UR10, 0x2, URZ ;  /* 0x000000020a4c7897 */ /* 0x000fe4000fffe0ff */
[----:B------:R-:W-:Y:S02]  /*ff20*/  UIADD3.64 UR44, UPT, UPT, UR10, 0x4, URZ ;  /* 0x000000040a2c7897 */ /* 0x000fe4000fffe0ff */
[----:B------:R-:W-:Y:S02]  /*ff30*/  UIADD3.64 UR46, UPT, UPT, UR10, 0x3fe, URZ ;  /* 0x000003fe0a2e7897 */ /* 0x000fe4000fffe0ff */
[----:B------:R-:W-:Y:S02]  /*ff40*/  UIADD3.64 UR48, UPT, UPT, UR10, 0x400, URZ ;  /* 0x000004000a307897 */ /* 0x000fe4000fffe0ff */
[----:B------:R-:W-:Y:S02]  /*ff50*/  UIADD3.64 UR50, UPT, UPT, UR10, 0x402, URZ ;  /* 0x000004020a327897 */ /* 0x000fe4000fffe0ff */
[----:B------:R-:W-:-:S02]  /*ff60*/  UIADD3.64 UR52, UPT, UPT, UR10, 0x404, URZ ;  /* 0x000004040a347897 */ /* 0x000fc4000fffe0ff */
[----:B------:R-:W-:Y:S02]  /*ff70*/  UIADD3.64 UR54, UPT, UPT, UR10, 0x7fe, URZ ;  /* 0x000007fe0a367897 */ /* 0x000fe4000fffe0ff */
[----:B------:R-:W-:Y:S02]  /*ff80*/  UIADD3.64 UR56, UPT, UPT, UR10, 0x800, URZ ;  /* 0x000008000a387897 */ /* 0x000fe4000fffe0ff */
[----:B------:R-:W-:Y:S02]  /*ff90*/  UIADD3.64 UR58, UPT, UPT, UR10, 0x802, URZ ;  /* 0x000008020a3a7897 */ /* 0x000fe4000fffe0ff */
[----:B------:R-:W-:Y:S02]  /*ffa0*/  UIADD3.64 UR60, UPT, UPT, UR10, 0x804, URZ ;  /* 0x000008040a3c7897 */ /* 0x000fe4000fffe0ff */
[----:B------:R-:W-:Y:S02]  /*ffb0*/  UIADD3.64 UR62, UPT, UPT, UR10, 0xbfe, URZ ;  /* 0x00000bfe0a3e7897 */ /* 0x000fe4000fffe0ff */
[----:B------:R-:W-:-:S02]  /*ffc0*/  UIADD3.64 UR64, UPT, UPT, UR10, 0xc00, URZ ;  /* 0x00000c000a407897 */ /* 0x000fc4000fffe0ff */
[----:B------:R-:W-:Y:S02]  /*ffd0*/  UIADD3.64 UR66, UPT, UPT, UR10, 0xc02, URZ ;  /* 0x00000c020a427897 */ /* 0x000fe4000fffe0ff */
[----:B------:R-:W-:Y:S01]  /*ffe0*/  UIADD3.64 UR68, UPT, UPT, UR10, 0xc04, URZ ;  /* 0x00000c040a447897 */ /* 0x000fe2000fffe0ff */
[C---:B--2---:R-:W-:Y:S02]  /*fff0*/  VIADD R0, R4.reuse, 0x20000 ;  /* 0x0002000004007836 */ /* 0x044fe40000000000 */
[----:B------:R-:W-:-:S03]  /*10000*/  VIADD R125, R4, 0x30000 ;  /* 0x00030000047d7836 */ /* 0x000fc60000000000 */
[----:B------:R-:W-:Y:S02]  /*10010*/  SHF.R.U32.HI R0, RZ, 0x4, R0 ;  /* 0x00000004ff007819 */ /* 0x000fe40000011600 */
[----:B------:R-:W-:Y:S02]  /*10020*/  SHF.R.U32.HI R125, RZ, 0x4, R125 ;  /* 0x00000004ff7d7819 */ /* 0x000fe4000001167d */
[----:B------:R-:W-:Y:S02]  /*10030*/  SGXT.U32 R0, R0, 0xe ;  /* 0x0000000e0000781a */ /* 0x000fe40000000000 */
[----:B------:R-:W-:-:S03]  /*10040*/  SGXT.U32 R125, R125, 0xe ;  /* 0x0000000e7d7d781a */ /* 0x000fc60000000000 */
[----:B------:R0:W-:Y:S02]  /*10050*/  STL [R1+0x720], R0 ;  /* 0x0007200001007387 */ /* 0x0001e40000100800 */
[----:B0-----:R-:W-:-:S04]  /*10060*/  IADD3 R0, P4, PT, R0, 0x2, RZ ;  /* 0x0000000200007810 */ /* 0x001fc80007f9e0ff */
[----:B------:R-:W-:Y:S02]  /*10070*/  R2UR UR12, R0 ;  /* 0x00000000000c72ca */ /* 0x000fe400000e0000 */
[----:B------:R-:W-:Y:S02]  /*10080*/  IADD3 R0, P5, PT, R125, 0x80, RZ ;  /* 0x000000807d007810 */ /* 0x000fe40007fbe0ff */
[----:B------:R-:W-:Y:S02]  /*10090*/  IADD3.X R9, PT, PT, R9, 0x40004040, RZ, P4, !PT ;  /* 0x4000404009097810 */ /* 0x000fe400027fe4ff */
[----:B------:R-:W-:Y:S02]  /*100a0*/  IADD3.X R3, PT, PT, R3, 0x40004040, RZ, P5, !PT ;  /* 0x4000404003037810 */ /* 0x000fe40002ffe4ff */
[C---:B------:R-:W-:Y:S02]  /*100b0*/  IADD3 R4, P5, PT, R0.reuse, 0x80, RZ ;  /* 0x0000008000047810 */ /* 0x040fe40007fbe0ff */
[----:B------:R-:W-:-:S02]  /*100c0*/  R2UR UR40, R0 ;  /* 0x00000000002872ca */ /* 0x000fc400000e0000 */
[----:B------:R-:W-:Y:S01]  /*100d0*/  R2UR UR14, R4 ;  /* 0x00000000040e72ca */ /* 0x000fe200000e0000 */
[--C-:B------:R-:W-:Y:S01]  /*100e0*/  IMAD.X R8, RZ, RZ, R3.reuse, P5 ;  /* 0x000000ffff087224 */ /* 0x100fe200028e0603 */
[----:B------:R-:W-:Y:S02]  /*100f0*/  IADD3 R4, P5, PT, R0, 0x100, RZ ;  /* 0x0000010000047810 */ /* 0x000fe40007fbe0ff */
[----:B------:R-:W-:Y:S02]  /*10100*/  R2UR UR13, R9 ;  /* 0x00000000090d72ca */ /* 0x000fe400000e0000 */
[----:B------:R-:W-:Y:S01]  /*10110*/  R2UR UR16, R4 ;  /* 0x00000000041072ca */ /* 0x000fe200000e0000 */
[----:B------:R-:W-:Y:S01]  /*10120*/  IMAD.X R7, RZ, RZ, R3, P5 ;  /* 0x000000ffff077224 */ /* 0x000fe200028e0603 */
[----:B------:R-:W-:Y:S02]  /*10130*/  IADD3 R4, P6, PT, R0, 0x180, RZ ;  /* 0x0000018000047810 */ /* 0x000fe40007fde0ff */
[----:B------:R-:W-:-:S02]  /*10140*/  R2UR UR15, R8 ;  /* 0x00000000080f72ca */ /* 0x000fc400000e0000 */
[----:B------:R-:W-:Y:S01]  /*10150*/  R2UR UR18, R4 ;  /* 0x00000000041272ca */ /* 0x000fe200000e0000 */
[----:B------:R-:W-:Y:S01]  /*10160*/  IMAD.X R6, RZ, RZ, R3, P6 ;  /* 0x000000ffff067224 */ /* 0x000fe200030e0603 */
[----:B------:R-:W-:Y:S02]  /*10170*/  IADD3 R4, P1, PT, R0, 0x200, RZ ;  /* 0x0000020000047810 */ /* 0x000fe40007f3e0ff */
[----:B------:R-:W-:Y:S01]  /*10180*/  R2UR UR17, R7 ;  /* 0x00000000071172ca */ /* 0x000fe200000e0000 */
[----:B------:R-:W-:Y:S01]  /*10190*/  UIADD3.64 UR70, UPT, UPT, UR12, 0x2, URZ ;  /* 0x000000020c467897 */ /* 0x000fe2000fffe0ff */
[----:B------:R-:W-:Y:S01]  /*101a0*/  R2UR UR20, R4 ;  /* 0x00000000041472ca */ /* 0x000fe200000e0000 */
[----:B------:R-:W-:Y:S01]  /*101b0*/  UIADD3.64 UR72, UPT, UPT, UR12, 0x7fe, URZ ;  /* 0x000007fe0c487897 */ /* 0x000fe2000fffe0ff */
[----:B------:R-:W-:Y:S02]  /*101c0*/  IADD3 R4, P0, PT, R0, 0x280, RZ ;  /* 0x0000028000047810 */ /* 0x000fe40007f1e0ff */
[----:B------:R-:W-:-:S02]  /*101d0*/  R2UR UR19, R6 ;  /* 0x00000000061372ca */ /* 0x000fc400000e0000 */
[----:B------:R-:W-:Y:S02]  /*101e0*/  R2UR UR22, R4 ;  /* 0x00000000041672ca */ /* 0x000fe400000e0000 */
[----:B------:R-:W-:Y:S02]  /*101f0*/  R2UR UR41, R3 ;  /* 0x00000000032972ca */ /* 0x000fe400000e0000 */
[----:B------:R-:W-:Y:S02]  /*10200*/  @P1 LOP3.LUT R2, R2, 0x80, RZ, 0xfc, !PT ;  /* 0x0000008002021812 */ /* 0x000fe400078efcff */
[----:B------:R-:W-:Y:S02]  /*10210*/  IADD3 R4, P1, PT, R0, 0x300, RZ ;  /* 0x0000030000047810 */ /* 0x000fe40007f3e0ff */
[----:B------:R-:W-:Y:S02]  /*10220*/  LOP3.LUT R2, R2, 0xffffffbf, RZ, 0xc0, !PT ;  /* 0xffffffbf02027812 */ /* 0x000fe400078ec0ff */
[----:B------:R-:W-:-:S02]  /*10230*/  R2UR UR24, R4 ;  /* 0x00000000041872ca */ /* 0x000fc400000e0000 */
[----:B------:R-:W-:Y:S02]  /*10240*/  @P0 LOP3.LUT R2, R2, 0x40, RZ, 0xfc, !PT ;  /* 0x0000004002020812 */ /* 0x000fe400078efcff */
[----:B------:R-:W-:Y:S02]  /*10250*/  IADD3 R4, P0, PT, R0, 0x380, RZ ;  /* 0x0000038000047810 */ /* 0x000fe40007f1e0ff */
[----:B------:R-:W-:Y:S02]  /*10260*/  LOP3.LUT R2, R2, 0xffffffdf, RZ, 0xc0, !PT ;  /* 0xffffffdf02027812 */ /* 0x000fe400078ec0ff */
[----:B------:R-:W-:Y:S02]  /*10270*/  R2UR UR26, R4 ;  /* 0x00000000041a72ca */ /* 0x000fe400000e0000 */
[----:B------:R-:W-:Y:S02]  /*10280*/  @P1 LOP3.LUT R2, R2, 0x20, RZ, 0xfc, !PT ;  /* 0x0000002002021812 */ /* 0x000fe400078efcff */
[----:B------:R-:W-:-:S02]  /*10290*/  IADD3 R4, P3, PT, R0, 0x400, RZ ;  /* 0x0000040000047810 */ /* 0x000fc40007f7e0ff */
[----:B------:R-:W-:Y:S02]  /*102a0*/  LOP3.LUT R2, R2, 0xffffffef, RZ, 0xc0, !PT ;  /* 0xffffffef02027812 */ /* 0x000fe400078ec0ff */
[----:B------:R-:W-:Y:S02]  /*102b0*/  R2UR UR28, R4 ;  /* 0x00000000041c72ca */ /* 0x000fe400000e0000 */
[----:B------:R-:W-:Y:S02]  /*102c0*/  @P0 LOP3.LUT R2, R2, 0x10, RZ, 0xfc, !PT ;  /* 0x0000001002020812 */ /* 0x000fe400078efcff */
[----:B------:R-:W-:Y:S02]  /*102d0*/  IADD3 R4, P2, PT, R0, 0x480, RZ ;  /* 0x0000048000047810 */ /* 0x000fe40007f5e0ff */
[----:B------:R-:W-:Y:S02]  /*102e0*/  LOP3.LUT R2, R2, 0xffffdfff, RZ, 0xc0, !PT ;  /* 0xffffdfff02027812 */ /* 0x000fe400078ec0ff */
[----:B------:R-:W-:Y:S01]  /*102f0*/  R2UR UR30, R4 ;  /* 0x00000000041e72ca */ /* 0x000fe200000e0000 */
[----:B------:R-:W-:Y:S01]  /*10300*/  IMAD.X R8, RZ, RZ, R3, P2 ;  /* 0x000000ffff087224 */ /* 0x000fe200010e0603 */
[----:B------:R-:W-:-:S02]  /*10310*/  @P3 LOP3.LUT R2, R2, 0x2000, RZ, 0xfc, !PT ;  /* 0x0000200002023812 */ /* 0x000fc400078efcff */
[----:B------:R-:W-:Y:S02]  /*10320*/  IADD3 R4, P1, PT, R0, 0x500, RZ ;  /* 0x0000050000047810 */ /* 0x000fe40007f3e0ff */
[C---:B------:R-:W-:Y:S02]  /*10330*/  LOP3.LUT P3, RZ, R2.reuse, 0x10, RZ, 0xc0, !PT ;  /* 0x0000001002ff7812 */ /* 0x040fe4000786c0ff */
[----:B------:R-:W-:Y:S02]  /*10340*/  LOP3.LUT R2, R2, 0xffffbfff, RZ, 0xc0, !PT ;  /* 0xffffbfff02027812 */ /* 0x000fe400078ec0ff */
[----:B------:R-:W-:Y:S02]  /*10350*/  R2UR UR32, R4 ;  /* 0x00000000042072ca */ /* 0x000fe400000e0000 */
[----:B------:R-:W-:Y:S02]  /*10360*/  IADD3 R4, P0, PT, R0, 0x580, RZ ;  /* 0x0000058000047810 */ /* 0x000fe40007f1e0ff */
[----:B------:R-:W-:-:S02]  /*10370*/  R2UR UR31, R8 ;  /* 0x00000000081f72ca */ /* 0x000fc400000e0000 */
[----:B------:R-:W-:Y:S02]  /*10380*/  R2UR UR34, R4 ;  /* 0x00000000042272ca */ /* 0x000fe400000e0000 */
[----:B------:R-:W-:Y:S02]  /*10390*/  IADD3 R4, P5, PT, R0, 0x600, RZ ;  /* 0x0000060000047810 */ /* 0x000fe40007fbe0ff */
[----:B------:R-:W-:Y:S02]  /*103a0*/  @P3 LOP3.LUT R2, R2, 0x4000, RZ, 0xfc, !PT ;  /* 0x0000400002023812 */ /* 0x000fe400078efcff */
[----:B------:R-:W-:Y:S02]  /*103b0*/  R2UR UR36, R4 ;  /* 0x00000000042472ca */ /* 0x000fe400000e0000 */
[C---:B------:R-:W-:Y:S02]  /*103c0*/  LOP3.LUT P3, RZ, R2.reuse, 0x20, RZ, 0xc0, !PT ;  /* 0x0000002002ff7812 */ /* 0x040fe4000786c0ff */
[----:B------:R-:W-:-:S02]  /*103d0*/  LOP3.LUT R2, R2, 0xffff7fff, RZ, 0xc0, !PT ;  /* 0xffff7fff02027812 */ /* 0x000fc400078ec0ff */
[C---:B------:R-:W-:Y:S02]  /*103e0*/  IADD3 R4, P4, PT, R0.reuse, 0x680, RZ ;  /* 0x0000068000047810 */ /* 0x040fe40007f9e0ff */
[----:B------:R-:W-:Y:S02]  /*103f0*/  IADD3 R0, P6, PT, R0, 0x700, RZ ;  /* 0x0000070000007810 */ /* 0x000fe40007fde0ff */
[----:B------:R-:W-:Y:S02]  /*10400*/  R2UR UR38, R4 ;  /* 0x00000000042672ca */ /* 0x000fe400000e0000 */
[----:B------:R-:W-:-:S03]  /*10410*/  R2UR UR42, R0 ;  /* 0x00000000002a72ca */ /* 0x000fc600000e0000 */
[----:B------:R-:W-:-:S04]  /*10420*/  @P3 LOP3.LUT R2, R2, 0x8000, RZ, 0xfc, !PT ;  /* 0x0000800002023812 */ /* 0x000fc800078efcff */
[C---:B------:R-:W-:Y:S02]  /*10430*/  LOP3.LUT P3, RZ, R2.reuse, 0x40, RZ, 0xc0, !PT ;  /* 0x0000004002ff7812 */ /* 0x040fe4000786c0ff */
[----:B------:R-:W-:-:S11]  /*10440*/  LOP3.LUT R2, R2, 0xfffeffff, RZ, 0xc0, !PT ;  /* 0xfffeffff02027812 */ /* 0x000fd600078ec0ff */
[----:B------:R-:W-:-:S04]  /*10450*/  @P3 LOP3.LUT R2, R2, 0x10000, RZ, 0xfc, !PT ;  /* 0x0001000002023812 */ /* 0x000fc800078efcff */
[C---:B------:R-:W-:Y:S02]  /*10460*/  LOP3.LUT P3, RZ, R2.reuse, 0x80, RZ, 0xc0, !PT ;  /* 0x0000008002ff7812 */ /* 0x040fe4000786c0ff */
[----:B------:R-:W-:-:S03]  /*10470*/  LOP3.LUT P2, RZ, R2, 0x800, RZ, 0xc0, !PT ;  /* 0x0000080002ff7812 */ /* 0x000fc6000784c0ff */
[----:B------:R-:W-:Y:S01]  /*10480*/  IMAD.X R5, RZ, RZ, R3, P3 ;  /* 0x000000ffff057224 */ /* 0x000fe200018e0603 */
[----:B------:R-:W-:-:S04]  /*10490*/  LOP3.LUT P3, RZ, R2, 0x10000, RZ, 0xc0, !PT ;  /* 0x0001000002ff7812 */ /* 0x000fc8000786c0ff */
[----:B------:R-:W-:Y:S01]  /*104a0*/  R2UR UR21, R5 ;  /* 0x00000000051572ca */ /* 0x000fe200000e0000 */
[--C-:B------:R-:W-:Y:S01]  /*104b0*/  IMAD.X R4, RZ, RZ, R3.reuse, P3 ;  /* 0x000000ffff047224 */ /* 0x100fe200018e0603 */
[C---:B------:R-:W-:Y:S01]  /*104c0*/  LOP3.LUT P3, RZ, R2.reuse, 0x8000, RZ, 0xc0, !PT ;  /* 0x0000800002ff7812 */ /* 0x040fe2000786c0ff */
[--C-:B------:R-:W-:Y:S01]  /*104d0*/  IMAD.X R5, RZ, RZ, R3.reuse, P1 ;  /* 0x000000ffff057224 */ /* 0x100fe200008e0603 */
[----:B------:R-:W-:Y:S02]  /*104e0*/  LOP3.LUT P1, RZ, R2, 0x400, RZ, 0xc0, !PT ;  /* 0x0000040002ff7812 */ /* 0x000fe4000782c0ff */
[----:B------:R-:W-:Y:S01]  /*104f0*/  R2UR UR23, R4 ;  /* 0x00000000041772ca */ /* 0x000fe200000e0000 */
[--C-:B------:R-:W-:Y:S01]  /*10500*/  IMAD.X R0, RZ, RZ, R3.reuse, P3 ;  /* 0x000000ffff007224 */ /* 0x100fe200018e0603 */
[C---:B------:R-:W-:Y:S01]  /*10510*/  LOP3.LUT P3, RZ, R2.reuse, 0x4000, RZ, 0xc0, !PT ;  /* 0x0000400002ff7812 */ /* 0x040fe2000786c0ff */
[----:B------:R-:W-:Y:S01]  /*10520*/  IMAD.X R4, RZ, RZ, R3, P0 ;  /* 0x000000ffff047224 */ /* 0x000fe200000e0603 */
[----:B------:R-:W-:-:S02]  /*10530*/  LOP3.LUT P0, RZ, R2, 0x200, RZ, 0xc0, !PT ;  /* 0x0000020002ff7812 */ /* 0x000fc4000780c0ff */
[----:B------:R-:W-:Y:S01]  /*10540*/  R2UR UR25, R0 ;  /* 0x00000000001972ca */ /* 0x000fe200000e0000 */
[--C-:B------:R-:W-:Y:S01]  /*10550*/  IMAD.X R7, RZ, RZ, R3.reuse, P3 ;  /* 0x000000ffff077224 */ /* 0x100fe200018e0603 */
[----:B------:R-:W-:Y:S01]  /*10560*/  LOP3.LUT P3, RZ, R2, 0x2000, RZ, 0xc0, !PT ;  /* 0x0000200002ff7812 */ /* 0x000fe2000786c0ff */
[--C-:B------:R-:W-:Y:S01]  /*10570*/  IMAD.X R0, RZ, RZ, R3.reuse, P4 ;  /* 0x000000ffff007224 */ /* 0x100fe200020e0603 */
[----:B------:R-:W-:Y:S02]  /*10580*/  R2UR UR35, R4 ;  /* 0x00000000042372ca */ /* 0x000fe400000e0000 */
[----:B------:R-:W0:Y:S01]  /*10590*/  LDC R4, c[0x0][0x3c4] ;  /* 0x0000f100ff047b82 */ /* 0x000e220000000800 */
[--C-:B------:R-:W-:Y:S01]  /*105a0*/  IMAD.X R6, RZ, RZ, R3.reuse, P3 ;  /* 0x000000ffff067224 */ /* 0x100fe200018e0603 */
[----:B------:R-:W-:Y:S01]  /*105b0*/  LOP3.LUT P3, RZ, R2, 0x1000, RZ, 0xc0, !PT ;  /* 0x0000100002ff7812 */ /* 0x000fe2000786c0ff */
[--C-:B------:R-:W-:Y:S01]  /*105c0*/  IMAD.X R2, RZ, RZ, R3.reuse, P5 ;  /* 0x000000ffff027224 */ /* 0x100fe200028e0603 */
[----:B------:R-:W-:Y:S01]  /*105d0*/  R2UR UR39, R0 ;  /* 0x00000000002772ca */ /* 0x000fe200000e0000 */
[----:B------:R-:W-:Y:S01]  /*105e0*/  IMAD.X R0, RZ, RZ, R3, P6 ;  /* 0x000000ffff007224 */ /* 0x000fe200030e0603 */
[----:B------:R-:W-:Y:S01]  /*105f0*/  R2UR UR33, R5 ;  /* 0x00000000052172ca */ /* 0x000fe200000e0000 */
[----:B------:R-:W-:Y:S01]  /*10600*/  IMAD.U32 R5, RZ, RZ, UR71 ;  /* 0x00000047ff057e24 */ /* 0x000fe2000f8e00ff */
[----:B------:R-:W-:Y:S01]  /*10610*/  R2UR UR37, R2 ;  /* 0x00000000022572ca */ /* 0x000fe200000e0000 */
[----:B------:R-:W-:Y:S01]  /*10620*/  IMAD.MOV.U32 R3, RZ, RZ, R69 ;  /* 0x000000ffff037224 */ /* 0x000fe200078e0045 */
[----:B------:R-:W1:Y:S01]  /*10630*/  LDC R2, c[0x0][0x3d4] ;  /* 0x0000f500ff027b82 */ /* 0x000e620000000800 */
[----:B------:R-:W-:-:S02]  /*10640*/  R2UR UR43, R0 ;  /* 0x00000000002b72ca */ /* 0x000fc400000e0000 */
[----:B------:R-:W-:Y:S01]  /*10650*/  R2UR UR27, R7 ;  /* 0x00000000071b72ca */ /* 0x000fe200000e0000 */
[----:B------:R-:W-:Y:S01]  /*10660*/  IMAD.U32 R7, RZ, RZ, UR73 ;  /* 0x00000049ff077e24 */ /* 0x000fe2000f8e00ff */
[----:B------:R-:W-:Y:S01]  /*10670*/  R2UR UR29, R6 ;  /* 0x00000000061d72ca */ /* 0x000fe200000e0000 */
[----:B------:R-:W-:Y:S01]  /*10680*/  IMAD.U32 R6, RZ, RZ, UR72 ;  /* 0x00000048ff067e24 */ /* 0x000fe2000f8e00ff */
[----:B------:R-:W-:Y:S01]  /*10690*/  UIADD3.64 UR72, UPT, UPT, UR12, 0x802, URZ ;  /* 0x000008020c487897 */ /* 0x000fe2000fffe0ff */
[----:B------:R-:W-:Y:S01]  /*106a0*/  ISETP.NE.U32.AND P5, PT, R10, RZ, PT ;  /* 0x000000ff0a00720c */ /* 0x000fe20003fa5070 */
[----:B-1----:R-:W-:Y:S02]  /*106b0*/  IMAD.SHL.U32 R0, R2, 0x80, RZ ;  /* 0x0000008002007824 */ /* 0x002fe400078e00ff */
[----:B0-----:R-:W-:Y:S02]  /*106c0*/  IMAD.SHL.U32 R2, R4, 0x80, RZ ;  /* 0x0000008004027824 */ /* 0x001fe400078e00ff */
[----:B------:R-:W-:Y:S01]  /*106d0*/  IMAD.U32 R4, RZ, RZ, UR70 ;  /* 0x00000046ff047e24 */ /* 0x000fe2000f8e00ff */
[----:B------:R-:W-:-:S04]  /*106e0*/  UIADD3.64 UR70, UPT, UPT, UR12, 0x4, URZ ;  /* 0x000000040c467897 */ /* 0x000fc8000fffe0ff */
[----:B------:R0:W-:Y:S02]  /*106f0*/  STL.64 [R1+0x718], R4 ;  /* 0x0007180401007387 */ /* 0x0001e40000100a00 */
[----:B0-----:R-:W-:Y:S02]  /*10700*/  IMAD.U32 R4, RZ, RZ, UR70 ;  /* 0x00000046ff047e24 */ /* 0x001fe4000f8e00ff */
[----:B------:R-:W-:Y:S01]  /*10710*/  IMAD.U32 R5, RZ, RZ, UR71 ;  /* 0x00000047ff057e24 */ /* 0x000fe2000f8e00ff */
[----:B------:R-:W-:-:S04]  /*10720*/  UIADD3.64 UR70, UPT, UPT, UR12, 0x800, URZ ;  /* 0x000008000c467897 */ /* 0x000fc8000fffe0ff */
[----:B------:R0:W-:Y:S04]  /*10730*/  STL.64 [R1+0x710], R4 ;  /* 0x0007100401007387 */ /* 0x0001e80000100a00 */
[----:B------:R1:W-:Y:S01]  /*10740*/  STL.64 [R1+0x708], R6 ;  /* 0x0007080601007387 */ /* 0x0003e20000100a00 */
[----:B0-----:R-:W-:Y:S02]  /*10750*/  IMAD.U32 R4, RZ, RZ, UR70 ;  /* 0x00000046ff047e24 */ /* 0x001fe4000f8e00ff */
[----:B------:R-:W-:Y:S01]  /*10760*/  IMAD.U32 R5, RZ, RZ, UR71 ;  /* 0x00000047ff057e24 */ /* 0x000fe2000f8e00ff */
[----:B------:R-:W-:-:S04]  /*10770*/  UIADD3.64 UR70, UPT, UPT, UR12, 0x804, URZ ;  /* 0x000008040c467897 */ /* 0x000fc8000fffe0ff */
[----:B------:R0:W-:Y:S02]  /*10780*/  STL.64 [R1+0x700], R4 ;  /* 0x0007000401007387 */ /* 0x0001e40000100a00 */
[----:B-1----:R-:W-:Y:S02]  /*10790*/  IMAD.U32 R6, RZ, RZ, UR70 ;  /* 0x00000046ff067e24 */ /* 0x002fe4000f8e00ff */
[----:B------:R-:W-:Y:S02]  /*107a0*/  IMAD.U32 R7, RZ, RZ, UR71 ;  /* 0x00000047ff077e24 */ /* 0x000fe4000f8e00ff */
[----:B0-----:R-:W-:Y:S02]  /*107b0*/  IMAD.U32 R4, RZ, RZ, UR72 ;  /* 0x00000048ff047e24 */ /* 0x001fe4000f8e00ff */
[----:B------:R-:W-:-:S05]  /*107c0*/  IMAD.U32 R5, RZ, RZ, UR73 ;  /* 0x00000049ff057e24 */ /* 0x000fca000f8e00ff */
[----:B------:R0:W-:Y:S04]  /*107d0*/  STL.64 [R1+0x6f8], R4 ;  /* 0x0006f80401007387 */ /* 0x0001e80000100a00 */
[----:B------:R0:W-:Y:S02]  /*107e0*/  STL.64 [R1+0x6f0], R6 ;  /* 0x0006f00601007387 */ /* 0x0001e40000100a00 */
.L_x_17:
[----:B------:R-:W2:Y:S01]  /*107f0*/  LDL.64 R30, [R1+0x6d0] ;  /* 0x0006d000011e7983 */ /* 0x000ea20000100a00 */
[----:B------:R-:W1:Y:S03]  /*10800*/  LDC R69, c[0x0][0x3c4] ;  /* 0x0000f100ff457b82 */ /* 0x000e660000000800 */
[----:B0-----:R-:W3:Y:S04]  /*10810*/  LDL.64 R4, [R1+0x6c8] ;  /* 0x0006c80001047983 */ /* 0x001ee80000100a00 */
        /* <DEDUP_REMOVED lines=14> */
[----:B------:R0:W-:Y:S04]  /*10900*/  STL [R1+0x880], R0 ;  /* 0x0008800001007387 */ /* 0x0001e80000100800 */
[----:B------:R-:W4:Y:S04]  /*10910*/  LDL.64 R46, [R1+0x5c8] ;  /* 0x0005c800012e7983 */ /* 0x000f280000100a00 */
[----:B------:R-:W4:Y:S04]  /*10920*/  LDL.64 R54, [R1+0x508] ;  /* 0x0005080001367983 */ /* 0x000f280000100a00 */
[----:B------:R-:W4:Y:S01]  /*10930*/  LDL.64 R50, [R1+0x488] ;  /* 0x0004880001327983 */ /* 0x000f220000100a00 */
[----:B--2---:R-:W-:-:S03]  /*10940*/  IMAD.WIDE R30, R2, 0x2, R30 ;  /* 0x00000002021e7825 */ /* 0x004fc600078e021e */
[----:B------:R-:W2:Y:S01]  /*10950*/  LDL.64 R52, [R1+0x408] ;  /* 0x0004080001347983 */ /* 0x000ea20000100a00 */
[----:B---3--:R-:W-:-:S03]  /*10960*/  IMAD.WIDE R4, R2, 0x2, R4 ;  /* 0x0000000202047825 */ /* 0x008fc600078e0204 */
[----:B------:R-:W3:Y:S04]  /*10970*/  LDL.64 R58, [R1+0x640] ;  /* 0x00064000013a7983 */ /* 0x000ee80000100a00 */
[----:B------:R-:W2:Y:S01]  /*10980*/  LDG.E.U16 R30, desc[UR8][R30.64] ;  /* 0x000000081e1e7981 */ /* 0x000ea2000c1e1500 */
[C---:B-1----:R-:W-:Y:S02]  /*10990*/  IMAD R81, R69.reuse, 0x6, RZ ;  /* 0x0000000645517824 */ /* 0x042fe400078e02ff */
[----:B------:R-:W-:Y:S01]  /*109a0*/  IMAD R78, R69, 0xa, RZ ;  /* 0x0000000a454e7824 */ /* 0x000fe200078e02ff */
[----:B------:R-:W2:Y:S01]  /*109b0*/  LDL.64 R56, [R1+0x540] ;  /* 0x0005400001387983 */ /* 0x000ea20000100a00 */
[----:B----4-:R-:W-:-:S03]  /*109c0*/  IMAD.WIDE R6, R2, 0x2, R6 ;  /* 0x0000000202067825 */ /* 0x010fc600078e0206 */
[----:B------:R-:W4:Y:S04]  /*109d0*/  LDL.64 R60, [R1+0x440] ;  /* 0x00044000013c7983 */ /* 0x000f280000100a00 */
[----:B------:R1:W2:Y:S01]  /*109e0*/  LDG.E.U16 R31, desc[UR8][R4.64] ;  /* 0x00000008041f7981 */ /* 0x0002a2000c1e1500 */
[----:B------:R-:W-:-:S03]  /*109f0*/  IMAD.WIDE R38, R2, 0x2, R24 ;  /* 0x0000000202267825 */ /* 0x000fc600078e0218 */
[----:B------:R-:W2:Y:S01]  /*10a00*/  LDL.64 R24, [R1+0x588] ;  /* 0x0005880001187983 */ /* 0x000ea20000100a00 */
[----:B------:R-:W-:-:S03]  /*10a10*/  IMAD.WIDE R32, R2, 0x2, R32 ;  /* 0x0000000202207825 */ /* 0x000fc600078e0220 */
[----:B------:R-:W3:Y:S01]  /*10a20*/  LDG.E.U16 R38, desc[UR8][R38.64] ;  /* 0x0000000826267981 */ /* 0x000ee2000c1e1500 */
[----:B-1----:R-:W-:-:S03]  /*10a30*/  IMAD.WIDE R4, R2, 0x2, R34 ;  /* 0x0000000202047825 */ /* 0x002fc600078e0222 */
[----:B------:R-:W3:Y:S01]  /*10a40*/  LDL.64 R64, [R1+0x3c0] ;  /* 0x0003c00001407983 */ /* 0x000ee20000100a00 */
[----:B------:R-:W-:-:S03]  /*10a50*/  IMAD.WIDE R34, R2, 0x2, R28 ;  /* 0x0000000202227825 */ /* 0x000fc600078e021c */
[----:B------:R-:W3:Y:S01]  /*10a60*/  LDG.E.U16 R32, desc[UR8][R32.64] ;  /* 0x0000000820207981 */ /* 0x000ee2000c1e1500 */
[----:B------:R-:W-:-:S03]  /*10a70*/  IMAD.WIDE R42, R2, 0x2, R16 ;  /* 0x00000002022a7825 */ /* 0x000fc600078e0210 */
[----:B------:R-:W3:Y:S04]  /*10a80*/  LDL.64 R66, [R1+0x6b8] ;  /* 0x0006b80001427983 */ /* 0x000ee80000100a00 */
[----:B------:R-:W3:Y:S04]  /*10a90*/  LDG.E.U16 R34, desc[UR8][R34.64] ;  /* 0x0000000822227981 */ /* 0x000ee8000c1e1500 */
[----:B------:R-:W3:Y:S04]  /*10aa0*/  LDL.64 R16, [R1+0x648] ;  /* 0x0006480001107983 */ /* 0x000ee80000100a00 */
[----:B------:R1:W4:Y:S04]  /*10ab0*/  LDG.E.U16 R33, desc[UR8][R4.64] ;  /* 0x0000000804217981 */ /* 0x000328000c1e1500 */
[----:B------:R0:W4:Y:S01]  /*10ac0*/  LDG.E.U16 R35, desc[UR8][R6.64] ;  /* 0x0000000806237981 */ /* 0x000122000c1e1500 */
[----:B------:R-:W-:-:S03]  /*10ad0*/  IMAD.WIDE R40, R2, 0x2, R20 ;  /* 0x0000000202287825 */ /* 0x000fc600078e0214 */
[----:B------:R-:W4:Y:S01]  /*10ae0*/  LDL.64 R20, [R1+0x4c8] ;  /* 0x0004c80001147983 */ /* 0x000f220000100a00 */
[----:B-1----:R-:W-:-:S03]  /*10af0*/  IMAD.WIDE R4, R2, 0x2, R26 ;  /* 0x0000000202047825 */ /* 0x002fc600078e021a */
[----:B------:R-:W4:Y:S01]  /*10b00*/  LDL.64 R26, [R1+0x608] ;  /* 0x00060800011a7983 */ /* 0x000f220000100a00 */
[----:B0-----:R-:W-:-:S03]  /*10b10*/  IMAD.WIDE R6, R2, 0x2, R22 ;  /* 0x0000000202067825 */ /* 0x001fc600078e0216 */
[----:B------:R-:W4:Y:S04]  /*10b20*/  LDL.64 R22, [R1+0x548] ;  /* 0x0005480001167983 */ /* 0x000f280000100a00 */
[----:B------:R0:W4:Y:S01]  /*10b30*/  LDG.E.U16 R39, desc[UR8][R6.64] ;  /* 0x0000000806277981 */ /* 0x000122000c1e1500 */
[----:B------:R-:W-:-:S03]  /*10b40*/  IMAD.WIDE R44, R2, 0x2, R14 ;  /* 0x00000002022c7825 */ /* 0x000fc600078e020e */
[----:B------:R1:W4:Y:S04]  /*10b50*/  LDG.E.U16 R37, desc[UR8][R4.64] ;  /* 0x0000000804257981 */ /* 0x000328000c1e1500 */
[----:B------:R-:W4:Y:S01]  /*10b60*/  LDG.E.U16 R40, desc[UR8][R40.64] ;  /* 0x0000000828287981 */ /* 0x000f22000c1e1500 */
[----:B0-----:R-:W-:-:S03]  /*10b70*/  IMAD.WIDE R6, R2, 0x2, R12 ;  /* 0x0000000202067825 */ /* 0x001fc600078e020c */
[----:B------:R-:W4:Y:S01]  /*10b80*/  LDL.64 R12, [R1+0x688] ;  /* 0x00068800010c7983 */ /* 0x000f220000100a00 */
[----:B-1----:R-:W-:-:S03]  /*10b90*/  IMAD.WIDE R4, R2, 0x2, R18 ;  /* 0x0000000202047825 */ /* 0x002fc600078e0212 */
[----:B------:R-:W4:Y:S04]  /*10ba0*/  LDG.E.U16 R44, desc[UR8][R44.64] ;  /* 0x000000082c2c7981 */ /* 0x000f28000c1e1500 */
[----:B------:R0:W4:Y:S01]  /*10bb0*/  LDG.E.U16 R41, desc[UR8][R4.64] ;  /* 0x0000000804297981 */ /* 0x000122000c1e1500 */
[----:B------:R-:W-:Y:S02]  /*10bc0*/  IMAD R14, R69, 0x14, RZ ;  /* 0x00000014450e7824 */ /* 0x000fe400078e02ff */
[C---:B------:R-:W-:Y:S01]  /*10bd0*/  IMAD.WIDE R8, R2.reuse, 0x2, R8 ;  /* 0x0000000202087825 */ /* 0x040fe200078e0208 */
[----:B------:R-:W4:Y:S04]  /*10be0*/  LDG.E.U16 R42, desc[UR8][R42.64] ;  /* 0x000000082a2a7981 */ /* 0x000f28000c1e1500 */
[----:B------:R1:W4:Y:S01]  /*10bf0*/  LDG.E.U16 R45, desc[UR8][R6.64] ;  /* 0x00000008062d7981 */ /* 0x000322000c1e1500 */
[----:B0-----:R-:W-:-:S03]  /*10c00*/  IMAD.WIDE R4, R2, 0x2, R10 ;  /* 0x0000000202047825 */ /* 0x001fc600078e020a */
[----:B------:R-:W4:Y:S04]  /*10c10*/  LDL.64 R18, [R1+0x448] ;  /* 0x0004480001127983 */ /* 0x000f280000100a00 */
[----:B------:R0:W4:Y:S01]  /*10c20*/  LDG.E.U16 R29, desc[UR8][R4.64] ;  /* 0x00000008041d7981 */ /* 0x000122000c1e1500 */
[----:B-1----:R-:W-:-:S03]  /*10c30*/  IMAD R6, R69, 0x12, RZ ;  /* 0x0000001245067824 */ /* 0x002fc600078e02ff */
[----:B------:R1:W4:Y:S02]  /*10c40*/  LDG.E.U16 R43, desc[UR8][R8.64] ;  /* 0x00000008082b7981 */ /* 0x000324000c1e1500 */
[----:B------:R-:W-:Y:S01]  /*10c50*/  IADD3 R6, P4, PT, R6, R70, RZ ;  /* 0x0000004606067210 */ /* 0x000fe20007f9e0ff */
[----:B------:R-:W-:Y:S01]  /*10c60*/  IMAD.MOV.U32 R48, RZ, RZ, R70 ;  /* 0x000000ffff307224 */ /* 0x000fe200078e0046 */
[----:B------:R-:W4:Y:S01]  /*10c70*/  LDL.64 R62, [R1+0x578] ;  /* 0x00057800013e7983 */ /* 0x000f220000100a00 */
[C---:B0-----:R-:W-:Y:S02]  /*10c80*/  IMAD R4, R69.reuse, 0x9, RZ ;  /* 0x0000000945047824 */ /* 0x041fe400078e02ff */
[----:B------:R-:W-:-:S03]  /*10c90*/  IMAD R5, R69, 0x3, RZ ;  /* 0x0000000345057824 */ /* 0x000fc600078e02ff */
[----:B------:R-:W-:Y:S02]  /*10ca0*/  LEA.HI.X.SX32 R7, R4, R71, 0x1, P4 ;  /* 0x0000004704077211 */ /* 0x000fe400020f0eff */
[----:B------:R-:W-:Y:S01]  /*10cb0*/  IADD3 R4, P4, PT, R81, R70, RZ ;  /* 0x0000004651047210 */ /* 0x000fe20007f9e0ff */
[----:B------:R-:W-:-:S03]  /*10cc0*/  IMAD R10, R69, 0x16, RZ ;  /* 0x00000016450a7824 */ /* 0x000fc600078e02ff */
[----:B------:R-:W-:Y:S02]  /*10cd0*/  LEA.HI.X.SX32 R5, R5, R71, 0x1, P4 ;  /* 0x0000004705057211 */ /* 0x000fe400020f0eff */
[----:B------:R-:W-:Y:S01]  /*10ce0*/  IADD3 R14, P4, PT, R14, R70, RZ ;  /* 0x000000460e0e7210 */ /* 0x000fe20007f9e0ff */
[----:B------:R-:W-:-:S03]  /*10cf0*/  IMAD.WIDE R6, R2, 0x2, R6 ;  /* 0x0000000202067825 */ /* 0x000fc600078e0206 */
[-C--:B------:R-:W-:Y:S01]  /*10d00*/  LEA.HI.X.SX32 R15, R78, R71.reuse, 0x1, P4 ;  /* 0x000000474e0f7211 */ /* 0x080fe200020f0eff */
[C---:B-1----:R-:W-:Y:S01]  /*10d10*/  IMAD R9, R69.reuse, 0xb, RZ ;  /* 0x0000000b45097824 */ /* 0x042fe200078e02ff */
[-C--:B------:R-:W-:Y:S01]  /*10d20*/  IADD3 R10, P4, PT, R10, R70.reuse, RZ ;  /* 0x000000460a0a7210 */ /* 0x080fe20007f9e0ff */
[----:B------:R-:W-:Y:S01]  /*10d30*/  IMAD R8, R69, 0x22, RZ ;  /* 0x0000002245087824 */ /* 0x000fe200078e02ff */
[----:B------:R0:W4:Y:S02]  /*10d40*/  LDG.E.U16 R6, desc[UR8][R6.64] ;  /* 0x0000000806067981 */ /* 0x000124000c1e1500 */
[----:B------:R-:W-:Y:S02]  /*10d50*/  LEA.HI.X.SX32 R11, R9, R71, 0x1, P4 ;  /* 0x00000047090b7211 */ /* 0x000fe400020f0eff */
[----:B------:R-:W-:Y:S01]  /*10d60*/  IADD3 R8, P4, PT, R8, R70, RZ ;  /* 0x0000004608087210 */ /* 0x000fe20007f9e0ff */
[----:B0-----:R-:W-:Y:S02]  /*10d70*/  IMAD R7, R69, 0x11, RZ ;  /* 0x0000001145077824 */ /* 0x001fe400078e02ff */
[----:B------:R-:W-:-:S03]  /*10d80*/  IMAD.WIDE R14, R2, 0x2, R14 ;  /* 0x00000002020e7825 */ /* 0x000fc600078e020e */
[----:B------:R-:W-:Y:S01]  /*10d90*/  LEA.HI.X.SX32 R9, R7, R71, 0x1, P4 ;  /* 0x0000004707097211 */ /* 0x000fe200020f0eff */
[C---:B------:R-:W-:Y:S02]  /*10da0*/  IMAD.WIDE R4, R2.reuse, 0x2, R4 ;  /* 0x0000000202047825 */ /* 0x040fe400078e0204 */
[----:B------:R-:W4:Y:S02]  /*10db0*/  LDG.E.U16 R14, desc[UR8][R14.64] ;  /* 0x000000080e0e7981 */ /* 0x000f24000c1e1500 */
[C---:B------:R-:W-:Y:S02]  /*10dc0*/  IMAD.WIDE R8, R2.reuse, 0x2, R8 ;  /* 0x0000000202087825 */ /* 0x040fe400078e0208 */
[----:B------:R-:W4:Y:S02]  /*10dd0*/  LDG.E.U16 R5, desc[UR8][R4.64] ;  /* 0x0000000804057981 */ /* 0x000f24000c1e1500 */
[C---:B------:R-:W-:Y:S02]  /*10de0*/  IMAD.WIDE R10, R2.reuse, 0x2, R10 ;  /* 0x00000002020a7825 */ /* 0x040fe400078e020a */
[----:B------:R-:W4:Y:S04]  /*10df0*/  LDG.E.U16 R15, desc[UR8][R8.64] ;  /* 0x00000008080f7981 */ /* 0x000f28000c1e1500 */
[----:B------:R0:W4:Y:S02]  /*10e00*/  LDG.E.U16 R4, desc[UR8][R10.64] ;  /* 0x000000080a047981 */ /* 0x000124000c1e1500 */
[----:B0-----:R-:W-:-:S02]  /*10e10*/  IMAD.WIDE R10, R2, 0x2, R46 ;  /* 0x00000002020a7825 */ /* 0x001fc400078e022e */
[----:B------:R-:W4:Y:S02]  /*10e20*/  LDL.64 R46, [R1+0x388] ;  /* 0x00038800012e7983 */ /* 0x000f240000100a00 */
[C---:B--2---:R-:W-:Y:S02]  /*10e30*/  IMAD.WIDE R8, R2.reuse, 0x2, R24 ;  /* 0x0000000202087825 */ /* 0x044fe400078e0218 */
[----:B------:R-:W2:Y:S04]  /*10e40*/  LDG.E.U16 R25, desc[UR8][R10.64] ;  /* 0x000000080a197981 */ /* 0x000ea8000c1e1500 */
[----:B------:R4:W2:Y:S04]  /*10e50*/  LDG.E.U16 R24, desc[UR8][R8.64] ;  /* 0x0000000808187981 */ /* 0x0008a8000c1e1500 */
[----:B------:R-:W2:Y:S01]  /*10e60*/  LDL.64 R10, [R1+0x680] ;  /* 0x00068000010a7983 */ /* 0x000ea20000100a00 */
[----:B---3--:R-:W-:-:S04]  /*10e70*/  IMAD.WIDE R16, R2, 0x2, R16 ;  /* 0x0000000202107825 */ /* 0x008fc800078e0210 */
[----:B----4-:R-:W-:-:S05]  /*10e80*/  IMAD.WIDE R8, R2, 0x2, R22 ;  /* 0x0000000202087825 */ /* 0x010fca00078e0216 */
[----:B------:R-:W3:Y:S01]  /*10e90*/  LDG.E.U16 R23, desc[UR8][R8.64] ;  /* 0x0000000808177981 */ /* 0x000ee2000c1e1500 */
[----:B------:R-:W-:-:S05]  /*10ea0*/  IMAD.WIDE R12, R2, 0x2, R12 ;  /* 0x00000002020c7825 */ /* 0x000fca00078e020c */
[----:B------:R0:W4:Y:S02]  /*10eb0*/  LDG.E.U16 R28, desc[UR8][R12.64] ;  /* 0x000000080c1c7981 */ /* 0x000124000c1e1500 */
[C---:B0-----:R-:W-:Y:S02]  /*10ec0*/  IMAD.WIDE R12, R2.reuse, 0x2, R26 ;  /* 0x00000002020c7825 */ /* 0x041fe400078e021a */
[----:B------:R-:W2:Y:S02]  /*10ed0*/  LDG.E.U16 R27, desc[UR8][R16.64] ;  /* 0x00000008101b7981 */ /* 0x000ea4000c1e1500 */
[C---:B------:R-:W-:Y:S02]  /*10ee0*/  IMAD.WIDE R8, R2.reuse, 0x2, R54 ;  /* 0x0000000202087825 */ /* 0x040fe400078e0236 */
[----:B------:R-:W2:Y:S04]  /*10ef0*/  LDG.E.U16 R26, desc[UR8][R12.64] ;  /* 0x000000080c1a7981 */ /* 0x000ea8000c1e1500 */
[----:B------:R0:W2:Y:S04]  /*10f00*/  LDG.E.U16 R22, desc[UR8][R8.64] ;  /* 0x0000000808167981 */ /* 0x0000a8000c1e1500 */
[----:B------:R-:W2:Y:S04]  /*10f10*/  LDL.64 R16, [R1+0x3c8] ;  /* 0x0003c80001107983 */ /* 0x000ea80000100a00 */
[----:B------:R-:W3:Y:S01]  /*10f20*/  LDL.64 R12, [R1+0x6e0] ;  /* 0x0006e000010c7983 */ /* 0x000ee20000100a00 */
[----:B0-----:R-:W-:-:S03]  /*10f30*/  IMAD.WIDE R8, R2, 0x2, R20 ;  /* 0x0000000202087825 */ /* 0x001fc600078e0214 */
[----:B------:R-:W3:Y:S04]  /*10f40*/  LDL.64 R54, [R1+0x580] ;  /* 0x0005800001367983 */ /* 0x000ee80000100a00 */
[----:B------:R0:W3:Y:S02]  /*10f50*/  LDG.E.U16 R21, desc[UR8][R8.64] ;  /* 0x0000000808157981 */ /* 0x0000e4000c1e1500 */
[C---:B0-----:R-:W-:Y:S02]  /*10f60*/  IMAD.WIDE R8, R2.reuse, 0x2, R50 ;  /* 0x0000000202087825 */ /* 0x041fe400078e0232 */
[----:B------:R-:W3:Y:S04]  /*10f70*/  LDL.64 R50, [R1+0x6c0] ;  /* 0x0006c00001327983 */ /* 0x000ee80000100a00 */
[----:B------:R0:W3:Y:S02]  /*10f80*/  LDG.E.U16 R20, desc[UR8][R8.64] ;  /* 0x0000000808147981 */ /* 0x0000e4000c1e1500 */
[----:B0-----:R-:W-:-:S05]  /*10f90*/  IMAD.WIDE R8, R2, 0x2, R18 ;  /* 0x0000000202087825 */ /* 0x001fca00078e0212 */
[----:B------:R0:W4:Y:S02]  /*10fa0*/  LDG.E.U16 R19, desc[UR8][R8.64] ;  /* 0x0000000808137981 */ /* 0x000124000c1e1500 */
[C---:B0-----:R-:W-:Y:S02]  /*10fb0*/  IMAD.WIDE R8, R2.reuse, 0x2, R52 ;  /* 0x0000000202087825 */ /* 0x041fe400078e0234 */
[----:B------:R-:W4:Y:S04]  /*10fc0*/  LDL.64 R52, [R1+0x600] ;  /* 0x0006000001347983 */ /* 0x000f280000100a00 */
[----:B------:R2:W4:Y:S02]  /*10fd0*/  LDG.E.U16 R18, desc[UR8][R8.64] ;  /* 0x0000000808127981 */ /* 0x000524000c1e1500 */
[----:B--2---:R-:W-:-:S05]  /*10fe0*/  IMAD.WIDE R8, R2, 0x2, R16 ;  /* 0x0000000202087825 */ /* 0x004fca00078e0210 */
[----:B------:R0:W2:Y:S02]  /*10ff0*/  LDG.E.U16 R17, desc[UR8][R8.64] ;  /* 0x0000000808117981 */ /* 0x0000a4000c1e1500 */
[C---:B0-----:R-:W-:Y:S02]  /*11000*/  IMAD.WIDE R8, R2.reuse, 0x2, R46 ;  /* 0x0000000202087825 */ /* 0x041fe400078e022e */
[----:B------:R-:W2:Y:S04]  /*11010*/  LDL.64 R46, [R1+0x5c0] ;  /* 0x0005c000012e7983 */ /* 0x000ea80000100a00 */
[----:B------:R3:W2:Y:S02]  /*11020*/  LDG.E.U16 R16, desc[UR8][R8.64] ;  /* 0x0000000808107981 */ /* 0x0006a4000c1e1500 */
[----:B---3--:R-:W-:-:S05]  /*11030*/  IMAD.WIDE R8, R2, 0x2, R12 ;  /* 0x0000000202087825 */ /* 0x008fca00078e020c */
[----:B------:R0:W3:Y:S02]  /*11040*/  LDG.E.U16 R13, desc[UR8][R8.64] ;  /* 0x00000008080d7981 */ /* 0x0000e4000c1e1500 */
[C---:B0-----:R-:W-:Y:S02]  /*11050*/  IMAD.WIDE R8, R2.reuse, 0x2, R50 ;  /* 0x0000000202087825 */ /* 0x041fe400078e0232 */
[----:B------:R-:W3:Y:S04]  /*11060*/  LDL.64 R50, [R1+0x500] ;  /* 0x0005000001327983 */ /* 0x000ee80000100a00 */
[----:B------:R0:W3:Y:S02]  /*11070*/  LDG.E.U16 R12, desc[UR8][R8.64] ;  /* 0x00000008080c7981 */ /* 0x0000e4000c1e1500 */
[----:B0-----:R-:W-:-:S05]  /*11080*/  IMAD.WIDE R8, R2, 0x2, R10 ;  /* 0x0000000202087825 */ /* 0x001fca00078e020a */
[----:B------:R0:W3:Y:S02]  /*11090*/  LDG.E.U16 R11, desc[UR8][R8.64] ;  /* 0x00000008080b7981 */ /* 0x0000e4000c1e1500 */
[C---:B0-----:R-:W-:Y:S02]  /*110a0*/  IMAD.WIDE R8, R2.reuse, 0x2, R58 ;  /* 0x0000000202087825 */ /* 0x041fe400078e023a */
[----:B------:R-:W3:Y:S04]  /*110b0*/  LDL.64 R58, [R1+0x4c0] ;  /* 0x0004c000013a7983 */ /* 0x000ee80000100a00 */
[----:B------:R4:W3:Y:S02]  /*110c0*/  LDG.E.U16 R10, desc[UR8][R8.64] ;  /* 0x00000008080a7981 */ /* 0x0008e4000c1e1500 */
[----:B----4-:R-:W-:-:S02]  /*110d0*/  IMAD.WIDE R8, R2, 0x2, R52 ;  /* 0x0000000202087825 */ /* 0x010fc400078e0234 */
[----:B------:R-:W4:Y:S04]  /*110e0*/  LDL.64 R52, [R1+0x480] ;  /* 0x0004800001347983 */ /* 0x000f280000100a00 */
[----:B------:R-:W4:Y:S01]  /*110f0*/  LDG.E.U16 R9, desc[UR8][R8.64] ;  /* 0x0000000808097981 */ /* 0x000f22000c1e1500 */
[----:B------:R-:W-:Y:S02]  /*11100*/  IMAD.MOV.U32 R49, RZ, RZ, R71 ;  /* 0x000000ffff317224 */ /* 0x000fe400078e0047 */
[----:B------:R-:W-:-:S06]  /*11110*/  IMAD.WIDE R48, R2, 0x2, R48 ;  /* 0x0000000202307825 */ /* 0x000fcc00078e0230 */
[----:B------:R-:W4:Y:S01]  /*11120*/  LDG.E.U16 R48, desc[UR8][R48.64] ;  /* 0x0000000830307981 */ /* 0x000f22000c1e1500 */
[----:B--2---:R-:W-:-:S05]  /*11130*/  IMAD.WIDE R46, R2, 0x2, R46 ;  /* 0x00000002022e7825 */ /* 0x004fca00078e022e */
[----:B------:R0:W2:Y:S02]  /*11140*/  LDG.E.U16 R8, desc[UR8][R46.64] ;  /* 0x000000082e087981 */ /* 0x0000a4000c1e1500 */
[C---:B0-----:R-:W-:Y:S02]  /*11150*/  IMAD.WIDE R46, R2.reuse, 0x2, R54 ;  /* 0x00000002022e7825 */ /* 0x041fe400078e0236 */
[----:B------:R-:W2:Y:S04]  /*11160*/  LDL.64 R54, [R1+0x400] ;  /* 0x0004000001367983 */ /* 0x000ea80000100a00 */
[----:B------:R0:W2:Y:S02]  /*11170*/  LDG.E.U16 R7, desc[UR8][R46.64] ;  /* 0x000000082e077981 */ /* 0x0000a4000c1e1500 */
[----:B0-----:R-:W-:-:S02]  /*11180*/  IMAD.WIDE R46, R2, 0x2, R56 ;  /* 0x00000002022e7825 */ /* 0x001fc400078e0238 */
[----:B------:R-:W2:Y:S04]  /*11190*/  LDL.64 R56, [R1+0x380] ;  /* 0x0003800001387983 */ /* 0x000ea80000100a00 */
[----:B------:R3:W2:Y:S02]  /*111a0*/  LDG.E.U16 R49, desc[UR8][R46.64] ;  /* 0x000000082e317981 */ /* 0x0006a4000c1e1500 */
[----:B---3--:R-:W-:-:S05]  /*111b0*/  IMAD.WIDE R46, R2, 0x2, R50 ;  /* 0x00000002022e7825 */ /* 0x008fca00078e0232 */
[----:B------:R0:W3:Y:S02]  /*111c0*/  LDG.E.U16 R50, desc[UR8][R46.64] ;  /* 0x000000082e327981 */ /* 0x0000e4000c1e1500 */
[C---:B0-----:R-:W-:Y:S02]  /*111d0*/  IMAD.WIDE R46, R2.reuse, 0x2, R58 ;  /* 0x00000002022e7825 */ /* 0x041fe400078e023a */
[----:B------:R-:W3:Y:S04]  /*111e0*/  LDL.64 R58, [R1+0x678] ;  /* 0x00067800013a7983 */ /* 0x000ee80000100a00 */
[----:B------:R4:W3:Y:S02]  /*111f0*/  LDG.E.U16 R51, desc[UR8][R46.64] ;  /* 0x000000082e337981 */ /* 0x0008e4000c1e1500 */
[----:B----4-:R-:W-:-:S05]  /*11200*/  IMAD.WIDE R46, R2, 0x2, R52 ;  /* 0x00000002022e7825 */ /* 0x010fca00078e0234 */
        /* <DEDUP_REMOVED lines=9> */
[----:B0-----:R-:W-:-:S05]  /*112a0*/  IMAD.WIDE R46, R2, 0x2, R56 ;  /* 0x00000002022e7825 */ /* 0x001fca00078e0238 */
[----:B------:R0:W2:Y:S02]  /*112b0*/  LDG.E.U16 R56, desc[UR8][R46.64] ;  /* 0x000000082e387981 */ /* 0x0000a4000c1e1500 */
[C---:B0-----:R-:W-:Y:S01]  /*112c0*/  IMAD.WIDE R46, R2.reuse, 0x2, R66 ;  /* 0x00000002022e7825 */ /* 0x041fe200078e0242 */
[----:B------:R-:W-:Y:S01]  /*112d0*/  LOP3.LUT R124, R73, 0x10, RZ, 0x3c, !PT ;  /* 0x00000010497c7812 */ /* 0x000fe200078e3cff */
[----:B------:R-:W-:Y:S04]  /*112e0*/  STS.U16 [R73+UR4+0x10000], R48 ;  /* 0x0100003049007988 */ /* 0x000fe80008000404 */
[----:B------:R3:W2:Y:S04]  /*112f0*/  LDG.E.U16 R57, desc[UR8][R46.64] ;  /* 0x000000082e397981 */ /* 0x0006a8000c1e1500 */
[----:B------:R-:W-:Y:S04]  /*11300*/  STS.U16 [R73+UR4+0x10400], R30 ;  /* 0x0104001e49007988 */ /* 0x000fe80008000404 */
[----:B------:R-:W-:Y:S01]  /*11310*/  STS.U16 [R73+UR4+0x10800], R31 ;  /* 0x0108001f49007988 */ /* 0x000fe20008000404 */
[----:B---3--:R-:W-:-:S03]  /*11320*/  IMAD.WIDE R46, R2, 0x2, R58 ;  /* 0x00000002022e7825 */ /* 0x008fc600078e023a */
[----:B------:R-:W-:Y:S04]  /*11330*/  STS.U16 [R73+UR4+0x10c00], R32 ;  /* 0x010c002049007988 */ /* 0x000fe80008000404 */
[----:B------:R0:W3:Y:S04]  /*11340*/  LDG.E.U16 R58, desc[UR8][R46.64] ;  /* 0x000000082e3a7981 */ /* 0x0000e8000c1e1500 */
[----:B------:R-:W-:Y:S04]  /*11350*/  STS.U16 [R73+UR4+0x11000], R33 ;  /* 0x0110002149007988 */ /* 0x000fe80008000404 */
[----:B------:R-:W-:Y:S04]  /*11360*/  STS.U16 [R73+UR4+0x11400], R34 ;  /* 0x0114002249007988 */ /* 0x000fe80008000404 */
[----:B------:R-:W0:Y:S04]  /*11370*/  LDL.64 R46, [R1+0x638] ;  /* 0x00063800012e7983 */ /* 0x000e280000100a00 */
        /* <DEDUP_REMOVED lines=10> */
[----:B------:R-:W2:Y:S01]  /*11420*/  LDL.64 R66, [R1+0x478] ;  /* 0x0004780001427983 */ /* 0x000ea20000100a00 */
[----:B0-----:R-:W-:Y:S01]  /*11430*/  IMAD.WIDE R46, R2, 0x2, R46 ;  /* 0x00000002022e7825 */ /* 0x001fe200078e022e */
[----:B------:R-:W-:-:S02]  /*11440*/  LOP3.LUT R0, R73, 0x20, RZ, 0x3c, !PT ;  /* 0x0000002049007812 */ /* 0x000fc400078e3cff */
[----:B-1----:R-:W2:Y:S04]  /*11450*/  LDL.64 R44, [R1+0x6b0] ;  /* 0x0006b000012c7983 */ /* 0x002ea80000100a00 */
[----:B------:R4:W2:Y:S04]  /*11460*/  LDG.E.U16 R59, desc[UR8][R46.64] ;  /* 0x000000082e3b7981 */ /* 0x0008a8000c1e1500 */
[----:B------:R-:W2:Y:S01]  /*11470*/  LDL.64 R42, [R1+0x670] ;  /* 0x00067000012a7983 */ /* 0x000ea20000100a00 */
[----:B----4-:R-:W-:-:S05]  /*11480*/  IMAD.WIDE R46, R2, 0x2, R60 ;  /* 0x00000002022e7825 */ /* 0x010fca00078e023c */
[----:B------:R0:W4:Y:S04]  /*11490*/  LDG.E.U16 R60, desc[UR8][R46.64] ;  /* 0x000000082e3c7981 */ /* 0x000128000c1e1500 */
[----:B------:R-:W0:Y:S04]  /*114a0*/  LDL.64 R46, [R1+0x5b8] ;  /* 0x0005b800012e7983 */ /* 0x000e280000100a00 */
[----:B------:R-:W-:Y:S04]  /*114b0*/  STS.U16 [R124+UR4+0x10480], R6 ;  /* 0x010480067c007988 */ /* 0x000fe80008000404 */
[----:B------:R-:W-:Y:S04]  /*114c0*/  STS.U16 [R124+UR4+0x10080], R29 ;  /* 0x0100801d7c007988 */ /* 0x000fe80008000404 */
[----:B------:R1:W-:Y:S04]  /*114d0*/  STS.U16 [R124+UR4+0x10c80], R28 ;  /* 0x010c801c7c007988 */ /* 0x0003e80008000404 */
[----:B------:R-:W-:Y:S04]  /*114e0*/  STS.U16 [R124+UR4+0x11080], R27 ;  /* 0x0110801b7c007988 */ /* 0x000fe80008000404 */
[----:B------:R1:W-:Y:S04]  /*114f0*/  STS.U16 [R124+UR4+0x11480], R26 ;  /* 0x0114801a7c007988 */ /* 0x0003e80008000404 */
[----:B------:R-:W-:Y:S04]  /*11500*/  STS.U16 [R124+UR4+0x11880], R25 ;  /* 0x011880197c007988 */ /* 0x000fe80008000404 */
[----:B------:R3:W-:Y:S04]  /*11510*/  STS.U16 [R124+UR4+0x11c80], R24 ;  /* 0x011c80187c007988 */ /* 0x0007e80008000404 */
[----:B-1----:R-:W2:Y:S04]  /*11520*/  LDL.64 R28, [R1+0x6d8] ;  /* 0x0006d800011c7983 */ /* 0x002ea80000100a00 */
[----:B------:R-:W2:Y:S04]  /*11530*/  LDL.64 R26, [R1+0x378] ;  /* 0x00037800011a7983 */ /* 0x000ea80000100a00 */
[----:B---3--:R-:W3:Y:S01]  /*11540*/  LDL.64 R24, [R1+0x3b8] ;  /* 0x0003b80001187983 */ /* 0x008ee20000100a00 */
[----:B0-----:R-:W-:-:S05]  /*11550*/  IMAD.WIDE R46, R2, 0x2, R46 ;  /* 0x00000002022e7825 */ /* 0x001fca00078e022e */
[----:B------:R0:W4:Y:S02]  /*11560*/  LDG.E.U16 R61, desc[UR8][R46.64] ;  /* 0x000000082e3d7981 */ /* 0x000124000c1e1500 */
[----:B0-----:R-:W-:-:S05]  /*11570*/  IMAD.WIDE R46, R2, 0x2, R62 ;  /* 0x00000002022e7825 */ /* 0x001fca00078e023e */
[----:B------:R-:W4:Y:S04]  /*11580*/  LDG.E.U16 R62, desc[UR8][R46.64] ;  /* 0x000000082e3e7981 */ /* 0x000f28000c1e1500 */
[----:B------:R-:W4:Y:S04]  /*11590*/  LDL.64 R46, [R1+0x538] ;  /* 0x00053800012e7983 */ /* 0x000f280000100a00 */
        /* <DEDUP_REMOVED lines=12> */
[----:B0-----:R-:W4:Y:S04]  /*11660*/  LDL.64 R14, [R1+0x630] ;  /* 0x00063000010e7983 */ /* 0x001f280000100a00 */
[----:B------:R-:W4:Y:S04]  /*11670*/  LDL.64 R18, [R1+0x5f0] ;  /* 0x0005f00001127983 */ /* 0x000f280000100a00 */
[----:B------:R-:W-:Y:S04]  /*11680*/  STS.U16 [R0+UR4+0x10d00], R11 ;  /* 0x010d000b00007988 */ /* 0x000fe80008000404 */
[----:B------:R-:W-:Y:S04]  /*11690*/  STS.U16 [R0+UR4+0x11100], R10 ;  /* 0x0111000a00007988 */ /* 0x000fe80008000404 */
[----:B------:R-:W-:Y:S04]  /*116a0*/  STS.U16 [R0+UR4+0x11500], R9 ;  /* 0x0115000900007988 */ /* 0x000fe80008000404 */
[----:B------:R3:W-:Y:S04]  /*116b0*/  STS.U16 [R0+UR4+0x11900], R8 ;  /* 0x0119000800007988 */ /* 0x0007e80008000404 */
[----:B------:R-:W4:Y:S04]  /*116c0*/  LDL.64 R20, [R1+0x5b0] ;  /* 0x0005b00001147983 */ /* 0x000f280000100a00 */
[----:B------:R-:W4:Y:S01]  /*116d0*/  LDL.64 R16, [R1+0x570] ;  /* 0x0005700001107983 */ /* 0x000f220000100a00 */
[----:B---3--:R-:W-:-:S03]  /*116e0*/  IMAD.WIDE R8, R2, 0x2, R24 ;  /* 0x0000000202087825 */ /* 0x008fc600078e0218 */
[----:B------:R-:W3:Y:S04]  /*116f0*/  LDL.64 R22, [R1+0x4f0] ;  /* 0x0004f00001167983 */ /* 0x000ee80000100a00 */
[----:B------:R2:W3:Y:S04]  /*11700*/  LDG.E.U16 R6, desc[UR8][R8.64] ;  /* 0x0000000808067981 */ /* 0x0004e8000c1e1500 */
[----:B------:R-:W3:Y:S01]  /*11710*/  LDL.64 R24, [R1+0x4b0] ;  /* 0x0004b00001187983 */ /* 0x000ee20000100a00 */
[----:B--2---:R-:W-:-:S03]  /*11720*/  IMAD.WIDE R8, R2, 0x2, R28 ;  /* 0x0000000202087825 */ /* 0x004fc600078e021c */
[----:B------:R-:W2:Y:S01]  /*11730*/  LDL.64 R28, [R1+0x530] ;  /* 0x00053000011c7983 */ /* 0x000ea20000100a00 */
[----:B----4-:R-:W-:-:S04]  /*11740*/  IMAD.WIDE R46, R2, 0x2, R46 ;  /* 0x00000002022e7825 */ /* 0x010fc800078e022e */
[C---:B------:R-:W-:Y:S01]  /*11750*/  IMAD.WIDE R10, R2.reuse, 0x2, R26 ;  /* 0x00000002020a7825 */ /* 0x040fe200078e021a */
[----:B------:R0:W4:Y:S03]  /*11760*/  LDG.E.U16 R63, desc[UR8][R46.64] ;  /* 0x000000082e3f7981 */ /* 0x000126000c1e1500 */
[C---:B------:R-:W-:Y:S01]  /*11770*/  IMAD.WIDE R12, R2.reuse, 0x2, R44 ;  /* 0x00000002020c7825 */ /* 0x040fe200078e022c */
[----:B------:R1:W-:Y:S04]  /*11780*/  STS.U16 [R0+UR4+0x11d00], R7 ;  /* 0x011d000700007988 */ /* 0x0003e80008000404 */
[----:B------:R-:W3:Y:S01]  /*11790*/  LDG.E.U16 R8, desc[UR8][R8.64] ;  /* 0x0000000808087981 */ /* 0x000ee2000c1e1500 */
[----:B0-----:R-:W-:-:S03]  /*117a0*/  IMAD.WIDE R46, R2, 0x2, R64 ;  /* 0x00000002022e7825 */ /* 0x001fc600078e0240 */
[----:B------:R-:W3:Y:S04]  /*117b0*/  LDL.64 R26, [R1+0x430] ;  /* 0x00043000011a7983 */ /* 0x000ee80000100a00 */
[----:B------:R-:W3:Y:S04]  /*117c0*/  LDG.E.U16 R64, desc[UR8][R46.64] ;  /* 0x000000082e407981 */ /* 0x000ee8000c1e1500 */
[----:B------:R-:W-:Y:S04]  /*117d0*/  STS.U16 [R0+UR4+0x12100], R49 ;  /* 0x0121003100007988 */ /* 0x000fe80008000404 */
[----:B-1----:R0:W3:Y:S04]  /*117e0*/  LDG.E.U16 R7, desc[UR8][R10.64] ;  /* 0x000000080a077981 */ /* 0x0020e8000c1e1500 */
[----:B------:R-:W3:Y:S04]  /*117f0*/  LDL.64 R46, [R1+0x4b8] ;  /* 0x0004b800012e7983 */ /* 0x000ee80000100a00 */
[----:B------:R-:W-:Y:S01]  /*11800*/  STS.U16 [R0+UR4+0x12500], R50 ;  /* 0x0125003200007988 */ /* 0x000fe20008000404 */
[----:B0-----:R-:W-:-:S03]  /*11810*/  IMAD.WIDE R10, R2, 0x2, R42 ;  /* 0x00000002020a7825 */ /* 0x001fc600078e022a */
[----:B------:R-:W-:Y:S04]  /*11820*/  STS.U16 [R0+UR4+0x12900], R51 ;  /* 0x0129003300007988 */ /* 0x000fe80008000404 */
[----:B------:R0:W4:Y:S04]  /*11830*/  LDG.E.U16 R9, desc[UR8][R12.64] ;  /* 0x000000080c097981 */ /* 0x000128000c1e1500 */
[----:B------:R-:W-:Y:S01]  /*11840*/  STS.U16 [R0+UR4+0x12d00], R52 ;  /* 0x012d003400007988 */ /* 0x000fe20008000404 */
[----:B------:R-:W-:-:S03]  /*11850*/  IMAD.WIDE R14, R2, 0x2, R14 ;  /* 0x00000002020e7825 */ /* 0x000fc600078e020e */
[----:B------:R-:W-:Y:S01]  /*11860*/  STS.U16 [R0+UR4+0x13100], R53 ;  /* 0x0131003500007988 */ /* 0x000fe20008000404 */
[----:B0-----:R-:W-:-:S03]  /*11870*/  IMAD.WIDE R12, R2, 0x2, R18 ;  /* 0x00000002020c7825 */ /* 0x001fc600078e0212 */
[----:B------:R-:W-:Y:S04]  /*11880*/  STS.U16 [R0+UR4+0x13500], R54 ;  /* 0x0135003600007988 */ /* 0x000fe80008000404 */
[----:B------:R-:W4:Y:S04]  /*11890*/  LDL.64 R18, [R1+0x470] ;  /* 0x0004700001127983 */ /* 0x000f280000100a00 */
[----:B------:R-:W-:Y:S04]  /*118a0*/  STS.U16 [R0+UR4+0x13900], R55 ;  /* 0x0139003700007988 */ /* 0x000fe80008000404 */
[----:B------:R-:W4:Y:S04]  /*118b0*/  LDG.E.U16 R10, desc[UR8][R10.64] ;  /* 0x000000080a0a7981 */ /* 0x000f28000c1e1500 */
[----:B------:R0:W-:Y:S04]  /*118c0*/  STS.U16 [R0+UR4+0x13d00], R56 ;  /* 0x013d003800007988 */ /* 0x0001e80008000404 */
[----:B------:R-:W4:Y:S04]  /*118d0*/  LDG.E.U16 R12, desc[UR8][R12.64] ;  /* 0x000000080c0c7981 */ /* 0x000f28000c1e1500 */
[----:B------:R1:W4:Y:S01]  /*118e0*/  LDG.E.U16 R11, desc[UR8][R14.64] ;  /* 0x000000080e0b7981 */ /* 0x000322000c1e1500 */
[----:B0-----:R-:W-:Y:S01]  /*118f0*/  LOP3.LUT R0, R73, 0x30, RZ, 0x3c, !PT ;  /* 0x0000003049007812 */ /* 0x001fe200078e3cff */
[----:B------:R-:W-:-:S02]  /*11900*/  IMAD.WIDE R16, R2, 0x2, R16 ;  /* 0x0000000202107825 */ /* 0x000fc400078e0210 */
[----:B------:R-:W4:Y:S04]  /*11910*/  LDL.64 R44, [R1+0x6a8] ;  /* 0x0006a800012c7983 */ /* 0x000f280000100a00 */
[----:B------:R-:W4:Y:S01]  /*11920*/  LDL.64 R42, [R1+0x628] ;  /* 0x00062800012a7983 */ /* 0x000f220000100a00 */
[----:B-1----:R-:W-:-:S03]  /*11930*/  IMAD.WIDE R14, R2, 0x2, R20 ;  /* 0x00000002020e7825 */ /* 0x002fc600078e0214 */
[----:B------:R-:W4:Y:S04]  /*11940*/  LDL.64 R20, [R1+0x3f0] ;  /* 0x0003f00001147983 */ /* 0x000f280000100a00 */
[----:B------:R-:W-:Y:S04]  /*11950*/  STS.U16 [R0+UR4+0x10180], R5 ;  /* 0x0101800500007988 */ /* 0x000fe80008000404 */
[----:B------:R2:W-:Y:S04]  /*11960*/  STS.U16 [R0+UR4+0x10580], R4 ;  /* 0x0105800400007988 */ /* 0x0005e80008000404 */
[----:B------:R-:W4:Y:S04]  /*11970*/  LDG.E.U16 R13, desc[UR8][R16.64] ;  /* 0x00000008100d7981 */ /* 0x000f28000c1e1500 */
[----:B------:R-:W4:Y:S01]  /*11980*/  LDG.E.U16 R14, desc[UR8][R14.64] ;  /* 0x000000080e0e7981 */ /* 0x000f22000c1e1500 */
[----:B--2---:R-:W-:-:S03]  /*11990*/  IMAD.WIDE R4, R2, 0x2, R28 ;  /* 0x0000000202047825 */ /* 0x004fc600078e021c */
[----:B------:R-:W2:Y:S04]  /*119a0*/  LDL.64 R28, [R1+0x3b0] ;  /* 0x0003b000011c7983 */ /* 0x000ea80000100a00 */
[----:B------:R-:W2:Y:S01]  /*119b0*/  LDL.64 R48, [R1+0x3e8] ;  /* 0x0003e80001307983 */ /* 0x000ea20000100a00 */
[----:B---3--:R-:W-:-:S03]  /*119c0*/  IMAD.WIDE R46, R2, 0x2, R46 ;  /* 0x00000002022e7825 */ /* 0x008fc600078e022e */
[----:B------:R-:W3:Y:S04]  /*119d0*/  LDG.E.U16 R5, desc[UR8][R4.64] ;  /* 0x0000000804057981 */ /* 0x000ee8000c1e1500 */
[----:B------:R0:W3:Y:S04]  /*119e0*/  LDG.E.U16 R65, desc[UR8][R46.64] ;  /* 0x000000082e417981 */ /* 0x0000e8000c1e1500 */
[----:B------:R-:W3:Y:S04]  /*119f0*/  LDL.64 R52, [R1+0x568] ;  /* 0x0005680001347983 */ /* 0x000ee80000100a00 */
[----:B------:R-:W3:Y:S01]  /*11a00*/  LDL.64 R50, [R1+0x528] ;  /* 0x0005280001327983 */ /* 0x000ee20000100a00 */
[----:B0-----:R-:W-:-:S03]  /*11a10*/  IMAD.WIDE R46, R2, 0x2, R66 ;  /* 0x00000002022e7825 */ /* 0x001fc600078e0242 */
[----:B------:R-:W3:Y:S04]  /*11a20*/  LDL.64 R54, [R1+0x428] ;  /* 0x0004280001367983 */ /* 0x000ee80000100a00 */
[----:B------:R-:W3:Y:S04]  /*11a30*/  LDG.E.U16 R66, desc[UR8][R46.64] ;  /* 0x000000082e427981 */ /* 0x000ee8000c1e1500 */
[----:B------:R-:W3:Y:S01]  /*11a40*/  LDL.64 R46, [R1+0x438] ;  /* 0x00043800012e7983 */ /* 0x000ee20000100a00 */
[----:B------:R-:W-:-:S03]  /*11a50*/  IMAD.WIDE R16, R2, 0x2, R22 ;  /* 0x0000000202107825 */ /* 0x000fc600078e0216 */
[----:B------:R-:W3:Y:S04]  /*11a60*/  LDL.64 R22, [R1+0x370] ;  /* 0x0003700001167983 */ /* 0x000ee80000100a00 */
[----:B------:R0:W3:Y:S02]  /*11a70*/  LDG.E.U16 R4, desc[UR8][R16.64] ;  /* 0x0000000810047981 */ /* 0x0000e4000c1e1500 */
[C---:B0-----:R-:W-:Y:S02]  /*11a80*/  IMAD.WIDE R16, R2.reuse, 0x2, R24 ;  /* 0x0000000202107825 */ /* 0x041fe400078e0218 */
[----:B------:R-:W3:Y:S02]  /*11a90*/  LDL.64 R24, [R1+0x668] ;  /* 0x0006680001187983 */ /* 0x000ee40000100a00 */
[----:B----4-:R-:W-:-:S02]  /*11aa0*/  IMAD.WIDE R18, R2, 0x2, R18 ;  /* 0x0000000202127825 */ /* 0x010fc400078e0212 */
[----:B------:R-:W4:Y:S04]  /*11ab0*/  LDG.E.U16 R16, desc[UR8][R16.64] ;  /* 0x0000000810107981 */ /* 0x000f28000c1e1500 */
[----:B------:R0:W4:Y:S01]  /*11ac0*/  LDG.E.U16 R15, desc[UR8][R18.64] ;  /* 0x00000008120f7981 */ /* 0x000122000c1e1500 */
[----:B------:R-:W-:-:S05]  /*11ad0*/  IMAD.WIDE R20, R2, 0x2, R20 ;  /* 0x0000000202147825 */ /* 0x000fca00078e0214 */
[----:B------:R2:W4:Y:S01]  /*11ae0*/  LDG.E.U16 R17, desc[UR8][R20.64] ;  /* 0x0000000814117981 */ /* 0x000522000c1e1500 */
[----:B0-----:R-:W-:-:S03]  /*11af0*/  IMAD.WIDE R18, R2, 0x2, R26 ;  /* 0x0000000202127825 */ /* 0x001fc600078e021a */
[----:B------:R-:W4:Y:S04]  /*11b00*/  LDL.64 R26, [R1+0x5e8] ;  /* 0x0005e800011a7983 */ /* 0x000f280000100a00 */
[----:B------:R-:W4:Y:S01]  /*11b10*/  LDG.E.U16 R18, desc[UR8][R18.64] ;  /* 0x0000000812127981 */ /* 0x000f22000c1e1500 */
[----:B--2---:R-:W-:-:S03]  /*11b20*/  IMAD.WIDE R20, R2, 0x2, R28 ;  /* 0x0000000202147825 */ /* 0x004fc600078e021c */
[----:B------:R-:W2:Y:S04]  /*11b30*/  LDL.64 R28, [R1+0x5a8] ;  /* 0x0005a800011c7983 */ /* 0x000ea80000100a00 */
[----:B------:R-:W2:Y:S01]  /*11b40*/  LDG.E.U16 R20, desc[UR8][R20.64] ;  /* 0x0000000814147981 */ /* 0x000ea2000c1e1500 */
[----:B---3--:R-:W-:-:S05]  /*11b50*/  IMAD.WIDE R46, R2, 0x2, R46 ;  /* 0x00000002022e7825 */ /* 0x008fca00078e022e */
[----:B------:R-:W3:Y:S04]  /*11b60*/  LDG.E.U16 R67, desc[UR8][R46.64] ;  /* 0x000000082e437981 */ /* 0x000ee8000c1e1500 */
[----:B------:R-:W3:Y:S01]  /*11b70*/  LDL.64 R46, [R1+0x3f8] ;  /* 0x0003f800012e7983 */ /* 0x000ee20000100a00 */
[----:B------:R-:W-:-:S04]  /*11b80*/  IMAD.WIDE R22, R2, 0x2, R22 ;  /* 0x0000000202167825 */ /* 0x000fc800078e0216 */
[C---:B------:R-:W-:Y:S01]  /*11b90*/  IMAD.WIDE R24, R2.reuse, 0x2, R24 ;  /* 0x0000000202187825 */ /* 0x040fe200078e0218 */
[----:B------:R0:W3:Y:S04]  /*11ba0*/  LDG.E.U16 R19, desc[UR8][R22.64] ;  /* 0x0000000816137981 */ /* 0x0000e8000c1e1500 */
[----:B------:R1:W3:Y:S01]  /*11bb0*/  LDG.E.U16 R21, desc[UR8][R24.64] ;  /* 0x0000000818157981 */ /* 0x0002e2000c1e1500 */
[----:B0-----:R-:W-:-:S03]  /*11bc0*/  IMAD.WIDE R22, R2, 0x2, R44 ;  /* 0x0000000202167825 */ /* 0x001fc600078e022c */
[----:B------:R-:W3:Y:S01]  /*11bd0*/  LDL.64 R44, [R1+0x4e8] ;  /* 0x0004e800012c7983 */ /* 0x000ee20000100a00 */
[----:B-1----:R-:W-:-:S03]  /*11be0*/  IMAD.WIDE R24, R2, 0x2, R42 ;  /* 0x0000000202187825 */ /* 0x002fc600078e022a */
[----:B------:R-:W3:Y:S04]  /*11bf0*/  LDL.64 R42, [R1+0x4a8] ;  /* 0x0004a800012a7983 */ /* 0x000ee80000100a00 */
[----:B------:R0:W-:Y:S01]  /*11c00*/  STS.U16 [R0+UR4+0x10980], R57 ;  /* 0x0109803900007988 */ /* 0x0001e20008000404 */
[----:B----4-:R-:W-:-:S03]  /*11c10*/  IMAD.WIDE R26, R2, 0x2, R26 ;  /* 0x00000002021a7825 */ /* 0x010fc600078e021a */
[----:B------:R-:W4:Y:S04]  /*11c20*/  LDG.E.U16 R22, desc[UR8][R22.64] ;  /* 0x0000000816167981 */ /* 0x000f28000c1e1500 */
[----:B------:R-:W4:Y:S04]  /*11c30*/  LDG.E.U16 R24, desc[UR8][R24.64] ;  /* 0x0000000818187981 */ /* 0x000f28000c1e1500 */
[----:B0-----:R-:W4:Y:S01]  /*11c40*/  LDL.64 R56, [R1+0x468] ;  /* 0x0004680001387983 */ /* 0x001f220000100a00 */
[----:B--2---:R-:W-:-:S03]  /*11c50*/  IMAD.WIDE R28, R2, 0x2, R28 ;  /* 0x00000002021c7825 */ /* 0x004fc600078e021c */
[----:B------:R0:W2:Y:S04]  /*11c60*/  LDG.E.U16 R23, desc[UR8][R26.64] ;  /* 0x000000081a177981 */ /* 0x0000a8000c1e1500 */
[----:B------:R1:W2:Y:S01]  /*11c70*/  LDG.E.U16 R25, desc[UR8][R28.64] ;  /* 0x000000081c197981 */ /* 0x0002a2000c1e1500 */
[----:B0-----:R-:W-:-:S03]  /*11c80*/  IMAD.WIDE R26, R2, 0x2, R52 ;  /* 0x00000002021a7825 */ /* 0x001fc600078e0234 */
[----:B------:R-:W2:Y:S01]  /*11c90*/  LDL.64 R52, [R1+0x3a8] ;  /* 0x0003a80001347983 */ /* 0x000ea20000100a00 */
[----:B-1----:R-:W-:-:S03]  /*11ca0*/  IMAD.WIDE R28, R2, 0x2, R50 ;  /* 0x00000002021c7825 */ /* 0x002fc600078e0232 */
[----:B------:R-:W2:Y:S01]  /*11cb0*/  LDL.64 R50, [R1+0x368] ;  /* 0x0003680001327983 */ /* 0x000ea20000100a00 */
[----:B---3--:R-:W-:Y:S01]  /*11cc0*/  IMAD.WIDE R46, R2, 0x2, R46 ;  /* 0x00000002022e7825 */ /* 0x008fe200078e022e */
[----:B------:R-:W-:-:S03]  /*11cd0*/  IADD3 R30, P4, PT, R78, R70, RZ ;  /* 0x000000464e1e7210 */ /* 0x000fc60007f9e0ff */
[C---:B------:R-:W-:Y:S02]  /*11ce0*/  IMAD R31, R69.reuse, 0x5, RZ ;  /* 0x00000005451f7824 */ /* 0x040fe400078e02ff */
[----:B------:R-:W-:Y:S01]  /*11cf0*/  IMAD R38, R69, 0xc, RZ ;  /* 0x0000000c45267824 */ /* 0x000fe200078e02ff */
[----:B------:R-:W3:Y:S02]  /*11d00*/  LDG.E.U16 R46, desc[UR8][R46.64] ;  /* 0x000000082e2e7981 */ /* 0x000ee4000c1e1500 */
[-C--:B------:R-:W-:Y:S02]  /*11d10*/  LEA.HI.X.SX32 R31, R31, R71.reuse, 0x1, P4 ;  /* 0x000000471f1f7211 */ /* 0x080fe400020f0eff */
[-C--:B------:R-:W-:Y:S01]  /*11d20*/  IADD3 R34, P4, PT, R38, R70.reuse, RZ ;  /* 0x0000004626227210 */ /* 0x080fe20007f9e0ff */
[C---:B------:R-:W-:Y:S02]  /*11d30*/  IMAD R39, R69.reuse, 0xe, RZ ;  /* 0x0000000e45277824 */ /* 0x040fe400078e02ff */
[----:B------:R-:W-:Y:S01]  /*11d40*/  IMAD R33, R69, 0x7, RZ ;  /* 0x0000000745217824 */ /* 0x000fe200078e02ff */
[----:B------:R-:W-:Y:S01]  /*11d50*/  LEA.HI.X.SX32 R35, R81, R71, 0x1, P4 ;  /* 0x0000004751237211 */ /* 0x000fe200020f0eff */
[----:B------:R-:W-:Y:S01]  /*11d60*/  STS.U16 [R0+UR4+0x10d80], R58 ;  /* 0x010d803a00007988 */ /* 0x000fe20008000404 */
[----:B------:R-:W-:Y:S01]  /*11d70*/  IADD3 R32, P4, PT, R39, R70, RZ ;  /* 0x0000004627207210 */ /* 0x000fe20007f9e0ff */
[----:B------:R-:W-:-:S03]  /*11d80*/  IMAD.WIDE R34, R2, 0x2, R34 ;  /* 0x0000000202227825 */ /* 0x000fc600078e0222 */
[----:B------:R-:W-:Y:S01]  /*11d90*/  LEA.HI.X.SX32 R33, R33, R71, 0x1, P4 ;  /* 0x0000004721217211 */ /* 0x000fe200020f0eff */
[----:B------:R-:W3:Y:S01]  /*11da0*/  LDG.E.U16 R26, desc[UR8][R26.64] ;  /* 0x000000081a1a7981 */ /* 0x000ee2000c1e1500 */
[----:B------:R-:W-:-:S03]  /*11db0*/  IMAD.WIDE R30, R2, 0x2, R30 ;  /* 0x00000002021e7825 */ /* 0x000fc600078e021e */
[----:B------:R0:W3:Y:S01]  /*11dc0*/  LDG.E.U16 R40, desc[UR8][R34.64] ;  /* 0x0000000822287981 */ /* 0x0000e2000c1e1500 */
[----:B------:R-:W-:-:S03]  /*11dd0*/  IMAD.WIDE R32, R2, 0x2, R32 ;  /* 0x0000000202207825 */ /* 0x000fc600078e0220 */
[----:B------:R1:W3:Y:S04]  /*11de0*/  LDG.E.U16 R37, desc[UR8][R30.64] ;  /* 0x000000081e257981 */ /* 0x0002e8000c1e1500 */
[----:B------:R4:W3:Y:S01]  /*11df0*/  LDG.E.U16 R41, desc[UR8][R32.64] ;  /* 0x0000000820297981 */ /* 0x0008e2000c1e1500 */
[----:B0-----:R-:W-:-:S03]  /*11e00*/  IMAD R34, R69, 0x18, RZ ;  /* 0x0000001845227824 */ /* 0x001fc600078e02ff */
[----:B------:R0:W-:Y:S01]  /*11e10*/  STS.U16 [R0+UR4+0x11180], R59 ;  /* 0x0111803b00007988 */ /* 0x0001e20008000404 */
[C---:B-1----:R-:W-:Y:S01]  /*11e20*/  IMAD R30, R69.reuse, 0x1a, RZ ;  /* 0x0000001a451e7824 */ /* 0x042fe200078e02ff */
[-C--:B------:R-:W-:Y:S01]  /*11e30*/  IADD3 R34, P4, PT, R34, R70.reuse, RZ ;  /* 0x0000004622227210 */ /* 0x080fe20007f9e0ff */
[C---:B------:R-:W-:Y:S01]  /*11e40*/  IMAD R31, R69.reuse, 0xd, RZ ;  /* 0x0000000d451f7824 */ /* 0x040fe200078e02ff */
[----:B------:R1:W3:Y:S02]  /*11e50*/  LDG.E.U16 R27, desc[UR8][R28.64] ;  /* 0x000000081c1b7981 */ /* 0x0002e4000c1e1500 */
[----:B------:R-:W-:Y:S01]  /*11e60*/  LEA.HI.X.SX32 R35, R38, R71, 0x1, P4 ;  /* 0x0000004726237211 */ /* 0x000fe200020f0eff */
[----:B----4-:R-:W-:Y:S01]  /*11e70*/  IMAD R32, R69, 0x1c, RZ ;  /* 0x0000001c45207824 */ /* 0x010fe200078e02ff */
[----:B------:R-:W-:Y:S01]  /*11e80*/  IADD3 R30, P4, PT, R30, R70, RZ ;  /* 0x000000461e1e7210 */ /* 0x000fe20007f9e0ff */
[----:B------:R-:W-:Y:S01]  /*11e90*/  STS.U16 [R0+UR4+0x11580], R60 ;  /* 0x0115803c00007988 */ /* 0x000fe20008000404 */
[----:B------:R-:W-:-:S02]  /*11ea0*/  IMAD.WIDE R42, R2, 0x2, R42 ;  /* 0x00000002022a7825 */ /* 0x000fc400078e022a */
[----:B------:R-:W-:Y:S01]  /*11eb0*/  LEA.HI.X.SX32 R31, R31, R71, 0x1, P4 ;  /* 0x000000471f1f7211 */ /* 0x000fe200020f0eff */
[----:B------:R4:W-:Y:S01]  /*11ec0*/  STS.U16 [R0+UR4+0x11980], R61 ;  /* 0x0119803d00007988 */ /* 0x0009e20008000404 */
[----:B-1----:R-:W-:Y:S01]  /*11ed0*/  IMAD.WIDE R28, R2, 0x2, R44 ;  /* 0x00000002021c7825 */ /* 0x002fe200078e022c */
[----:B------:R-:W-:Y:S02]  /*11ee0*/  IADD3 R32, P4, PT, R32, R70, RZ ;  /* 0x0000004620207210 */ /* 0x000fe40007f9e0ff */
[----:B------:R-:W-:Y:S01]  /*11ef0*/  STS.U16 [R0+UR4+0x11d80], R62 ;  /* 0x011d803e00007988 */ /* 0x000fe20008000404 */
[----:B------:R-:W-:-:S03]  /*11f00*/  IMAD.WIDE R30, R2, 0x2, R30 ;  /* 0x00000002021e7825 */ /* 0x000fc600078e021e */
[----:B------:R-:W-:Y:S04]  /*11f10*/  STS.U16 [R0+UR4+0x12180], R63 ;  /* 0x0121803f00007988 */ /* 0x000fe80008000404 */
[----:B------:R-:W3:Y:S01]  /*11f20*/  LDL.64 R44, [R1+0x6a0] ;  /* 0x0006a000012c7983 */ /* 0x000ee20000100a00 */
[----:B------:R-:W-:-:S03]  /*11f30*/  LEA.HI.X.SX32 R33, R39, R71, 0x1, P4 ;  /* 0x0000004727217211 */ /* 0x000fc600020f0eff */
[----:B------:R-:W-:Y:S04]  /*11f40*/  STS.U16 [R0+UR4+0x12580], R64 ;  /* 0x0125804000007988 */ /* 0x000fe80008000404 */
[----:B------:R1:W-:Y:S04]  /*11f50*/  STS.U16 [R0+UR4+0x12980], R65 ;  /* 0x0129804100007988 */ /* 0x0003e80008000404 */
[----:B------:R-:W-:Y:S04]  /*11f60*/  STS.U16 [R0+UR4+0x12d80], R66 ;  /* 0x012d804200007988 */ /* 0x000fe80008000404 */
[----:B------:R-:W3:Y:S01]  /*11f70*/  LDG.E.U16 R28, desc[UR8][R28.64] ;  /* 0x000000081c1c7981 */ /* 0x000ee2000c1e1500 */
[----:B------:R-:W-:-:S03]  /*11f80*/  IMAD R38, R69, 0x1e, RZ ;  /* 0x0000001e45267824 */ /* 0x000fc600078e02ff */
[----:B------:R0:W-:Y:S01]  /*11f90*/  STS.U16 [R0+UR4+0x13180], R67 ;  /* 0x0131804300007988 */ /* 0x0001e20008000404 */
[----:B------:R-:W-:-:S03]  /*11fa0*/  IMAD.WIDE R32, R2, 0x2, R32 ;  /* 0x0000000202207825 */ /* 0x000fc600078e0220 */
[----:B------:R-:W3:Y:S04]  /*11fb0*/  LDG.E.U16 R30, desc[UR8][R30.64] ;  /* 0x000000081e1e7981 */ /* 0x000ee8000c1e1500 */
[----:B------:R1:W3:Y:S01]  /*11fc0*/  LDG.E.U16 R29, desc[UR8][R42.64] ;  /* 0x000000082a1d7981 */ /* 0x0002e2000c1e1500 */
[----:B------:R-:W-:Y:S01]  /*11fd0*/  IMAD R69, R69, 0xf, RZ ;  /* 0x0000000f45457824 */ /* 0x000fe200078e02ff */
[----:B------:R-:W-:Y:S01]  /*11fe0*/  IADD3 R38, P4, PT, R38, R70, RZ ;  /* 0x0000004626267210 */ /* 0x000fe20007f9e0ff */
[C---:B------:R-:W-:Y:S01]  /*11ff0*/  IMAD.WIDE R34, R2.reuse, 0x2, R34 ;  /* 0x0000000202227825 */ /* 0x040fe200078e0222 */
[----:B------:R-:W3:Y:S04]  /*12000*/  LDG.E.U16 R32, desc[UR8][R32.64] ;  /* 0x0000000820207981 */ /* 0x000ee8000c1e1500 */
[----:B0-----:R-:W3:Y:S01]  /*12010*/  LDL.64 R58, [R1+0x520] ;  /* 0x00052000013a7983 */ /* 0x001ee20000100a00 */
[----:B-1----:R-:W-:Y:S01]  /*12020*/  IMAD.WIDE R42, R2, 0x2, R56 ;  /* 0x00000002022a7825 */ /* 0x002fe200078e0238 */
[----:B------:R-:W-:-:S02]  /*12030*/  LEA.HI.X.SX32 R39, R69, R71, 0x1, P4 ;  /* 0x0000004745277211 */ /* 0x000fc400020f0eff */
[----:B------:R-:W3:Y:S04]  /*12040*/  LDG.E.U16 R34, desc[UR8][R34.64] ;  /* 0x0000000822227981 */ /* 0x000ee8000c1e1500 */
[----:B------:R0:W3:Y:S04]  /*12050*/  LDG.E.U16 R31, desc[UR8][R42.64] ;  /* 0x000000082a1f7981 */ /* 0x0000e8000c1e1500 */
[----:B------:R-:W3:Y:S04]  /*12060*/  LDL.64 R56, [R1+0x5a0] ;  /* 0x0005a00001387983 */ /* 0x000ee80000100a00 */
[----:B----4-:R-:W4:Y:S01]  /*12070*/  LDL.64 R60, [R1+0x4a0] ;  /* 0x0004a000013c7983 */ /* 0x010f220000100a00 */
[----:B0-----:R-:W-:-:S03]  /*12080*/  IMAD.WIDE R42, R2, 0x2, R54 ;  /* 0x00000002022a7825 */ /* 0x001fc600078e0236 */
[----:B------:R-:W4:Y:S04]  /*12090*/  LDL.64 R54, [R1+0x620] ;  /* 0x0006200001367983 */ /* 0x000f280000100a00 */
[----:B------:R0:W4:Y:S01]  /*120a0*/  LDG.E.U16 R33, desc[UR8][R42.64] ;  /* 0x000000082a217981 */ /* 0x000122000c1e1500 */
[----:B------:R-:W-:-:S03]  /*120b0*/  IMAD.WIDE R38, R2, 0x2, R38 ;  /* 0x0000000202267825 */ /* 0x000fc600078e0226 */
[----:B------:R-:W4:Y:S04]  /*120c0*/  LDL.64 R64, [R1+0x420] ;  /* 0x0004200001407983 */ /* 0x000f280000100a00 */
[----:B------:R-:W4:Y:S01]  /*120d0*/  LDG.E.U16 R38, desc[UR8][R38.64] ;  /* 0x0000000826267981 */ /* 0x000f22000c1e1500 */
[----:B0-----:R-:W-:-:S03]  /*120e0*/  IMAD.WIDE R42, R2, 0x2, R48 ;  /* 0x00000002022a7825 */ /* 0x001fc600078e0230 */
[----:B------:R-:W4:Y:S04]  /*120f0*/  LDL.64 R48, [R1+0x5e0] ;  /* 0x0005e00001307983 */ /* 0x000f280000100a00 */
[----:B------:R2:W4:Y:S04]  /*12100*/  LDG.E.U16 R35, desc[UR8][R42.64] ;  /* 0x000000082a237981 */ /* 0x000528000c1e1500 */
[----:B------:R-:W4:Y:S04]  /*12110*/  LDL.64 R66, [R1+0x3a0] ;  /* 0x0003a00001427983 */ /* 0x000f280000100a00 */
[----:B------:R-:W4:Y:S01]  /*12120*/  LDL.64 R62, [R1+0x5d8] ;  /* 0x0005d800013e7983 */ /* 0x000f220000100a00 */
[----:B--2---:R-:W-:-:S03]  /*12130*/  IMAD.WIDE R42, R2, 0x2, R52 ;  /* 0x00000002022a7825 */ /* 0x004fc600078e0234 */
[----:B------:R-:W2:Y:S04]  /*12140*/  LDL.64 R52, [R1+0x4e0] ;  /* 0x0004e00001347983 */ /* 0x000ea80000100a00 */
[----:B------:R0:W2:Y:S02]  /*12150*/  LDG.E.U16 R39, desc[UR8][R42.64] ;  /* 0x000000082a277981 */ /* 0x0000a4000c1e1500 */
[C---:B0-----:R-:W-:Y:S02]  /*12160*/  IMAD.WIDE R42, R2.reuse, 0x2, R50 ;  /* 0x00000002022a7825 */ /* 0x041fe400078e0232 */
[----:B------:R-:W2:Y:S04]  /*12170*/  LDL.64 R50, [R1+0x560] ;  /* 0x0005600001327983 */ /* 0x000ea80000100a00 */
[----:B------:R-:W2:Y:S04]  /*12180*/  LDG.E.U16 R42, desc[UR8][R42.64] ;  /* 0x000000082a2a7981 */ /* 0x000ea8000c1e1500 */
[----:B---3--:R0:W-:Y:S04]  /*12190*/  STS.U16 [R0+UR4+0x13580], R46 ;  /* 0x0135802e00007988 */ /* 0x0081e80008000404 */
[----:B0-----:R-:W3:Y:S01]  /*121a0*/  LDL.64 R46, [R1+0x660] ;  /* 0x00066000012e7983 */ /* 0x001ee20000100a00 */
[----:B------:R-:W-:-:S05]  /*121b0*/  IMAD.WIDE R44, R2, 0x2, R44 ;  /* 0x00000002022c7825 */ /* 0x000fca00078e022c */
[----:B------:R3:W2:Y:S02]  /*121c0*/  LDG.E.U16 R43, desc[UR8][R44.64] ;  /* 0x000000082c2b7981 */ /* 0x0006a4000c1e1500 */
[----:B---3--:R-:W-:-:S05]  /*121d0*/  IMAD.WIDE R44, R2, 0x2, R46 ;  /* 0x00000002022c7825 */ /* 0x008fca00078e022e */
[----:B------:R4:W3:Y:S02]  /*121e0*/  LDG.E.U16 R46, desc[UR8][R44.64] ;  /* 0x000000082c2e7981 */ /* 0x0008e4000c1e1500 */
[C---:B----4-:R-:W-:Y:S02]  /*121f0*/  IMAD.WIDE R44, R2.reuse, 0x2, R54 ;  /* 0x00000002022c7825 */ /* 0x050fe400078e0236 */
[----:B------:R-:W4:Y:S04]  /*12200*/  LDL.64 R54, [R1+0x460] ;  /* 0x0004600001367983 */ /* 0x000f280000100a00 */
[----:B------:R0:W3:Y:S02]  /*12210*/  LDG.E.U16 R47, desc[UR8][R44.64] ;  /* 0x000000082c2f7981 */ /* 0x0000e4000c1e1500 */
[----:B0-----:R-:W-:-:S05]  /*12220*/  IMAD.WIDE R44, R2, 0x2, R48 ;  /* 0x00000002022c7825 */ /* 0x001fca00078e0230 */
[----:B------:R0:W3:Y:S02]  /*12230*/  LDG.E.U16 R48, desc[UR8][R44.64] ;  /* 0x000000082c307981 */ /* 0x0000e4000c1e1500 */
[C---:B0-----:R-:W-:Y:S02]  /*12240*/  IMAD.WIDE R44, R2.reuse, 0x2, R56 ;  /* 0x00000002022c7825 */ /* 0x041fe400078e0238 */
[----:B------:R-:W3:Y:S04]  /*12250*/  LDL.64 R56, [R1+0x3e0] ;  /* 0x0003e00001387983 */ /* 0x000ee80000100a00 */
[----:B------:R2:W3:Y:S02]  /*12260*/  LDG.E.U16 R49, desc[UR8][R44.64] ;  /* 0x000000082c317981 */ /* 0x0004e4000c1e1500 */
[----:B--2---:R-:W-:-:S05]  /*12270*/  IMAD.WIDE R44, R2, 0x2, R50 ;  /* 0x00000002022c7825 */ /* 0x004fca00078e0232 */
[----:B------:R0:W2:Y:S02]  /*12280*/  LDG.E.U16 R50, desc[UR8][R44.64] ;  /* 0x000000082c327981 */ /* 0x0000a4000c1e1500 */
[C---:B0-----:R-:W-:Y:S02]  /*12290*/  IMAD.WIDE R44, R2.reuse, 0x2, R58 ;  /* 0x00000002022c7825 */ /* 0x041fe400078e023a */
[----:B------:R-:W2:Y:S04]  /*122a0*/  LDL.64 R58, [R1+0x360] ;  /* 0x00036000013a7983 */ /* 0x000ea80000100a00 */
[----:B------:R0:W2:Y:S02]  /*122b0*/  LDG.E.U16 R51, desc[UR8][R44.64] ;  /* 0x000000082c337981 */ /* 0x0000a4000c1e1500 */
[----:B0-----:R-:W-:-:S05]  /*122c0*/  IMAD.WIDE R44, R2, 0x2, R52 ;  /* 0x00000002022c7825 */ /* 0x001fca00078e0234 */
[----:B------:R0:W2:Y:S02]  /*122d0*/  LDG.E.U16 R52, desc[UR8][R44.64] ;  /* 0x000000082c347981 */ /* 0x0000a4000c1e1500 */
[C---:B0-----:R-:W-:Y:S02]  /*122e0*/  IMAD.WIDE R44, R2.reuse, 0x2, R60 ;  /* 0x00000002022c7825 */ /* 0x041fe400078e023c */
[----:B------:R-:W2:Y:S04]  /*122f0*/  LDL.64 R60, [R1+0x658] ;  /* 0x00065800013c7983 */ /* 0x000ea80000100a00 */
[----:B------:R4:W2:Y:S02]  /*12300*/  LDG.E.U16 R53, desc[UR8][R44.64] ;  /* 0x000000082c357981 */ /* 0x0008a4000c1e1500 */
[----:B----4-:R-:W-:-:S05]  /*12310*/  IMAD.WIDE R44, R2, 0x2, R54 ;  /* 0x00000002022c7825 */ /* 0x010fca00078e0236 */
[----:B------:R0:W4:Y:S02]  /*12320*/  LDG.E.U16 R54, desc[UR8][R44.64] ;  /* 0x000000082c367981 */ /* 0x000124000c1e1500 */
[C---:B0-----:R-:W-:Y:S02]  /*12330*/  IMAD.WIDE R44, R2.reuse, 0x2, R64 ;  /* 0x00000002022c7825 */ /* 0x041fe400078e0240 */
[----:B------:R-:W4:Y:S04]  /*12340*/  LDL.64 R64, [R1+0x558] ;  /* 0x0005580001407983 */ /* 0x000f280000100a00 */
[----:B------:R3:W4:Y:S02]  /*12350*/  LDG.E.U16 R55, desc[UR8][R44.64] ;  /* 0x000000082c377981 */ /* 0x000724000c1e1500 */
[----:B---3--:R-:W-:-:S05]  /*12360*/  IMAD.WIDE R44, R2, 0x2, R56 ;  /* 0x00000002022c7825 */ /* 0x008fca00078e0238 */
[----:B------:R0:W3:Y:S02]  /*12370*/  LDG.E.U16 R56, desc[UR8][R44.64] ;  /* 0x000000082c387981 */ /* 0x0000e4000c1e1500 */
[C---:B0-----:R-:W-:Y:S02]  /*12380*/  IMAD.WIDE R44, R2.reuse, 0x2, R66 ;  /* 0x00000002022c7825 */ /* 0x041fe400078e0242 */
[----:B------:R-:W3:Y:S04]  /*12390*/  LDL.64 R66, [R1+0x4d8] ;  /* 0x0004d80001427983 */ /* 0x000ee80000100a00 */
[----:B------:R2:W3:Y:S02]  /*123a0*/  LDG.E.U16 R57, desc[UR8][R44.64] ;  /* 0x000000082c397981 */ /* 0x0004e4000c1e1500 */
[----:B--2---:R-:W-:-:S05]  /*123b0*/  IMAD.WIDE R44, R2, 0x2, R58 ;  /* 0x00000002022c7825 */ /* 0x004fca00078e023a */
[----:B------:R0:W2:Y:S04]  /*123c0*/  LDG.E.U16 R58, desc[UR8][R44.64] ;  /* 0x000000082c3a7981 */ /* 0x0000a8000c1e1500 */
[----:B------:R-:W0:Y:S02]  /*123d0*/  LDL.64 R44, [R1+0x698] ;  /* 0x00069800012c7983 */ /* 0x000e240000100a00 */
[----:B0-----:R-:W-:-:S05]  /*123e0*/  IMAD.WIDE R44, R2, 0x2, R44 ;  /* 0x00000002022c7825 */ /* 0x001fca00078e022c */
[----:B------:R0:W2:Y:S02]  /*123f0*/  LDG.E.U16 R59, desc[UR8][R44.64] ;  /* 0x000000082c3b7981 */ /* 0x0000a4000c1e1500 */
[----:B0-----:R-:W-:-:S05]  /*12400*/  IMAD.WIDE R44, R2, 0x2, R60 ;  /* 0x00000002022c7825 */ /* 0x001fca00078e023c */
        /* <DEDUP_REMOVED lines=9> */
[----:B----4-:R-:W-:-:S05]  /*124a0*/  IMAD.WIDE R44, R2, 0x2, R64 ;  /* 0x00000002022c7825 */ /* 0x010fca00078e0240 */
[----:B------:R0:W4:Y:S04]  /*124b0*/  LDG.E.U16 R64, desc[UR8][R44.64] ;  /* 0x000000082c407981 */ /* 0x000128000c1e1500 */
[----:B------:R-:W0:Y:S02]  /*124c0*/  LDL.64 R44, [R1+0x518] ;  /* 0x00051800012c7983 */ /* 0x000e240000100a00 */
[----:B0-----:R-:W-:-:S05]  /*124d0*/  IMAD.WIDE R44, R2, 0x2, R44 ;  /* 0x00000002022c7825 */ /* 0x001fca00078e022c */
[----:B------:R3:W2:Y:S02]  /*124e0*/  LDG.E.U16 R65, desc[UR8][R44.64] ;  /* 0x000000082c417981 */ /* 0x0006a4000c1e1500 */
[----:B---3--:R-:W-:-:S05]  /*124f0*/  IMAD.WIDE R44, R2, 0x2, R66 ;  /* 0x00000002022c7825 */ /* 0x008fca00078e0242 */
[----:B------:R0:W3:Y:S04]  /*12500*/  LDG.E.U16 R66, desc[UR8][R44.64] ;  /* 0x000000082c427981 */ /* 0x0000e8000c1e1500 */
[----:B------:R-:W0:Y:S02]  /*12510*/  LDL.64 R44, [R1+0x498] ;  /* 0x00049800012c7983 */ /* 0x000e240000100a00 */
[----:B0-----:R-:W-:-:S05]  /*12520*/  IMAD.WIDE R44, R2, 0x2, R44 ;  /* 0x00000002022c7825 */ /* 0x001fca00078e022c */
[----:B------:R0:W2:Y:S04]  /*12530*/  LDG.E.U16 R67, desc[UR8][R44.64] ;  /* 0x000000082c437981 */ /* 0x0000a8000c1e1500 */
        /* <DEDUP_REMOVED lines=12> */
[----:B------:R-:W0:Y:S04]  /*12600*/  LDL.64 R44, [R1+0x358] ;  /* 0x00035800012c7983 */ /* 0x000e280000100a00 */
[----:B------:R1:W-:Y:S04]  /*12610*/  STS.U16 [R0+UR4+0x13980], R6 ;  /* 0x0139800600007988 */ /* 0x0003e80008000404 */
[----:B-1----:R-:W5:Y:S01]  /*12620*/  LDL.LU R0, [R1+0x880] ;  /* 0x0008800001007983 */ /* 0x002f620000300800 */
[----:B------:R-:W-:-:S05]  /*12630*/  LOP3.LUT R6, R73, 0x30, RZ, 0x3c, !PT ;  /* 0x0000003049067812 */ /* 0x000fca00078e3cff */
[----:B------:R-:W-:Y:S01]  /*12640*/  STS.U16 [R6+UR4+0x13d80], R7 ;  /* 0x013d800706007988 */ /* 0x000fe20008000404 */
[----:B0-----:R-:W-:-:S06]  /*12650*/  IMAD.WIDE R44, R2, 0x2, R44 ;  /* 0x00000002022c7825 */ /* 0x001fcc00078e022c */
[----:B------:R0:W3:Y:S02]  /*12660*/  LDG.E.U16 R44, desc[UR8][R44.64] ;  /* 0x000000082c2c7981 */ /* 0x0000e4000c1e1500 */
[----:B0-----:R-:W-:-:S05]  /*12670*/  LOP3.LUT R45, R73, 0x40, RZ, 0x3c, !PT ;  /* 0x00000040492d7812 */ /* 0x001fca00078e3cff */
        /* <DEDUP_REMOVED lines=15> */
[----:B------:R0:W-:Y:S02]  /*12770*/  STS.U16 [R45+UR4+0x13e00], R19 ;  /* 0x013e00132d007988 */ /* 0x0001e40008000404 */
[----:B0-----:R-:W0:Y:S01]  /*12780*/  S2R R45, SR_TID.X ;  /* 0x00000000002d7919 */ /* 0x001e220000002100 */
[----:B------:R-:W-:-:S05]  /*12790*/  LOP3.LUT R6, R73, 0x50, RZ, 0x3c, !PT ;  /* 0x0000005049067812 */ /* 0x000fca00078e3cff */
[----:B------:R1:W-:Y:S04]  /*127a0*/  STS.U16 [R6+UR4+0x10280], R37 ;  /* 0x0102802506007988 */ /* 0x0003e80008000404 */
[----:B------:R1:W-:Y:S01]  /*127b0*/  STS.U16 [R6+UR4+0x10680], R30 ;  /* 0x0106801e06007988 */ /* 0x0003e20008000404 */
[----:B------:R-:W-:-:S03]  /*127c0*/  UMOV UR70, 0x1 ;  /* 0x0000000100467882 */ /* 0x000fc60000000000 */
[----:B------:R1:W-:Y:S04]  /*127d0*/  STS.U16 [R6+UR4+0x10a80], R22 ;  /* 0x010a801606007988 */ /* 0x0003e80008000404 */
[----:B------:R1:W-:Y:S01]  /*127e0*/  STS.U16 [R6+UR4+0x10e80], R21 ;  /* 0x010e801506007988 */ /* 0x0003e20008000404 */
[----:B------:R-:W-:-:S04]  /*127f0*/  @!UP0 UIADD3 UR70, UPT, UPT, -UR70, 0x100000, URZ ;  /* 0x0010000046468890 */ /* 0x000fc8000fffe1ff */
[----:B------:R-:W-:Y:S02]  /*12800*/  @!UP0 USHF.L.U32 UR71, UR70, 0xb, URZ ;  /* 0x0000000b46478899 */ /* 0x000fe400080006ff */
[----:B------:R-:W-:Y:S01]  /*12810*/  @!UP0 USHF.L.U32 UR70, UR70, 0x1, URZ ;  /* 0x0000000146468899 */ /* 0x000fe200080006ff */
[----:B------:R1:W-:Y:S01]  /*12820*/  STS.U16 [R6+UR4+0x11280], R24 ;  /* 0x0112801806007988 */ /* 0x0003e20008000404 */
[C---:B0-----:R-:W-:Y:S02]  /*12830*/  LOP3.LUT R4, R45.reuse, 0x3f, RZ, 0xc0, !PT ;  /* 0x0000003f2d047812 */ /* 0x041fe400078ec0ff */
[----:B------:R-:W-:-:S03]  /*12840*/  LOP3.LUT R5, R45, 0xc0, RZ, 0xc0, !PT ;  /* 0x000000c02d057812 */ /* 0x000fc600078ec0ff */
[----:B------:R-:W-:Y:S01]  /*12850*/  IMAD.SHL.U32 R4, R4, 0x2, RZ ;  /* 0x0000000204047824 */ /* 0x000fe200078e00ff */
[----:B------:R1:W-:Y:S03]  /*12860*/  STS.U16 [R6+UR4+0x11680], R23 ;  /* 0x0116801706007988 */ /* 0x0003e60008000404 */
[----:B------:R-:W-:Y:S01]  /*12870*/  IMAD R4, R5, 0x100, R4 ;  /* 0x0000010005047824 */ /* 0x000fe200078e0204 */
[----:B------:R1:W-:Y:S04]  /*12880*/  STS.U16 [R6+UR4+0x11a80], R25 ;  /* 0x011a801906007988 */ /* 0x0003e80008000404 */
[----:B------:R1:W-:Y:S01]  /*12890*/  STS.U16 [R6+UR4+0x11e80], R26 ;  /* 0x011e801a06007988 */ /* 0x0003e20008000404 */
[----:B------:R-:W-:-:S03]  /*128a0*/  LOP3.LUT R5, R4, 0x60, RZ, 0x3c, !PT ;  /* 0x0000006004057812 */ /* 0x000fc600078e3cff */
[----:B------:R1:W-:Y:S01]  /*128b0*/  STS.U16 [R6+UR4+0x12280], R27 ;  /* 0x0122801b06007988 */ /* 0x0003e20008000404 */
[----:B------:R-:W-:-:S03]  /*128c0*/  LOP3.LUT R4, R4, 0x70, RZ, 0x3c, !PT ;  /* 0x0000007004047812 */ /* 0x000fc600078e3cff */
[----:B------:R1:W-:Y:S04]  /*128d0*/  STS.U16 [R6+UR4+0x12680], R28 ;  /* 0x0126801c06007988 */ /* 0x0003e80008000404 */
[----:B------:R1:W-:Y:S01]  /*128e0*/  STS.U16 [R6+UR4+0x12a80], R29 ;  /* 0x012a801d06007988 */ /* 0x0003e20008000404 */
[----:B------:R-:W-:-:S03]  /*128f0*/  VOTEU.ALL UP1, P0 ;  /* 0x0000000000ff7886 */ /* 0x000fc60000020000 */
[----:B------:R1:W-:Y:S04]  /*12900*/  STS.U16 [R6+UR4+0x12e80], R31 ;  /* 0x012e801f06007988 */ /* 0x0003e80008000404 */
        /* <DEDUP_REMOVED lines=19> */
[----:B--2---:R1:W-:Y:S04]  /*12a40*/  STS.U16 [R5+UR4+0x13f00], R58 ;  /* 0x013f003a05007988 */ /* 0x0043e80008000404 */
[----:B------:R1:W-:Y:S04]  /*12a50*/  STS.U16 [R4+UR4+0x10380], R41 ;  /* 0x0103802904007988 */ /* 0x0003e80008000404 */
[----:B------:R1:W-:Y:S04]  /*12a60*/  STS.U16 [R4+UR4+0x10780], R38 ;  /* 0x0107802604007988 */ /* 0x0003e80008000404 */
[----:B------:R1:W-:Y:S04]  /*12a70*/  STS.U16 [R4+UR4+0x10b80], R59 ;  /* 0x010b803b04007988 */ /* 0x0003e80008000404 */
[----:B------:R1:W-:Y:S04]  /*12a80*/  STS.U16 [R4+UR4+0x10f80], R60 ;  /* 0x010f803c04007988 */ /* 0x0003e80008000404 */
[----:B------:R1:W-:Y:S04]  /*12a90*/  STS.U16 [R4+UR4+0x11380], R61 ;  /* 0x0113803d04007988 */ /* 0x0003e80008000404 */
[----:B------:R1:W-:Y:S04]  /*12aa0*/  STS.U16 [R4+UR4+0x11780], R62 ;  /* 0x0117803e04007988 */ /* 0x0003e80008000404 */
[----:B------:R1:W-:Y:S04]  /*12ab0*/  STS.U16 [R4+UR4+0x11b80], R63 ;  /* 0x011b803f04007988 */ /* 0x0003e80008000404 */
[----:B----4-:R1:W-:Y:S04]  /*12ac0*/  STS.U16 [R4+UR4+0x11f80], R64 ;  /* 0x011f804004007988 */ /* 0x0103e80008000404 */
[----:B------:R1:W-:Y:S04]  /*12ad0*/  STS.U16 [R4+UR4+0x12380], R65 ;  /* 0x0123804104007988 */ /* 0x0003e80008000404 */
[----:B---3--:R1:W-:Y:S04]  /*12ae0*/  STS.U16 [R4+UR4+0x12780], R66 ;  /* 0x0127804204007988 */ /* 0x0083e80008000404 */
[----:B------:R1:W-:Y:S04]  /*12af0*/  STS.U16 [R4+UR4+0x12b80], R67 ;  /* 0x012b804304007988 */ /* 0x0003e80008000404 */
[----:B------:R1:W-:Y:S04]  /*12b00*/  STS.U16 [R4+UR4+0x12f80], R69 ;  /* 0x012f804504007988 */ /* 0x0003e80008000404 */
[----:B------:R1:W-:Y:S04]  /*12b10*/  STS.U16 [R4+UR4+0x13380], R78 ;  /* 0x0133804e04007988 */ /* 0x0003e80008000404 */
[----:B------:R1:W-:Y:S04]  /*12b20*/  STS.U16 [R4+UR4+0x13780], R81 ;  /* 0x0137805104007988 */ /* 0x0003e80008000404 */
[----:B------:R1:W-:Y:S04]  /*12b30*/  STS.U16 [R4+UR4+0x13b80], R124 ;  /* 0x013b807c04007988 */ /* 0x0003e80008000404 */
[----:B------:R1:W-:Y:S01]  /*12b40*/  STS.U16 [R4+UR4+0x13f80], R44 ;  /* 0x013f802c04007988 */ /* 0x0003e20008000404 */
[----:B------:R0:W-:Y:S06]  /*12b50*/  MEMBAR.ALL.CTA ;  /* 0x0000000000007992 */ /* 0x0001ec0000008000 */
[----:B0-----:R-:W-:Y:S04]  /*12b60*/  FENCE.VIEW.ASYNC.S ;  /* 0x00000000000073c6 */ /* 0x001fe80000000000 */
[----:B------:R-:W0:Y:S02]  /*12b70*/  FENCE.VIEW.ASYNC.S ;  /* 0x00000000000073c6 */ /* 0x000e240000000000 */
[----:B0-----:R1:W0:Y:S02]  /*12b80*/  @!UP1 SYNCS.EXCH.64 URZ, [UR4+0x38010], UR70 ;  /* 0x0380104604ff95b2 */ /* 0x0012240008000100 */
[----:B0-----:R-:W-:Y:S06]  /*12b90*/  BAR.SYNC.DEFER_BLOCKING 0x0 ;  /* 0x0000000000007b1d */ /* 0x001fec0000010000 */
[----:B-1----:R-:W-:Y:S05]  /*12ba0*/  @P5 BRA `(.L_x_13) ;  /* 0x0000000000b05947 */ /* 0x002fea0003800000 */
[----:B------:R-:W2:Y:S01]  /*12bb0*/  LDL R6, [R1+0x724] ;  /* 0x0007240001067983 */ /* 0x000ea20000100800 */
[----:B------:R-:W-:Y:S02]  /*12bc0*/  R2UR UR70, R125 ;  /* 0x000000007d4672ca */ /* 0x000fe400000e0000 */
[----:B------:R-:W-:Y:S01]  /*12bd0*/  MOV.SPILL R8, UR5 ;  /* 0x0000000500087c02 */ /* 0x000fe20009000f00 */
[----:B------:R-:W3:Y:S01]  /*12be0*/  LDL R10, [R1+0x878] ;  /* 0x00087800010a7983 */ /* 0x000ee20000100800 */
[----:B------:R-:W-:Y:S02]  /*12bf0*/  ELECT P4, URZ, PT ;  /* 0x0000000000ff782f */ /* 0x000fe40003880000 */
[----:B------:R-:W-:-:S07]  /*12c00*/  MOV.SPILL R9, UR4 ;  /* 0x0000000400097c02 */ /* 0x000fce0009000f00 */
[----:B------:R-:W-:-:S04]  /*12c10*/  IMAD.U32 R4, RZ, RZ, UR70 ;  /* 0x00000046ff047e24 */ /* 0x000fc8000f8e00ff */
[----:B------:R-:W-:Y:S02]  /*12c20*/  @P4 IMAD.MOV.U32 R5, RZ, RZ, 0x40004040 ;  /* 0x40004040ff054424 */ /* 0x000fe400078e00ff */
[----:B------:R-:W-:-:S03]  /*12c30*/  @P4 IMAD.MOV.U32 R7, RZ, RZ, 0x40004040 ;  /* 0x40004040ff074424 */ /* 0x000fc600078e00ff */
[----:B------:R-:W-:Y:S02]  /*12c40*/  @P4 R2UR UR71, R5 ;  /* 0x00000000054742ca */ /* 0x000fe400000e0000 */
[----:B------:R-:W-:Y:S01]  /*12c50*/  @P4 R2UR UR73, R7 ;  /* 0x00000000074942ca */ /* 0x000fe200000e0000 */
[----:B------:R-:W-:Y:S01]  /*12c60*/  UMOV UR4, 0x0 ;  /* 0x0000000000047882 */ /* 0x000fe20000000000 */
[----:B------:R-:W-:Y:S01]  /*12c70*/  UMOV UR5, 0x4208490 ;  /* 0x0420849000057882 */ /* 0x000fe20000000000 */
[----:B------:R-:W-:Y:S01]  /*12c80*/  IMAD.MOV.U32 R5, RZ, RZ, RZ ;  /* 0x000000ffff057224 */ /* 0x000fe200078e00ff */
[----:B--2---:R-:W-:-:S13]  /*12c90*/  R2UR UR70, R6 ;  /* 0x00000000064672ca */ /* 0x004fda00000e0000 */
[----:B------:R-:W-:Y:S01]  /*12ca0*/  IMAD.U32 R6, RZ, RZ, UR70 ;  /* 0x00000046ff067e24 */ /* 0x000fe2000f8e00ff */
[----:B------:R-:W-:-:S04]  /*12cb0*/  @P4 R2UR UR70, R4 ;  /* 0x00000000044642ca */ /* 0x000fc800000e0000 */
[----:B------:R-:W-:Y:S01]  /*12cc0*/  @P4 R2UR UR72, R6 ;  /* 0x00000000064842ca */ /* 0x000fe200000e0000 */
[----:B---3--:R-:W-:-:S12]  /*12cd0*/  VIADD R4, R10, 0x38010 ;  /* 0x000380100a047836 */ /* 0x008fd80000000000 */
[----:B------:R0:W-:Y:S02]  /*12ce0*/  UTCHMMA gdesc[UR70], gdesc[UR72], tmem[UR74], tmem[UR4], idesc[UR5], !UPT ;  /* 0x00ff0448460075ea */ /* 0x0001e4000f80004a */
[----:B0-----:R-:W-:Y:S01]  /*12cf0*/  UMOV UR70, 0x0 ;  /* 0x0000000000467882 */ /* 0x001fe20000000000 */
[----:B------:R-:W-:Y:S01]  /*12d00*/  UMOV UR71, 0x4208490 ;  /* 0x0420849000477882 */ /* 0x000fe20000000000 */
[----:B------:R-:W-:Y:S01]  /*12d10*/  UMOV UR72, 0x0 ;  /* 0x0000000000487882 */ /* 0x000fe20000000000 */
[----:B------:R-:W-:Y:S01]  /*12d20*/  UMOV UR73, 0x4208490 ;  /* 0x0420849000497882 */ /* 0x000fe20000000000 */
[----:B------:R-:W-:Y:S01]  /*12d30*/  UTCHMMA gdesc[UR40], gdesc[UR10], tmem[UR74], tmem[UR70], idesc[UR71], UPT ;  /* 0x00ff460a280075ea */ /* 0x000fe2000b80004a */
        /* <DEDUP_REMOVED lines=11> */
[----:B------:R-:W-:Y:S01]  /*12df0*/  @P4 MOV R4, R4 ;  /* 0x0000000400044202 */ /* 0x000fe20000000f00 */
[----:B------:R-:W-:Y:S01]  /*12e00*/  UTCHMMA gdesc[UR36], gdesc[UR64], tmem[UR74], tmem[UR70], idesc[UR71], UPT ;  /* 0x00ff4640240075ea */ /* 0x000fe2000b80004a */
[----:B------:R-:W-:Y:S01]  /*12e10*/  UTCHMMA gdesc[UR38], gdesc[UR66], tmem[UR74], tmem[UR72], idesc[UR73], UPT ;  /* 0x00ff4842260075ea */ /* 0x000fe2000b80004a */
[----:B------:R0:W-:Y:S02]  /*12e20*/  UTCHMMA gdesc[UR42], gdesc[UR68], tmem[UR74], tmem[UR70], idesc[UR71], UPT ;  /* 0x00ff46442a0075ea */ /* 0x0001e4000b80004a */
[----:B0-----:R-:W-:-:S02]  /*12e30*/  @P4 R2UR UR70, R4 ;  /* 0x00000000044642ca */ /* 0x001fc400000e0000 */
[----:B------:R-:W-:-:S11]  /*12e40*/  R2UR.FILL UR5, R8 ;  /* 0x00000000080572ca */ /* 0x000fd600004e0000 */
[----:B------:R0:W-:Y:S01]  /*12e50*/  UTCBAR [UR70], URZ ;  /* 0x000000ff460073e9 */ /* 0x0001e200080000ff */
[----:B------:R-:W-:-:S15]  /*12e60*/  R2UR.FILL UR4, R9 ;  /* 0x00000000090472ca */ /* 0x000fde00004e0000 */
.L_x_13:
[----:B------:R-:W1:Y:S01]  /*12e70*/  SYNCS.PHASECHK.TRANS64.TRYWAIT P4, [UR4+0x38010], RZ ;  /* 0x038010ffff0075a7 */ /* 0x000e620008081104 */
[----:B------:R-:W-:Y:S01]  /*12e80*/  LOP3.LUT R38, R45, 0x80, RZ, 0xc0, !PT ;  /* 0x000000802d267812 */ /* 0x000fe200078ec0ff */
[----:B------:R-:W2:Y:S01]  /*12e90*/  LDC R37, c[0x0][0x3a8] ;  /* 0x0000ea00ff257b82 */ /* 0x000ea20000000800 */
[----:B-1----:R-:W-:Y:S05]  /*12ea0*/  @!P4 BRA `(.L_x_14) ;  /* 0x0000006c0020c947 */ /* 0x002fea0003800000 */
.L_x_23:
[----:B------:R-:W3:Y:S01]  /*12eb0*/  LDL R4, [R1+0x738] ;  /* 0x0007380001047983 */ /* 0x000ee20000100800 */
[----:B------:R-:W-:Y:S01]  /*12ec0*/  SHF.R.U32.HI R38, RZ, 0x1, R38 ;  /* 0x00000001ff267819 */ /* 0x000fe20000011626 */
[----:B------:R-:W-:Y:S01]  /*12ed0*/  IMAD.U32 R36, R36, -0x80000000, RZ ;  /* 0x8000000024247824 */ /* 0x000fe200078e00ff */
[----:B------:R-:W1:Y:S01]  /*12ee0*/  S2R R42, SR_TID.X ;  /* 0x00000000002a7919 */ /* 0x000e620000002100 */
[----:B------:R-:W-:Y:S06]  /*12ef0*/  BAR.SYNC.DEFER_BLOCKING 0x0 ;  /* 0x0000000000007b1d */ /* 0x000fec0000010000 */
[----:B------:R-:W4:Y:S01]  /*12f00*/  @!P0 SYNCS.CCTL.IV [UR4+0x38010] ;  /* 0x03801000ff0089b1 */ /* 0x000f220008000004 */
[----:B-1----:R-:W-:-:S02]  /*12f10*/  LOP3.LUT R39, R42, 0x10, RZ, 0xc0, !PT ;  /* 0x000000102a277812 */ /* 0x002fc400078ec0ff */
[C---:B------:R-:W-:Y:S02]  /*12f20*/  LOP3.LUT R40, R42.reuse, 0x80, RZ, 0xc0, !PT ;  /* 0x000000802a287812 */ /* 0x040fe400078ec0ff */
[C---:B------:R-:W-:Y:S01]  /*12f30*/  LOP3.LUT R41, R42.reuse, 0x10, RZ, 0xc0, !PT ;  /* 0x000000102a297812 */ /* 0x040fe200078ec0ff */
[----:B------:R-:W-:Y:S01]  /*12f40*/  IMAD R38, R39, 0x2, R38 ;  /* 0x0000000227267824 */ /* 0x000fe200078e0226 */
[----:B------:R-:W-:Y:S02]  /*12f50*/  SHF.R.U32.HI R40, RZ, 0x1, R40 ;  /* 0x00000001ff287819 */ /* 0x000fe40000011628 */
[----:B------:R-:W-:Y:S01]  /*12f60*/  LOP3.LUT R78, R42, 0xf, RZ, 0xc0, !PT ;  /* 0x0000000f2a4e7812 */ /* 0x000fe200078ec0ff */
[----:B------:R-:W-:Y:S02]  /*12f70*/  IMAD.IADD R38, R38, 0x1, R72 ;  /* 0x0000000126267824 */ /* 0x000fe400078e0248 */
[----:B------:R-:W-:Y:S02]  /*12f80*/  VIADD R72, R72, 0x80 ;  /* 0x0000008048487836 */ /* 0x000fe40000000000 */
[----:B------:R-:W-:-:S05]  /*12f90*/  VIADD R39, R38, 0x80 ;  /* 0x0000008026277836 */ /* 0x000fca0000000000 */
[----:B------:R-:W-:Y:S02]  /*12fa0*/  ISETP.GE.AND P4, PT, R74, R39, PT ;  /* 0x000000274a00720c */ /* 0x000fe40003f86270 */
[----:B0--3--:R-:W-:-:S13]  /*12fb0*/  R2UR UR70, R4 ;  /* 0x00000000044672ca */ /* 0x009fda00000e0000 */
[----:B------:R-:W-:Y:S01]  /*12fc0*/  LDTM.16dp32bit_t0_t15.x32 R4, tmem[UR70] ;  /* 0x00000046000479ee */ /* 0x000fe20008a80000 */
[----:B------:R-:W0:Y:S01]  /*12fd0*/  LDTM.16dp32bit_t16_t31.x32 R4, tmem[UR70+0x20] ;  /* 0x00002046000479ee */ /* 0x000e220008aa0000 */
[----:B------:R-:W-:Y:S01]  /*12fe0*/  NOP ;  /* 0x0000000000007918 */ /* 0x000fe20000000000 */
[-C--:B0-2---:R-:W-:Y:S01]  /*12ff0*/  FMUL R4, R4, R37.reuse ;  /* 0x0000002504047220 */ /* 0x085fe20000400000 */
[-C--:B------:R-:W-:Y:S01]  /*13000*/  FMUL R5, R5, R37.reuse ;  /* 0x0000002505057220 */ /* 0x080fe20000400000 */
[-C--:B------:R-:W-:Y:S01]  /*13010*/  FMUL R6, R6, R37.reuse ;  /* 0x0000002506067220 */ /* 0x080fe20000400000 */
[-C--:B------:R-:W-:Y:S01]  /*13020*/  FMUL R7, R7, R37.reuse ;  /* 0x0000002507077220 */ /* 0x080fe20000400000 */
[-C--:B------:R-:W-:Y:S01]  /*13030*/  FMUL R8, R8, R37.reuse ;  /* 0x0000002508087220 */ /* 0x080fe20000400000 */
[----:B------:R-:W-:Y:S01]  /*13040*/  FSEL R4, R4, -INF , P4 ;  /* 0xff80000004047808 */ /* 0x000fe20002000000 */
[----:B------:R-:W-:Y:S01]  /*13050*/  FMUL R9, R9, R37 ;  /* 0x0000002509097220 */ /* 0x000fe20000400000 */
[----:B------:R-:W-:Y:S01]  /*13060*/  ISETP.GT.AND P4, PT, R74, R39, PT ;  /* 0x000000274a00720c */ /* 0x000fe20003f84270 */
[----:B------:R-:W-:-:S02]  /*13070*/  VIADD R39, R38, 0x82 ;  /* 0x0000008226277836 */ /* 0x000fc40000000000 */
[-C--:B------:R-:W-:Y:S01]  /*13080*/  FMUL R10, R10, R37.reuse ;  /* 0x000000250a0a7220 */ /* 0x080fe20000400000 */
[-C--:B------:R-:W-:Y:S01]  /*13090*/  FMUL R11, R11, R37.reuse ;  /* 0x000000250b0b7220 */ /* 0x080fe20000400000 */
[----:B------:R-:W-:Y:S01]  /*130a0*/  FSEL R5, R5, -INF , P4 ;  /* 0xff80000005057808 */ /* 0x000fe20002000000 */
[----:B------:R-:W-:Y:S01]  /*130b0*/  FMUL R12, R12, R37 ;  /* 0x000000250c0c7220 */ /* 0x000fe20000400000 */
[----:B------:R-:W-:Y:S01]  /*130c0*/  ISETP.GE.AND P4, PT, R74, R39, PT ;  /* 0x000000274a00720c */ /* 0x000fe20003f86270 */
[----:B------:R-:W-:Y:S02]  /*130d0*/  VIADD R39, R38, 0x83 ;  /* 0x0000008326277836 */ /* 0x000fe40000000000 */
[-C--:B------:R-:W-:Y:S01]  /*130e0*/  FMUL R13, R13, R37.reuse ;  /* 0x000000250d0d7220 */ /* 0x080fe20000400000 */
[-C--:B------:R-:W-:Y:S01]  /*130f0*/  FMUL R14, R14, R37.reuse ;  /* 0x000000250e0e7220 */ /* 0x080fe20000400000 */
[----:B------:R-:W-:Y:S01]  /*13100*/  FSEL R6, R6, -INF , P4 ;  /* 0xff80000006067808 */ /* 0x000fe20002000000 */
[----:B------:R-:W-:Y:S01]  /*13110*/  FMUL R15, R15, R37 ;  /* 0x000000250f0f7220 */ /* 0x000fe20000400000 */
[----:B------:R-:W-:Y:S01]  /*13120*/  ISETP.GE.AND P4, PT, R74, R39, PT ;  /* 0x000000274a00720c */ /* 0x000fe20003f86270 */
        /* <DEDUP_REMOVED lines=38> */
[----:B------:R-:W-:Y:S01]  /*13390*/  FMUL R35, R35, R37 ;  /* 0x0000002523237220 */ /* 0x000fe20000400000 */
[----:B------:R-:W-:Y:S02]  /*133a0*/  FSEL R13, R13, -INF , P4 ;  /* 0xff8000000d0d7808 */ /* 0x000fe40002000000 */
[----:B------:R-:W-:Y:S01]  /*133b0*/  ISETP.GE.AND P4, PT, R74, R39, PT ;  /* 0x000000274a00720c */ /* 0x000fe20003f86270 */
[----:B------:R-:W-:-:S03]  /*133c0*/  VIADD R39, R38, 0x8b ;  /* 0x0000008b26277836 */ /* 0x000fc60000000000 */
        /* <DEDUP_REMOVED lines=11> */
[----:B------:R-:W-:Y:S02]  /*13480*/  VIADD R39, R38, 0x8f ;  /* 0x0000008f26277836 */ /* 0x000fe40000000000 */
[----:B------:R-:W-:Y:S01]  /*13490*/  IMAD R38, R41, 0x2, R40 ;  /* 0x0000000229267824 */ /* 0x000fe200078e0228 */
[----:B------:R-:W-:Y:S02]  /*134a0*/  FSEL R18, R18, -INF , P4 ;  /* 0xff80000012127808 */ /* 0x000fe40002000000 */
[----:B------:R-:W-:Y:S01]  /*134b0*/  ISETP.GE.AND P4, PT, R74, R39, PT ;  /* 0x000000274a00720c */ /* 0x000fe20003f86270 */
[C---:B------:R-:W-:Y:S02]  /*134c0*/  VIADD R39, R38.reuse, 0x10 ;  /* 0x0000001026277836 */ /* 0x040fe40000000000 */
[----:B------:R-:W-:Y:S01]  /*134d0*/  VIADD R40, R38, 0x1b ;  /* 0x0000001b26287836 */ /* 0x000fe20000000000 */
[----:B------:R-:W-:-:S02]  /*134e0*/  FSEL R19, R19, -INF , P4 ;  /* 0xff80000013137808 */ /* 0x000fc40002000000 */
[C---:B------:R-:W-:Y:S02]  /*134f0*/  LOP3.LUT R39, R72.reuse, R39, RZ, 0xfc, !PT ;  /* 0x0000002748277212 */ /* 0x040fe400078efcff */
[----:B------:R-:W-:Y:S02]  /*13500*/  LOP3.LUT R40, R72, R40, RZ, 0xfc, !PT ;  /* 0x0000002848287212 */ /* 0x000fe400078efcff */
[----:B------:R-:W-:Y:S01]  /*13510*/  ISETP.GE.AND P4, PT, R74, R39, PT ;  /* 0x000000274a00720c */ /* 0x000fe20003f86270 */
[----:B------:R-:W-:-:S03]  /*13520*/  VIADD R39, R38, 0x11 ;  /* 0x0000001126277836 */ /* 0x000fc60000000000 */
[----:B------:R-:W-:Y:S02]  /*13530*/  FSEL R20, R20, -INF , P4 ;  /* 0xff80000014147808 */ /* 0x000fe40002000000 */
[----:B------:R-:W-:-:S04]  /*13540*/  LOP3.LUT R39, R72, R39, RZ, 0xfc, !PT ;  /* 0x0000002748277212 */ /* 0x000fc800078efcff */
        /* <DEDUP_REMOVED lines=36> */
[----:B------:R-:W-:Y:S02]  /*13790*/  ISETP.GE.AND P4, PT, R74, R39, PT ;  /* 0x000000274a00720c */ /* 0x000fe40003f86270 */
[----:B------:R-:W-:Y:S02]  /*137a0*/  FMNMX3 R39, R4, R5, R6, !PT ;  /* 0x0000000504277276 */ /* 0x000fe40007800006 */
[----:B------:R-:W-:Y:S02]  /*137b0*/  FSEL R30, R30, -INF , P4 ;  /* 0xff8000001e1e7808 */ /* 0x000fe40002000000 */
[----:B------:R-:W-:Y:S02]  /*137c0*/  FMNMX3 R39, R39, R7, R8, !PT ;  /* 0x0000000727277276 */ /* 0x000fe40007800008 */
[----:B------:R-:W-:Y:S01]  /*137d0*/  ISETP.GE.AND P4, PT, R74, R40, PT ;  /* 0x000000284a00720c */ /* 0x000fe20003f86270 */
[----:B------:R-:W-:Y:S01]  /*137e0*/  VIADD R40, R38, 0x1c ;  /* 0x0000001c26287836 */ /* 0x000fe20000000000 */
[----:B------:R-:W-:-:S02]  /*137f0*/  FMNMX3 R39, R39, R9, R10, !PT ;  /* 0x0000000927277276 */ /* 0x000fc4000780000a */
[----:B------:R-:W-:Y:S02]  /*13800*/  FSEL R31, R31, -INF , P4 ;  /* 0xff8000001f1f7808 */ /* 0x000fe40002000000 */
[----:B------:R-:W-:Y:S02]  /*13810*/  FMNMX3 R39, R39, R11, R12, !PT ;  /* 0x0000000b27277276 */ /* 0x000fe4000780000c */
[----:B------:R-:W-:Y:S02]  /*13820*/  LOP3.LUT R40, R72, R40, RZ, 0xfc, !PT ;  /* 0x0000002848287212 */ /* 0x000fe400078efcff */
        /* <DEDUP_REMOVED lines=9> */
[C---:B------:R-:W-:Y:S01]  /*138c0*/  VIADD R40, R38.reuse, 0x1e ;  /* 0x0000001e26287836 */ /* 0x040fe20000000000 */
[----:B------:R-:W-:Y:S01]  /*138d0*/  FMNMX3 R39, R39, R21, R22, !PT ;  /* 0x0000001527277276 */ /* 0x000fe20007800016 */
[----:B------:R-:W-:Y:S01]  /*138e0*/  VIADD R38, R38, 0x1f ;  /* 0x0000001f26267836 */ /* 0x000fe20000000000 */
[----:B------:R-:W-:-:S02]  /*138f0*/  FSEL R33, R33, -INF , P4 ;  /* 0xff80000021217808 */ /* 0x000fc40002000000 */
[----:B------:R-:W-:Y:S02]  /*13900*/  FMNMX3 R39, R39, R23, R24, !PT ;  /* 0x0000001727277276 */ /* 0x000fe40007800018 */
[----:B------:R-:W-:Y:S02]  /*13910*/  LOP3.LUT R40, R72, R40, RZ, 0xfc, !PT ;  /* 0x0000002848287212 */ /* 0x000fe400078efcff */
[----:B------:R-:W-:Y:S02]  /*13920*/  FMNMX3 R39, R39, R25, R26, !PT ;  /* 0x0000001927277276 */ /* 0x000fe4000780001a */
[----:B------:R-:W-:Y:S02]  /*13930*/  ISETP.GE.AND P4, PT, R74, R40, PT ;  /* 0x000000284a00720c */ /* 0x000fe40003f86270 */
[----:B------:R-:W-:Y:S02]  /*13940*/  FMNMX3 R39, R39, R27, R28, !PT ;  /* 0x0000001b27277276 */ /* 0x000fe4000780001c */
[----:B------:R-:W-:-:S02]  /*13950*/  LOP3.LUT R38, R72, R38, RZ, 0xfc, !PT ;  /* 0x0000002648267212 */ /* 0x000fc400078efcff */
[----:B------:R-:W-:Y:S02]  /*13960*/  FMNMX3 R39, R39, R29, R30, !PT ;  /* 0x0000001d27277276 */ /* 0x000fe4000780001e */
[----:B------:R-:W-:Y:S02]  /*13970*/  FSEL R34, R34, -INF , P4 ;  /* 0xff80000022227808 */ /* 0x000fe40002000000 */
[----:B------:R-:W-:Y:S02]  /*13980*/  ISETP.GE.AND P4, PT, R74, R38, PT ;  /* 0x000000264a00720c */ /* 0x000fe40003f86270 */
[----:B------:R-:W-:Y:S02]  /*13990*/  FMNMX3 R39, R39, R31, R32, !PT ;  /* 0x0000001f27277276 */ /* 0x000fe40007800020 */
[----:B------:R-:W-:Y:S02]  /*139a0*/  FSEL R35, R35, -INF , P4 ;  /* 0xff80000023237808 */ /* 0x000fe40002000000 */
[----:B------:R-:W-:-:S02]  /*139b0*/  FMNMX3 R39, R39, R33, R34, !PT ;  /* 0x0000002127277276 */ /* 0x000fc40007800022 */
[----:B------:R-:W-:Y:S02]  /*139c0*/  LOP3.LUT R38, R42, 0x60, RZ, 0xc0, !PT ;  /* 0x000000602a267812 */ /* 0x000fe400078ec0ff */
[----:B------:R-:W-:Y:S02]  /*139d0*/  FMNMX R39, R35, R39, !PT ;  /* 0x0000002723277209 */ /* 0x000fe40007800000 */
[----:B------:R-:W-:Y:S02]  /*139e0*/  LEA.HI R78, R38, R78, RZ, 0x1f ;  /* 0x0000004e264e7211 */ /* 0x000fe400078ff8ff */
[----:B------:R-:W-:Y:S01]  /*139f0*/  LOP3.LUT R38, R42, 0xff, RZ, 0xc0, !PT ;  /* 0x000000ff2a267812 */ /* 0x000fe200078ec0ff */
[----:B------:R-:W0:Y:S02]  /*13a00*/  SHFL.BFLY PT, R37, R39, 0x10, 0x1f ;  /* 0x0e001f0027257f89 */ /* 0x000e2400000e0000 */
[----:B------:R-:W-:Y:S01]  /*13a10*/  IMAD.SHL.U32 R78, R78, 0x8, RZ ;  /* 0x000000084e4e7824 */ /* 0x000fe200078e00ff */
[----:B0-----:R-:W-:-:S02]  /*13a20*/  FMNMX R39, R39, R37, !PT ;  /* 0x0000002527277209 */ /* 0x001fc40007800000 */
[----:B------:R-:W-:Y:S02]  /*13a30*/  SHF.R.U32.HI R37, RZ, 0x5, R38 ;  /* 0x00000005ff257819 */ /* 0x000fe40000011626 */
[----:B------:R-:W-:Y:S02]  /*13a40*/  LEA R38, R38, UR4, 0x2 ;  /* 0x0000000426267c11 */ /* 0x000fe4000f8e10ff */
[----:B------:R-:W-:-:S05]  /*13a50*/  LOP3.LUT R37, R78, 0x4, R37, 0xf8, !PT ;  /* 0x000000044e257812 */ /* 0x000fca00078ef825 */
[----:B----4-:R-:W-:Y:S01]  /*13a60*/  @!P1 STS [R37+UR4+0x10000], R39 ;  /* 0x0100002725009988 */ /* 0x010fe20008000804 */
[----:B------:R-:W-:Y:S06]  /*13a70*/  BAR.SYNC.DEFER_BLOCKING 0x0 ;  /* 0x0000000000007b1d */ /* 0x000fec0000010000 */
[----:B------:R-:W0:Y:S04]  /*13a80*/  @!P2 LDS R77, [R38+0x10000] ;  /* 0x01000000264da984 */ /* 0x000e280000000800 */
[----:B0-----:R-:W0:Y:S02]  /*13a90*/  SHFL.BFLY PT, R39, R77, 0x1, 0x1f ;  /* 0x0c201f004d277f89 */ /* 0x001e2400000e0000 */
[----:B0-----:R-:W-:-:S05]  /*13aa0*/  FMNMX R39, R77, R39, !PT ;  /* 0x000000274d277209 */ /* 0x001fca0007800000 */
[----:B------:R-:W-:Y:S01]  /*13ab0*/  @P3 STS [R38+0x10000], R39 ;  /* 0x0100002726003388 */ /* 0x000fe20000000800 */
[----:B------:R-:W-:Y:S06]  /*13ac0*/  BAR.SYNC.DEFER_BLOCKING 0x0 ;  /* 0x0000000000007b1d */ /* 0x000fec0000010000 */
[----:B------:R-:W0:Y:S02]  /*13ad0*/  LDS R69, [R78+UR4+0x10000] ;  /* 0x010000044e457984 */ /* 0x000e240008000800 */
[----:B------:R-:W-:Y:S01]  /*13ae0*/  BAR.SYNC.DEFER_BLOCKING 0x0 ;  /* 0x0000000000007b1d */ /* 0x000fe20000010000 */
[----:B0-----:R-:W-:-:S05]  /*13af0*/  FMNMX R69, R69, R3, !PT ;  /* 0x0000000345457209 */ /* 0x001fca0007800000 */
[--C-:B------:R-:W-:Y:S01]  /*13b00*/  FADD R5, R5, -R69.reuse ;  /* 0x8000004505057221 */ /* 0x100fe20000000000 */
[--C-:B------:R-:W-:Y:S01]  /*13b10*/  FADD R39, R6, -R69.reuse ;  /* 0x8000004506277221 */ /* 0x100fe20000000000 */
[--C-:B------:R-:W-:Y:S01]  /*13b20*/  FADD R7, R7, -R69.reuse ;  /* 0x8000004507077221 */ /* 0x100fe20000000000 */
[--C-:B------:R-:W-:Y:S01]  /*13b30*/  FADD R9, R9, -R69.reuse ;  /* 0x8000004509097221 */ /* 0x100fe20000000000 */
[----:B------:R-:W-:Y:S01]  /*13b40*/  FMUL R5, R5, 1.4426950216293334961 ;  /* 0x3fb8aa3b05057820 */ /* 0x000fe20000400000 */
[--C-:B------:R-:W-:Y:S01]  /*13b50*/  FADD R11, R11, -R69.reuse ;  /* 0x800000450b0b7221 */ /* 0x100fe20000000000 */
[----:B------:R-:W-:Y:S01]  /*13b60*/  FMUL R7, R7, 1.4426950216293334961 ;  /* 0x3fb8aa3b07077820 */ /* 0x000fe20000400000 */
[----:B------:R-:W-:Y:S01]  /*13b70*/  FMUL R9, R9, 1.4426950216293334961 ;  /* 0x3fb8aa3b09097820 */ /* 0x000fe20000400000 */
[----:B------:R0:W-:Y:S01]  /*13b80*/  MUFU.EX2 R6, R5 ;  /* 0x0000000500067308 */ /* 0x0001e20000000800 */
[--C-:B------:R-:W-:Y:S01]  /*13b90*/  FADD R4, R4, -R69.reuse ;  /* 0x8000004504047221 */ /* 0x100fe20000000000 */
[----:B------:R-:W-:Y:S01]  /*13ba0*/  FMUL R11, R11, 1.4426950216293334961 ;  /* 0x3fb8aa3b0b0b7820 */ /* 0x000fe20000400000 */
[--C-:B------:R-:W-:Y:S01]  /*13bb0*/  FADD R13, R13, -R69.reuse ;  /* 0x800000450d0d7221 */ /* 0x100fe20000000000 */
[--C-:B------:R-:W-:Y:S01]  /*13bc0*/  FADD R15, R15, -R69.reuse ;  /* 0x800000450f0f7221 */ /* 0x100fe20000000000 */
[----:B------:R-:W-:Y:S01]  /*13bd0*/  FMUL R4, R4, 1.4426950216293334961 ;  /* 0x3fb8aa3b04047820 */ /* 0x000fe20000400000 */
[--C-:B------:R-:W-:Y:S01]  /*13be0*/  FADD R17, R17, -R69.reuse ;  /* 0x8000004511117221 */ /* 0x100fe20000000000 */
[----:B------:R-:W-:Y:S01]  /*13bf0*/  FMUL R13, R13, 1.4426950216293334961 ;  /* 0x3fb8aa3b0d0d7820 */ /* 0x000fe20000400000 */
[----:B------:R-:W-:Y:S01]  /*13c00*/  FMUL R15, R15, 1.4426950216293334961 ;  /* 0x3fb8aa3b0f0f7820 */ /* 0x000fe20000400000 */
[----:B0-----:R-:W-:Y:S01]  /*13c10*/  FMUL R5, R39, 1.4426950216293334961 ;  /* 0x3fb8aa3b27057820 */ /* 0x001fe20000400000 */
[--C-:B------:R-:W-:Y:S01]  /*13c20*/  FADD R39, R8, -R69.reuse ;  /* 0x8000004508277221 */ /* 0x100fe20000000000 */
[----:B------:R-:W0:Y:S01]  /*13c30*/  MUFU.EX2 R4, R4 ;  /* 0x0000000400047308 */ /* 0x000e220000000800 */
[----:B------:R-:W-:Y:S01]  /*13c40*/  FMUL R17, R17, 1.4426950216293334961 ;  /* 0x3fb8aa3b11117820 */ /* 0x000fe20000400000 */
[--C-:B------:R-:W-:Y:S01]  /*13c50*/  FADD R19, R19, -R69.reuse ;  /* 0x8000004513137221 */ /* 0x100fe20000000000 */
[--C-:B------:R-:W-:Y:S01]  /*13c60*/  FADD R21, R21, -R69.reuse ;  /* 0x8000004515157221 */ /* 0x100fe20000000000 */
[--C-:B------:R-:W-:Y:S01]  /*13c70*/  FADD R40, R23, -R69.reuse ;  /* 0x8000004517287221 */ /* 0x100fe20000000000 */
[--C-:B------:R-:W-:Y:S01]  /*13c80*/  FADD R25, R25, -R69.reuse ;  /* 0x8000004519197221 */ /* 0x100fe20000000000 */
[----:B------:R-:W-:Y:S01]  /*13c90*/  FMUL R19, R19, 1.4426950216293334961 ;  /* 0x3fb8aa3b13137820 */ /* 0x000fe20000400000 */
[----:B------:R-:W-:Y:S01]  /*13ca0*/  FMUL R21, R21, 1.4426950216293334961 ;  /* 0x3fb8aa3b15157820 */ /* 0x000fe20000400000 */
[----:B------:R1:W-:Y:S01]  /*13cb0*/  MUFU.EX2 R8, R7 ;  /* 0x0000000700087308 */ /* 0x0003e20000000800 */
[----:B------:R-:W-:Y:S01]  /*13cc0*/  FMUL R40, R40, 1.4426950216293334961 ;  /* 0x3fb8aa3b28287820 */ /* 0x000fe20000400000 */
[--C-:B------:R-:W-:Y:S01]  /*13cd0*/  FADD R27, R27, -R69.reuse ;  /* 0x800000451b1b7221 */ /* 0x100fe20000000000 */
[--C-:B------:R-:W-:Y:S01]  /*13ce0*/  FADD R29, R29, -R69.reuse ;  /* 0x800000451d1d7221 */ /* 0x100fe20000000000 */
[--C-:B------:R-:W-:Y:S01]  /*13cf0*/  FADD R31, R31, -R69.reuse ;  /* 0x800000451f1f7221 */ /* 0x100fe20000000000 */
[--C-:B------:R-:W-:Y:S01]  /*13d00*/  FADD R33, R33, -R69.reuse ;  /* 0x8000004521217221 */ /* 0x100fe20000000000 */
[--C-:B------:R-:W-:Y:S01]  /*13d10*/  FADD R34, R34, -R69.reuse ;  /* 0x8000004522227221 */ /* 0x100fe20000000000 */
[--C-:B------:R-:W-:Y:S01]  /*13d20*/  FADD R35, R35, -R69.reuse ;  /* 0x8000004523237221 */ /* 0x100fe20000000000 */
[----:B------:R-:W2:Y:S01]  /*13d30*/  MUFU.EX2 R5, R5 ;  /* 0x0000000500057308 */ /* 0x000ea20000000800 */
[----:B-1----:R-:W-:Y:S01]  /*13d40*/  FMUL R7, R39, 1.4426950216293334961 ;  /* 0x3fb8aa3b27077820 */ /* 0x002fe20000400000 */
[----:B------:R-:W-:Y:S01]  /*13d50*/  FADD R39, R10, -R69 ;  /* 0x800000450a277221 */ /* 0x000fe20000000000 */
[----:B0-----:R-:W-:Y:S01]  /*13d60*/  FADD R23, R4, R6 ;  /* 0x0000000604177221 */ /* 0x001fe20000000000 */
[----:B------:R-:W-:Y:S01]  /*13d70*/  FMUL R33, R33, 1.4426950216293334961 ;  /* 0x3fb8aa3b21217820 */ /* 0x000fe20000400000 */
[----:B------:R-:W-:Y:S01]  /*13d80*/  FMUL R34, R34, 1.4426950216293334961 ;  /* 0x3fb8aa3b22227820 */ /* 0x000fe20000400000 */
[----:B------:R-:W-:-:S02]  /*13d90*/  FMUL R35, R35, 1.4426950216293334961 ;  /* 0x3fb8aa3b23237820 */ /* 0x000fc40000400000 */
[----:B------:R0:W-:Y:S08]  /*13da0*/  MUFU.EX2 R10, R9 ;  /* 0x00000009000a7308 */ /* 0x0001f00000000800 */
[----:B------:R-:W1:Y:S01]  /*13db0*/  MUFU.EX2 R7, R7 ;  /* 0x0000000700077308 */ /* 0x000e620000000800 */
[----:B0-----:R-:W-:Y:S01]  /*13dc0*/  FMUL R9, R39, 1.4426950216293334961 ;  /* 0x3fb8aa3b27097820 */ /* 0x001fe20000400000 */
[----:B------:R-:W-:Y:S01]  /*13dd0*/  FADD R39, R12, -R69 ;  /* 0x800000450c277221 */ /* 0x000fe20000000000 */
[----:B--2---:R-:W-:-:S05]  /*13de0*/  FADD R23, R5, R23 ;  /* 0x0000001705177221 */ /* 0x004fca0000000000 */
[----:B------:R0:W-:Y:S08]  /*13df0*/  MUFU.EX2 R12, R11 ;  /* 0x0000000b000c7308 */ /* 0x0001f00000000800 */
[----:B------:R-:W2:Y:S01]  /*13e00*/  MUFU.EX2 R9, R9 ;  /* 0x0000000900097308 */ /* 0x000ea20000000800 */
[----:B0-----:R-:W-:Y:S01]  /*13e10*/  FMUL R11, R39, 1.4426950216293334961 ;  /* 0x3fb8aa3b270b7820 */ /* 0x001fe20000400000 */
[----:B------:R-:W-:-:S06]  /*13e20*/  FADD R39, R14, -R69 ;  /* 0x800000450e277221 */ /* 0x000fcc0000000000 */
[----:B------:R0:W-:Y:S08]  /*13e30*/  MUFU.EX2 R14, R13 ;  /* 0x0000000d000e7308 */ /* 0x0001f00000000800 */
[----:B------:R-:W3:Y:S01]  /*13e40*/  MUFU.EX2 R11, R11 ;  /* 0x0000000b000b7308 */ /* 0x000ee20000000800 */
[----:B0-----:R-:W-:Y:S01]  /*13e50*/  FMUL R13, R39, 1.4426950216293334961 ;  /* 0x3fb8aa3b270d7820 */ /* 0x001fe20000400000 */
[----:B------:R-:W-:-:S06]  /*13e60*/  FADD R39, R16, -R69 ;  /* 0x8000004510277221 */ /* 0x000fcc0000000000 */
[----:B------:R0:W-:Y:S08]  /*13e70*/  MUFU.EX2 R16, R15 ;  /* 0x0000000f00107308 */ /* 0x0001f00000000800 */
[----:B------:R-:W4:Y:S01]  /*13e80*/  MUFU.EX2 R13, R13 ;  /* 0x0000000d000d7308 */ /* 0x000f220000000800 */
[----:B0-----:R-:W-:Y:S01]  /*13e90*/  FMUL R15, R39, 1.4426950216293334961 ;  /* 0x3fb8aa3b270f7820 */ /* 0x001fe20000400000 */
[----:B------:R-:W-:-:S06]  /*13ea0*/  FADD R39, R18, -R69 ;  /* 0x8000004512277221 */ /* 0x000fcc0000000000 */
[----:B------:R0:W-:Y:S08]  /*13eb0*/  MUFU.EX2 R18, R17 ;  /* 0x0000001100127308 */ /* 0x0001f00000000800 */
[----:B------:R-:W1:Y:S01]  /*13ec0*/  MUFU.EX2 R15, R15 ;  /* 0x0000000f000f7308 */ /* 0x000e620000000800 */
        /* <DEDUP_REMOVED lines=11> */
[----:B------:R-:W3:Y:S01]  /*13f80*/  MUFU.EX2 R21, R21 ;  /* 0x0000001500157308 */ /* 0x000ee20000000800 */
[----:B0-----:R-:W-:Y:S01]  /*13f90*/  FADD R40, R8, R23 ;  /* 0x0000001708287221 */ /* 0x001fe20000000000 */
[----:B------:R-:W-:-:S03]  /*13fa0*/  FMUL R23, R39, 1.4426950216293334961 ;  /* 0x3fb8aa3b27177820 */ /* 0x000fc60000400000 */
[----:B-1----:R-:W-:-:S03]  /*13fb0*/  FADD R39, R7, R40 ;  /* 0x0000002807277221 */ /* 0x002fc60000000000 */
[----:B------:R-:W0:Y:S01]  /*13fc0*/  MUFU.EX2 R23, R23 ;  /* 0x0000001700177308 */ /* 0x000e220000000800 */
[----:B------:R-:W-:Y:S01]  /*13fd0*/  FADD R40, R10, R39 ;  /* 0x000000270a287221 */ /* 0x000fe20000000000 */
[----:B------:R-:W-:-:S03]  /*13fe0*/  FMUL R39, R25, 1.4426950216293334961 ;  /* 0x3fb8aa3b19277820 */ /* 0x000fc60000400000 */
[----:B--2---:R-:W-:Y:S01]  /*13ff0*/  FADD R25, R9, R40 ;  /* 0x0000002809197221 */ /* 0x004fe20000000000 */
[----:B------:R-:W-:Y:S02]  /*14000*/  FADD R40, R26, -R69 ;  /* 0x800000451a287221 */ /* 0x000fe40000000000 */
[----:B------:R1:W2:Y:S08]  /*14010*/  MUFU.EX2 R26, R39 ;  /* 0x00000027001a7308 */ /* 0x0002b00000000800 */
[----:B------:R-:W-:Y:S01]  /*14020*/  MUFU.EX2 R33, R33 ;  /* 0x0000002100217308 */ /* 0x000fe20000000800 */
[----:B-1----:R-:W-:Y:S01]  /*14030*/  FADD R39, R12, R25 ;  /* 0x000000190c277221 */ /* 0x002fe20000000000 */
[----:B------:R-:W-:-:S03]  /*14040*/  FMUL R25, R40, 1.4426950216293334961 ;  /* 0x3fb8aa3b28197820 */ /* 0x000fc60000400000 */
[----:B---3--:R-:W-:-:S03]  /*14050*/  FADD R39, R11, R39 ;  /* 0x000000270b277221 */ /* 0x008fc60000000000 */
[----:B------:R-:W1:Y:S01]  /*14060*/  MUFU.EX2 R25, R25 ;  /* 0x0000001900197308 */ /* 0x000e620000000800 */
[----:B------:R-:W-:Y:S01]  /*14070*/  FADD R40, R14, R39 ;  /* 0x000000270e287221 */ /* 0x000fe20000000000 */
[----:B------:R-:W-:-:S03]  /*14080*/  FMUL R39, R27, 1.4426950216293334961 ;  /* 0x3fb8aa3b1b277820 */ /* 0x000fc60000400000 */
[----:B----4-:R-:W-:Y:S01]  /*14090*/  FADD R27, R13, R40 ;  /* 0x000000280d1b7221 */ /* 0x010fe20000000000 */
[----:B------:R-:W-:Y:S02]  /*140a0*/  FADD R40, R28, -R69 ;  /* 0x800000451c287221 */ /* 0x000fe40000000000 */
[----:B------:R3:W4:Y:S08]  /*140b0*/  MUFU.EX2 R28, R39 ;  /* 0x00000027001c7308 */ /* 0x0007300000000800 */
[----:B------:R-:W-:Y:S01]  /*140c0*/  MUFU.EX2 R34, R34 ;  /* 0x0000002200227308 */ /* 0x000fe20000000800 */
[----:B---3--:R-:W-:Y:S01]  /*140d0*/  FADD R39, R16, R27 ;  /* 0x0000001b10277221 */ /* 0x008fe20000000000 */
[----:B------:R-:W-:-:S03]  /*140e0*/  FMUL R27, R40, 1.4426950216293334961 ;  /* 0x3fb8aa3b281b7820 */ /* 0x000fc60000400000 */
[----:B------:R-:W-:-:S03]  /*140f0*/  FADD R39, R15, R39 ;  /* 0x000000270f277221 */ /* 0x000fc60000000000 */
[----:B------:R-:W3:Y:S01]  /*14100*/  MUFU.EX2 R27, R27 ;  /* 0x0000001b001b7308 */ /* 0x000ee20000000800 */
[----:B------:R-:W-:Y:S01]  /*14110*/  FADD R40, R18, R39 ;  /* 0x0000002712287221 */ /* 0x000fe20000000000 */
[----:B------:R-:W-:-:S03]  /*14120*/  FMUL R39, R29, 1.4426950216293334961 ;  /* 0x3fb8aa3b1d277820 */ /* 0x000fc60000400000 */
[----:B------:R-:W-:Y:S01]  /*14130*/  FADD R29, R17, R40 ;  /* 0x00000028111d7221 */ /* 0x000fe20000000000 */
[----:B------:R-:W-:Y:S02]  /*14140*/  FADD R40, R30, -R69 ;  /* 0x800000451e287221 */ /* 0x000fe40000000000 */
[----:B------:R0:W1:Y:S08]  /*14150*/  MUFU.EX2 R30, R39 ;  /* 0x00000027001e7308 */ /* 0x0000700000000800 */
[----:B------:R-:W-:Y:S01]  /*14160*/  MUFU.EX2 R35, R35 ;  /* 0x0000002300237308 */ /* 0x000fe20000000800 */
[----:B0-----:R-:W-:Y:S01]  /*14170*/  FADD R39, R20, R29 ;  /* 0x0000001d14277221 */ /* 0x001fe20000000000 */
[----:B------:R-:W-:-:S03]  /*14180*/  FMUL R29, R40, 1.4426950216293334961 ;  /* 0x3fb8aa3b281d7820 */ /* 0x000fc60000400000 */
[----:B------:R-:W-:-:S03]  /*14190*/  FADD R39, R19, R39 ;  /* 0x0000002713277221 */ /* 0x000fc60000000000 */
[----:B------:R-:W0:Y:S01]  /*141a0*/  MUFU.EX2 R29, R29 ;  /* 0x0000001d001d7308 */ /* 0x000e220000000800 */
[----:B------:R-:W-:Y:S01]  /*141b0*/  FADD R40, R22, R39 ;  /* 0x0000002716287221 */ /* 0x000fe20000000000 */
[----:B------:R-:W-:-:S03]  /*141c0*/  FMUL R39, R31, 1.4426950216293334961 ;  /* 0x3fb8aa3b1f277820 */ /* 0x000fc60000400000 */
[----:B------:R-:W-:Y:S01]  /*141d0*/  FADD R31, R21, R40 ;  /* 0x00000028151f7221 */ /* 0x000fe20000000000 */
[----:B------:R-:W-:Y:S02]  /*141e0*/  FADD R40, R32, -R69 ;  /* 0x8000004520287221 */ /* 0x000fe40000000000 */
[----:B------:R0:W1:Y:S02]  /*141f0*/  MUFU.EX2 R32, R39 ;  /* 0x0000002700207308 */ /* 0x0000640000000800 */
[----:B0-----:R-:W-:Y:S01]  /*14200*/  FADD R39, R24, R31 ;  /* 0x0000001f18277221 */ /* 0x001fe20000000000 */
[----:B------:R-:W-:-:S03]  /*14210*/  FMUL R31, R40, 1.4426950216293334961 ;  /* 0x3fb8aa3b281f7820 */ /* 0x000fc60000400000 */
[----:B------:R-:W-:-:S03]  /*14220*/  FADD R39, R23, R39 ;  /* 0x0000002717277221 */ /* 0x000fc60000000000 */
[----:B------:R-:W0:Y:S01]  /*14230*/  MUFU.EX2 R31, R31 ;  /* 0x0000001f001f7308 */ /* 0x000e220000000800 */
[----:B--2---:R-:W-:-:S04]  /*14240*/  FADD R39, R26, R39 ;  /* 0x000000271a277221 */ /* 0x004fc80000000000 */
[----:B-1----:R-:W-:-:S04]  /*14250*/  FADD R39, R25, R39 ;  /* 0x0000002719277221 */ /* 0x002fc80000000000 */
[----:B----4-:R-:W-:-:S04]  /*14260*/  FADD R39, R28, R39 ;  /* 0x000000271c277221 */ /* 0x010fc80000000000 */
[----:B---3--:R-:W-:-:S04]  /*14270*/  FADD R39, R27, R39 ;  /* 0x000000271b277221 */ /* 0x008fc80000000000 */
[----:B------:R-:W-:-:S04]  /*14280*/  FADD R39, R30, R39 ;  /* 0x000000271e277221 */ /* 0x000fc80000000000 */
[----:B------:R-:W-:-:S04]  /*14290*/  FADD R39, R29, R39 ;  /* 0x000000271d277221 */ /* 0x000fc80000000000 */
[----:B------:R-:W-:-:S04]  /*142a0*/  FADD R39, R32, R39 ;  /* 0x0000002720277221 */ /* 0x000fc80000000000 */
[----:B0-----:R-:W-:-:S04]  /*142b0*/  FADD R39, R31, R39 ;  /* 0x000000271f277221 */ /* 0x001fc80000000000 */
[----:B------:R-:W-:-:S04]  /*142c0*/  FADD R39, R33, R39 ;  /* 0x0000002721277221 */ /* 0x000fc80000000000 */
[----:B------:R-:W-:-:S04]  /*142d0*/  FADD R39, R34, R39 ;  /* 0x0000002722277221 */ /* 0x000fc80000000000 */
[----:B------:R-:W-:-:S05]  /*142e0*/  FADD R39, R35, R39 ;  /* 0x0000002723277221 */ /* 0x000fca0000000000 */
[----:B------:R-:W0:Y:S02]  /*142f0*/  SHFL.BFLY PT, R40, R39, 0x10, 0x1f ;  /* 0x0e001f0027287f89 */ /* 0x000e2400000e0000 */
[----:B0-----:R-:W-:-:S05]  /*14300*/  FADD R40, R39, R40 ;  /* 0x0000002827287221 */ /* 0x001fca0000000000 */
[----:B------:R-:W-:Y:S01]  /*14310*/  @!P1 STS [R37+UR4+0x10000], R40 ;  /* 0x0100002825009988 */ /* 0x000fe20008000804 */
[----:B------:R-:W-:Y:S06]  /*14320*/  BAR.SYNC.DEFER_BLOCKING 0x0 ;  /* 0x0000000000007b1d */ /* 0x000fec0000010000 */
[----:B------:R-:W0:Y:S04]  /*14330*/  @!P2 LDS R76, [R38+0x10000] ;  /* 0x01000000264ca984 */ /* 0x000e280000000800 */
[----:B0-----:R-:W0:Y:S02]  /*14340*/  SHFL.BFLY PT, R37, R76, 0x1, 0x1f ;  /* 0x0c201f004c257f89 */ /* 0x001e2400000e0000 */
[----:B0-----:R-:W-:-:S05]  /*14350*/  FADD R37, R76, R37 ;  /* 0x000000254c257221 */ /* 0x001fca0000000000 */
[----:B------:R0:W-:Y:S01]  /*14360*/  @P3 STS [R38+0x10000], R37 ;  /* 0x0100002526003388 */ /* 0x0001e20000000800 */
[----:B------:R-:W-:Y:S06]  /*14370*/  BAR.SYNC.DEFER_BLOCKING 0x0 ;  /* 0x0000000000007b1d */ /* 0x000fec0000010000 */
[----:B------:R-:W1:Y:S01]  /*14380*/  LDS R78, [R78+UR4+0x10000] ;  /* 0x010000044e4e7984 */ /* 0x000e620008000800 */
[----:B------:R-:W2:Y:S02]  /*14390*/  SYNCS.PHASECHK.TRANS64.TRYWAIT P4, [UR6], R36 ;  /* 0x00000024ff0075a7 */ /* 0x000ea40008081106 */
[----:B012---:R-:W-:Y:S05]  /*143a0*/  @!P4 BRA `(.L_x_15) ;  /* 0x0000005400ecc947 */ /* 0x007fea0003800000 */
.L_x_24:
[----:B------:R-:W2:Y:S04]  /*143b0*/  LDL.64 R40, [R1+0x310] ;  /* 0x0003100001287983 */ /* 0x000ea80000100a00 */
[----:B------:R-:W3:Y:S04]  /*143c0*/  LDL.64 R44, [R1+0x330] ;  /* 0x00033000012c7983 */ /* 0x000ee80000100a00 */
[----:B------:R-:W4:Y:S04]  /*143d0*/  LDL.64 R38, [R1+0x2f0] ;  /* 0x0002f00001267983 */ /* 0x000f280000100a00 */
[----:B------:R-:W4:Y:S04]  /*143e0*/  LDL R37, [R1+0x734] ;  /* 0x0007340001257983 */ /* 0x000f280000100800 */
[----:B------:R-:W4:Y:S04]  /*143f0*/  LDL.64 R42, [R1+0x250] ;  /* 0x00025000012a7983 */ /* 0x000f280000100a00 */
[----:B------:R-:W4:Y:S01]  /*14400*/  LDL.64 R46, [R1+0x350] ;  /* 0x00035000012e7983 */ /* 0x000f220000100a00 */
[----:B------:R-:W-:-:S03]  /*14410*/  F2FP.BF16.F32.PACK_AB R4, R6, R4 ;  /* 0x000000040604723e */ /* 0x000fc600000010ff */
[----:B------:R-:W4:Y:S01]  /*14420*/  LDL.64 R60, [R1+0x2d0] ;  /* 0x0002d000013c7983 */ /* 0x000f220000100a00 */
[----:B------:R-:W-:-:S03]  /*14430*/  F2FP.BF16.F32.PACK_AB R6, R10, R7 ;  /* 0x000000070a06723e */ /* 0x000fc600000010ff */
[----:B------:R-:W4:Y:S01]  /*14440*/  LDL.64 R56, [R1+0x290] ;  /* 0x0002900001387983 */ /* 0x000f220000100a00 */
[----:B------:R-:W-:-:S03]  /*14450*/  F2FP.BF16.F32.PACK_AB R5, R8, R5 ;  /* 0x000000050805723e */ /* 0x000fc600000010ff */
[----:B------:R-:W4:Y:S01]  /*14460*/  LDL.64 R58, [R1+0x2b0] ;  /* 0x0002b000013a7983 */ /* 0x000f220000100a00 */
[----:B------:R-:W-:-:S03]  /*14470*/  F2FP.BF16.F32.PACK_AB R7, R12, R9 ;  /* 0x000000090c07723e */ /* 0x000fc600000010ff */
[----:B------:R-:W4:Y:S01]  /*14480*/  LDL.64 R54, [R1+0x270] ;  /* 0x0002700001367983 */ /* 0x000f220000100a00 */
[----:B------:R-:W-:Y:S02]  /*14490*/  F2FP.BF16.F32.PACK_AB R8, R14, R11 ;  /* 0x0000000b0e08723e */ /* 0x000fe400000010ff */
[----:B------:R-:W-:Y:S01]  /*144a0*/  F2FP.BF16.F32.PACK_AB R9, R16, R13 ;  /* 0x0000000d1009723e */ /* 0x000fe200000010ff */
[----:B------:R-:W4:Y:S01]  /*144b0*/  LDL.64 R50, [R1+0x1d0] ;  /* 0x0001d00001327983 */ /* 0x000f220000100a00 */
[----:B------:R-:W-:Y:S02]  /*144c0*/  F2FP.BF16.F32.PACK_AB R14, R26, R23 ;  /* 0x000000171a0e723e */ /* 0x000fe400000010ff */
[----:B------:R-:W-:Y:S01]  /*144d0*/  F2FP.BF16.F32.PACK_AB R16, R30, R27 ;  /* 0x0000001b1e10723e */ /* 0x000fe200000010ff */
[----:B------:R-:W4:Y:S01]  /*144e0*/  LDL.64 R48, [R1+0x1b0] ;  /* 0x0001b00001307983 */ /* 0x000f220000100a00 */
[----:B------:R-:W-:Y:S02]  /*144f0*/  F2FP.BF16.F32.PACK_AB R12, R22, R19 ;  /* 0x00000013160c723e */ /* 0x000fe400000010ff */
[----:B------:R-:W-:Y:S01]  /*14500*/  F2FP.BF16.F32.PACK_AB R19, R35, R34 ;  /* 0x000000222313723e */ /* 0x000fe200000010ff */
        /* <DEDUP_REMOVED lines=8> */
[----:B------:R-:W4:Y:S04]  /*14590*/  LDL.64 R62, [R1+0x48] ;  /* 0x00004800013e7983 */ /* 0x000f280000100a00 */
[----:B------:R-:W4:Y:S01]  /*145a0*/  LDL.64 R66, [R1+0x28] ;  /* 0x0000280001427983 */ /* 0x000f220000100a00 */
[----:B--2--5:R-:W-:-:S03]  /*145b0*/  IMAD.WIDE R26, R0, 0x2, R40 ;  /* 0x00000002001a7825 */ /* 0x024fc600078e0228 */
[----:B------:R-:W2:Y:S01]  /*145c0*/  LDL.64 R40, [R1+0x1f0] ;  /* 0x0001f00001287983 */ /* 0x000ea20000100a00 */
[----:B---3--:R-:W-:-:S03]  /*145d0*/  IMAD.WIDE R22, R0, 0x2, R44 ;  /* 0x0000000200167825 */ /* 0x008fc600078e022c */
[----:B------:R-:W3:Y:S01]  /*145e0*/  LDL.64 R44, [R1+0x210] ;  /* 0x00021000012c7983 */ /* 0x000ee20000100a00 */
[----:B----4-:R-:W-:-:S03]  /*145f0*/  IMAD.WIDE R20, R0, 0x2, R38 ;  /* 0x0000000200147825 */ /* 0x010fc600078e0226 */
[----:B------:R-:W4:Y:S01]  /*14600*/  LDL.64 R38, [R1+0x170] ;  /* 0x0001700001267983 */ /* 0x000f220000100a00 */
[----:B------:R-:W-:-:S03]  /*14610*/  R2UR UR6, R37 ;  /* 0x00000000250672ca */ /* 0x000fc600000e0000 */
[----:B------:R-:W4:Y:S04]  /*14620*/  LDL.64 R36, [R1+0x150] ;  /* 0x0001500001247983 */ /* 0x000f280000100a00 */
[----:B------:R-:W4:Y:S04]  /*14630*/  LDG.E.U16 R26, desc[UR8][R26.64] ;  /* 0x000000081a1a7981 */ /* 0x000f28000c1e1500 */
[----:B------:R0:W4:Y:S02]  /*14640*/  LDG.E.U16 R27, desc[UR8][R20.64] ;  /* 0x00000008141b7981 */ /* 0x000124000c1e1500 */
[----:B0-----:R-:W-:-:S02]  /*14650*/  IMAD.WIDE R20, R0, 0x2, R42 ;  /* 0x0000000200147825 */ /* 0x001fc400078e022a */
[----:B------:R-:W4:Y:S02]  /*14660*/  LDL.64 R42, [R1+0xd0] ;  /* 0x0000d000012a7983 */ /* 0x000f240000100a00 */
[C---:B------:R-:W-:Y:S02]  /*14670*/  IMAD.WIDE R28, R0.reuse, 0x2, R46 ;  /* 0x00000002001c7825 */ /* 0x040fe400078e022e */
[----:B------:R-:W4:Y:S01]  /*14680*/  LDL.64 R46, [R1+0x190] ;  /* 0x00019000012e7983 */ /* 0x000f220000100a00 */
[----:B------:R-:W-:Y:S01]  /*14690*/  F2FP.BF16.F32.PACK_AB R18, R33, R31 ;  /* 0x0000001f2112723e */ /* 0x000fe200000010ff */
[C---:B------:R-:W-:Y:S02]  /*146a0*/  IMAD.WIDE R24, R0.reuse, 0x2, R60 ;  /* 0x0000000200187825 */ /* 0x040fe400078e023c */
[----:B------:R-:W4:Y:S01]  /*146b0*/  LDG.E.U16 R28, desc[UR8][R28.64] ;  /* 0x000000081c1c7981 */ /* 0x000f22000c1e1500 */
[----:B------:R-:W-:Y:S01]  /*146c0*/  STTM.16dp32bit_t0_t15.x16 tmem[UR6], R4 ;  /* 0x00000004000079ed */ /* 0x000fe20008a00006 */
[----:B------:R0:W-:Y:S02]  /*146d0*/  STTM.16dp32bit_t16_t31.x16 tmem[UR6+0x10], R4 ;  /* 0x00001004000079ed */ /* 0x0001e40008a20006 */
[----:B------:R-:W4:Y:S04]  /*146e0*/  LDG.E.U16 R24, desc[UR8][R24.64] ;  /* 0x0000000818187981 */ /* 0x000f28000c1e1500 */
[----:B------:R-:W4:Y:S04]  /*146f0*/  LDL.64 R30, [R1+0xb0] ;  /* 0x0000b000011e7983 */ /* 0x000f280000100a00 */
[----:B------:R1:W4:Y:S04]  /*14700*/  LDG.E.U16 R29, desc[UR8][R22.64] ;  /* 0x00000008161d7981 */ /* 0x000328000c1e1500 */
[----:B------:R-:W4:Y:S04]  /*14710*/  LDL.64 R32, [R1+0xf0] ;  /* 0x0000f00001207983 */ /* 0x000f280000100a00 */
[----:B------:R-:W4:Y:S01]  /*14720*/  LDG.E.U16 R20, desc[UR8][R20.64] ;  /* 0x0000000814147981 */ /* 0x000f22000c1e1500 */
[----:B-1----:R-:W-:-:S03]  /*14730*/  IMAD.WIDE R22, R0, 0x2, R56 ;  /* 0x0000000200167825 */ /* 0x002fc600078e0238 */
[----:B------:R-:W4:Y:S04]  /*14740*/  LDL.64 R56, [R1+0x328] ;  /* 0x0003280001387983 */ /* 0x000f280000100a00 */
[----:B------:R-:W4:Y:S04]  /*14750*/  LDG.E.U16 R22, desc[UR8][R22.64] ;  /* 0x0000000816167981 */ /* 0x000f28000c1e1500 */
[----:B------:R-:W4:Y:S01]  /*14760*/  LDL.64 R60, [R1+0x168] ;  /* 0x00016800013c7983 */ /* 0x000f220000100a00 */
[----:B0-----:R-:W-:-:S03]  /*14770*/  IMAD.WIDE R6, R0, 0x2, R58 ;  /* 0x0000000200067825 */ /* 0x001fc600078e023a */
[----:B------:R-:W4:Y:S01]  /*14780*/  LDL.64 R10, [R1+0x110] ;  /* 0x00011000010a7983 */ /* 0x000f220000100a00 */
[----:B------:R-:W-:-:S03]  /*14790*/  IMAD.WIDE R4, R0, 0x2, R54 ;  /* 0x0000000200047825 */ /* 0x000fc600078e0236 */
[----:B------:R-:W4:Y:S01]  /*147a0*/  LDG.E.U16 R25, desc[UR8][R6.64] ;  /* 0x0000000806197981 */ /* 0x000f22000c1e1500 */
[----:B------:R-:W-:-:S03]  /*147b0*/  IMAD.WIDE R16, R0, 0x2, R50 ;  /* 0x0000000200107825 */ /* 0x000fc600078e0232 */
[----:B------:R0:W4:Y:S04]  /*147c0*/  LDG.E.U16 R23, desc[UR8][R4.64] ;  /* 0x0000000804177981 */ /* 0x000128000c1e1500 */
[----:B------:R-:W4:Y:S04]  /*147d0*/  LDL.64 R54, [R1+0x2e8] ;  /* 0x0002e80001367983 */ /* 0x000f280000100a00 */
[----:B------:R-:W4:Y:S01]  /*147e0*/  LDG.E.U16 R16, desc[UR8][R16.64] ;  /* 0x0000000810107981 */ /* 0x000f22000c1e1500 */
[----:B0-----:R-:W-:-:S03]  /*147f0*/  IMAD.WIDE R4, R0, 0x2, R48 ;  /* 0x0000000200047825 */ /* 0x001fc600078e0230 */
[----:B------:R-:W4:Y:S01]  /*14800*/  LDL.64 R48, [R1+0x2c8] ;  /* 0x0002c80001307983 */ /* 0x000f220000100a00 */
[----:B------:R-:W-:-:S03]  /*14810*/  IMAD.WIDE R8, R0, 0x2, R52 ;  /* 0x0000000200087825 */ /* 0x000fc600078e0234 */
[----:B------:R-:W4:Y:S04]  /*14820*/  LDL.64 R52, [R1+0x2a8] ;  /* 0x0002a80001347983 */ /* 0x000f280000100a00 */
[----:B------:R0:W4:Y:S04]  /*14830*/  LDG.E.U16 R17, desc[UR8][R4.64] ;  /* 0x0000000804117981 */ /* 0x000128000c1e1500 */
[----:B------:R-:W4:Y:S04]  /*14840*/  LDG.E.U16 R21, desc[UR8][R8.64] ;  /* 0x0000000808157981 */ /* 0x000f28000c1e1500 */
[----:B------:R-:W4:Y:S01]  /*14850*/  LDL.64 R50, [R1+0x288] ;  /* 0x0002880001327983 */ /* 0x000f220000100a00 */
[----:B0-----:R-:W-:-:S03]  /*14860*/  IMAD.WIDE R4, R0, 0x2, R34 ;  /* 0x0000000200047825 */ /* 0x001fc600078e0222 */
[----:B------:R-:W4:Y:S04]  /*14870*/  LDL.64 R34, [R1+0x10] ;  /* 0x0000100001227983 */ /* 0x000f280000100a00 */
[----:B------:R-:W4:Y:S01]  /*14880*/  LDL.64 R58, [R1+0x1a8] ;  /* 0x0001a800013a7983 */ /* 0x000f220000100a00 */
[----:B--2---:R-:W-:-:S03]  /*14890*/  IMAD.WIDE R6, R0, 0x2, R40 ;  /* 0x0000000200067825 */ /* 0x004fc600078e0228 */
[----:B------:R-:W2:Y:S01]  /*148a0*/  LDL.64 R40, [R1+0x70] ;  /* 0x0000700001287983 */ /* 0x000ea20000100a00 */
[----:B---3--:R-:W-:-:S03]  /*148b0*/  IMAD.WIDE R18, R0, 0x2, R44 ;  /* 0x0000000200127825 */ /* 0x008fc600078e022c */
[----:B------:R-:W3:Y:S04]  /*148c0*/  LDL.64 R44, [R1+0x90] ;  /* 0x00009000012c7983 */ /* 0x000ee80000100a00 */
[----:B------:R-:W3:Y:S01]  /*148d0*/  LDG.E.U16 R18, desc[UR8][R18.64] ;  /* 0x0000000812127981 */ /* 0x000ee2000c1e1500 */
[----:B----4-:R-:W-:-:S03]  /*148e0*/  IMAD.WIDE R12, R0, 0x2, R36 ;  /* 0x00000002000c7825 */ /* 0x010fc600078e0224 */
[----:B------:R-:W4:Y:S04]  /*148f0*/  LDL.64 R36, [R1+0x30] ;  /* 0x0000300001247983 */ /* 0x000f280000100a00 */
[----:B------:R-:W4:Y:S04]  /*14900*/  LDG.E.U16 R12, desc[UR8][R12.64] ;  /* 0x000000080c0c7981 */ /* 0x000f28000c1e1500 */
[----:B------:R0:W4:Y:S04]  /*14910*/  LDG.E.U16 R19, desc[UR8][R6.64] ;  /* 0x0000000806137981 */ /* 0x000128000c1e1500 */
[----:B------:R1:W4:Y:S01]  /*14920*/  LDG.E.U16 R13, desc[UR8][R4.64] ;  /* 0x00000008040d7981 */ /* 0x000322000c1e1500 */
[----:B0-----:R-:W-:-:S03]  /*14930*/  IMAD.WIDE R6, R0, 0x2, R38 ;  /* 0x0000000200067825 */ /* 0x001fc600078e0226 */
[----:B------:R-:W4:Y:S01]  /*14940*/  LDL.64 R38, [R1+0x50] ;  /* 0x0000500001267983 */ /* 0x000f220000100a00 */
[----:B-1----:R-:W-:-:S03]  /*14950*/  IMAD.WIDE R4, R0, 0x2, R42 ;  /* 0x0000000200047825 */ /* 0x002fc600078e022a */
[----:B------:R-:W4:Y:S01]  /*14960*/  LDL.64 R42, [R1+0x348] ;  /* 0x00034800012a7983 */ /* 0x000f220000100a00 */
[----:B------:R-:W-:-:S03]  /*14970*/  IMAD.WIDE R14, R0, 0x2, R46 ;  /* 0x00000002000e7825 */ /* 0x000fc600078e022e */
[----:B------:R-:W4:Y:S04]  /*14980*/  LDL.64 R46, [R1+0x308] ;  /* 0x00030800012e7983 */ /* 0x000f280000100a00 */
[----:B------:R-:W4:Y:S04]  /*14990*/  LDG.E.U16 R14, desc[UR8][R14.64] ;  /* 0x000000080e0e7981 */ /* 0x000f28000c1e1500 */
[----:B------:R-:W4:Y:S04]  /*149a0*/  LDG.E.U16 R4, desc[UR8][R4.64] ;  /* 0x0000000804047981 */ /* 0x000f28000c1e1500 */
[----:B------:R2:W4:Y:S01]  /*149b0*/  LDG.E.U16 R15, desc[UR8][R6.64] ;  /* 0x00000008060f7981 */ /* 0x000522000c1e1500 */
[----:B------:R-:W-:-:S04]  /*149c0*/  IMAD.WIDE R30, R0, 0x2, R30 ;  /* 0x00000002001e7825 */ /* 0x000fc800078e021e */
[----:B------:R-:W-:-:S04]  /*149d0*/  IMAD.WIDE R32, R0, 0x2, R32 ;  /* 0x0000000200207825 */ /* 0x000fc800078e0220 */
[----:B------:R-:W-:-:S06]  /*149e0*/  IMAD.WIDE R10, R0, 0x2, R10 ;  /* 0x00000002000a7825 */ /* 0x000fcc00078e020a */
[----:B------:R-:W4:Y:S04]  /*149f0*/  LDG.E.U16 R10, desc[UR8][R10.64] ;  /* 0x000000080a0a7981 */ /* 0x000f28000c1e1500 */
[----:B------:R-:W4:Y:S01]  /*14a00*/  LDG.E.U16 R11, desc[UR8][R32.64] ;  /* 0x00000008200b7981 */ /* 0x000f22000c1e1500 */
[----:B--2---:R-:W-:-:S05]  /*14a10*/  IMAD.WIDE R6, R0, 0x2, R40 ;  /* 0x0000000200067825 */ /* 0x004fca00078e0228 */
[----:B------:R0:W2:Y:S01]  /*14a20*/  LDG.E.U16 R41, desc[UR8][R6.64] ;  /* 0x0000000806297981 */ /* 0x0000a2000c1e1500 */
[----:B---3--:R-:W-:-:S03]  /*14a30*/  IMAD.WIDE R8, R0, 0x2, R44 ;  /* 0x0000000200087825 */ /* 0x008fc600078e022c */
[----:B------:R-:W3:Y:S04]  /*14a40*/  LDG.E.U16 R45, desc[UR8][R30.64] ;  /* 0x000000081e2d7981 */ /* 0x000ee8000c1e1500 */
[----:B------:R4:W2:Y:S01]  /*14a50*/  LDG.E.U16 R44, desc[UR8][R8.64] ;  /* 0x00000008082c7981 */ /* 0x0008a2000c1e1500 */
[----:B0-----:R-:W-:-:S04]  /*14a60*/  IMAD.WIDE R6, R0, 0x2, R34 ;  /* 0x0000000200067825 */ /* 0x001fc800078e0222 */
[----:B----4-:R-:W-:-:S04]  /*14a70*/  IMAD.WIDE R8, R0, 0x2, R36 ;  /* 0x0000000200087825 */ /* 0x010fc800078e0224 */
[C---:B------:R-:W-:Y:S02]  /*14a80*/  IMAD.WIDE R30, R0.reuse, 0x2, R38 ;  /* 0x00000002001e7825 */ /* 0x040fe400078e0226 */
[----:B------:R0:W4:Y:S04]  /*14a90*/  LDG.E.U16 R38, desc[UR8][R6.64] ;  /* 0x0000000806267981 */ /* 0x000128000c1e1500 */
[----:B------:R-:W2:Y:S04]  /*14aa0*/  LDG.E.U16 R40, desc[UR8][R30.64] ;  /* 0x000000081e287981 */ /* 0x000ea8000c1e1500 */
[----:B------:R-:W2:Y:S01]  /*14ab0*/  LDG.E.U16 R39, desc[UR8][R8.64] ;  /* 0x0000000808277981 */ /* 0x000ea2000c1e1500 */
[----:B0-----:R-:W-:-:S05]  /*14ac0*/  IMAD.WIDE R6, R0, 0x2, R112 ;  /* 0x0000000200067825 */ /* 0x001fca00078e0270 */
[----:B------:R0:W2:Y:S02]  /*14ad0*/  LDG.E.U16 R36, desc[UR8][R6.64] ;  /* 0x0000000806247981 */ /* 0x0000a4000c1e1500 */
[----:B0-----:R-:W-:-:S05]  /*14ae0*/  IMAD.WIDE R6, R0, 0x2, R104 ;  /* 0x0000000200067825 */ /* 0x001fca00078e0268 */
[----:B------:R0:W2:Y:S02]  /*14af0*/  LDG.E.U16 R35, desc[UR8][R6.64] ;  /* 0x0000000806237981 */ /* 0x0000a4000c1e1500 */
[----:B0-----:R-:W-:-:S05]  /*14b00*/  IMAD.WIDE R6, R0, 0x2, R96 ;  /* 0x0000000200067825 */ /* 0x001fca00078e0260 */
[----:B------:R0:W2:Y:S02]  /*14b10*/  LDG.E.U16 R34, desc[UR8][R6.64] ;  /* 0x0000000806227981 */ /* 0x0000a4000c1e1500 */
[----:B0-----:R-:W-:-:S05]  /*14b20*/  IMAD.WIDE R6, R0, 0x2, R88 ;  /* 0x0000000200067825 */ /* 0x001fca00078e0258 */
[----:B------:R0:W2:Y:S02]  /*14b30*/  LDG.E.U16 R33, desc[UR8][R6.64] ;  /* 0x0000000806217981 */ /* 0x0000a4000c1e1500 */
[C---:B0-----:R-:W-:Y:S02]  /*14b40*/  IMAD.WIDE R6, R0.reuse, 0x2, R42 ;  /* 0x0000000200067825 */ /* 0x041fe400078e022a */
[----:B------:R-:W2:Y:S04]  /*14b50*/  LDL.64 R42, [R1+0x268] ;  /* 0x00026800012a7983 */ /* 0x000ea80000100a00 */
[----:B------:R0:W3:Y:S02]  /*14b60*/  LDG.E.U16 R32, desc[UR8][R6.64] ;  /* 0x0000000806207981 */ /* 0x0000e4000c1e1500 */
[----:B0-----:R-:W-:-:S02]  /*14b70*/  IMAD.WIDE R6, R0, 0x2, R56 ;  /* 0x0000000200067825 */ /* 0x001fc400078e0238 */
[----:B------:R-:W3:Y:S04]  /*14b80*/  LDL.64 R56, [R1+0x1e8] ;  /* 0x0001e80001387983 */ /* 0x000ee80000100a00 */
[----:B------:R0:W3:Y:S02]  /*14b90*/  LDG.E.U16 R31, desc[UR8][R6.64] ;  /* 0x00000008061f7981 */ /* 0x0000e4000c1e1500 */
[C---:B0-----:R-:W-:Y:S02]  /*14ba0*/  IMAD.WIDE R6, R0.reuse, 0x2, R46 ;  /* 0x0000000200067825 */ /* 0x041fe400078e022e */
[----:B------:R-:W3:Y:S04]  /*14bb0*/  LDL.64 R46, [R1+0x248] ;  /* 0x00024800012e7983 */ /* 0x000ee80000100a00 */
[----:B------:R0:W4:Y:S02]  /*14bc0*/  LDG.E.U16 R30, desc[UR8][R6.64] ;  /* 0x00000008061e7981 */ /* 0x000124000c1e1500 */
[----:B0-----:R-:W-:-:S02]  /*14bd0*/  IMAD.WIDE R6, R0, 0x2, R54 ;  /* 0x0000000200067825 */ /* 0x001fc400078e0236 */
[----:B------:R-:W4:Y:S04]  /*14be0*/  LDL.64 R54, [R1+0x228] ;  /* 0x0002280001367983 */ /* 0x000f280000100a00 */
[----:B------:R0:W4:Y:S02]  /*14bf0*/  LDG.E.U16 R5, desc[UR8][R6.64] ;  /* 0x0000000806057981 */ /* 0x000124000c1e1500 */
[C---:B0-----:R-:W-:Y:S02]  /*14c00*/  IMAD.WIDE R6, R0.reuse, 0x2, R48 ;  /* 0x0000000200067825 */ /* 0x041fe400078e0230 */
[----:B------:R-:W4:Y:S02]  /*14c10*/  LDL.64 R48, [R1+0x208] ;  /* 0x0002080001307983 */ /* 0x000f240000100a00 */
[----:B------:R-:W-:-:S02]  /*14c20*/  IMAD.WIDE R8, R0, 0x2, R120 ;  /* 0x0000000200087825 */ /* 0x000fc400078e0278 */
[----:B------:R-:W4:Y:S04]  /*14c30*/  LDG.E.U16 R6, desc[UR8][R6.64] ;  /* 0x0000000806067981 */ /* 0x000f28000c1e1500 */
[----:B------:R0:W4:Y:S02]  /*14c40*/  LDG.E.U16 R37, desc[UR8][R8.64] ;  /* 0x0000000808257981 */ /* 0x000124000c1e1500 */
[C---:B0-----:R-:W-:Y:S02]  /*14c50*/  IMAD.WIDE R8, R0.reuse, 0x2, R52 ;  /* 0x0000000200087825 */ /* 0x041fe400078e0234 */
[----:B------:R-:W4:Y:S04]  /*14c60*/  LDL.64 R52, [R1+0x188] ;  /* 0x0001880001347983 */ /* 0x000f280000100a00 */
[----:B------:R0:W4:Y:S02]  /*14c70*/  LDG.E.U16 R7, desc[UR8][R8.64] ;  /* 0x0000000808077981 */ /* 0x000124000c1e1500 */
[----:B0-----:R-:W-:-:S02]  /*14c80*/  IMAD.WIDE R8, R0, 0x2, R50 ;  /* 0x0000000200087825 */ /* 0x001fc400078e0232 */
[----:B------:R-:W4:Y:S04]  /*14c90*/  LDL.64 R50, [R1+0x1c8] ;  /* 0x0001c80001327983 */ /* 0x000f280000100a00 */
[----:B------:R-:W4:Y:S04]  /*14ca0*/  LDG.E.U16 R8, desc[UR8][R8.64] ;  /* 0x0000000808087981 */ /* 0x000f28000c1e1500 */
[----:B------:R-:W-:Y:S04]  /*14cb0*/  STS.U16 [R68+UR4+0x21000], R24 ;  /* 0x0210001844007988 */ /* 0x000fe80008000404 */
[----:B------:R0:W-:Y:S04]  /*14cc0*/  STS.U16 [R68+UR4+0x21400], R25 ;  /* 0x0214001944007988 */ /* 0x0001e80008000404 */
[----:B0-----:R-:W4:Y:S04]  /*14cd0*/  LDL.64 R24, [R1+0x320] ;  /* 0x0003200001187983 */ /* 0x001f280000100a00 */
[----:B------:R-:W-:Y:S04]  /*14ce0*/  STS.U16 [R68+UR4+0x23000], R16 ;  /* 0x0230001044007988 */ /* 0x000fe80008000404 */
[----:B------:R0:W-:Y:S04]  /*14cf0*/  STS.U16 [R68+UR4+0x23400], R17 ;  /* 0x0234001144007988 */ /* 0x0001e80008000404 */
[----:B------:R-:W-:Y:S04]  /*14d00*/  STS.U16 [R68+UR4+0x23800], R14 ;  /* 0x0238000e44007988 */ /* 0x000fe80008000404 */
[----:B0-----:R-:W4:Y:S04]  /*14d10*/  LDL.64 R16, [R1+0x340] ;  /* 0x0003400001107983 */ /* 0x001f280000100a00 */
        /* <DEDUP_REMOVED lines=8> */
[----:B0-----:R-:W4:Y:S01]  /*14da0*/  LDL.64 R18, [R1+0x2e0] ;  /* 0x0002e00001127983 */ /* 0x001f220000100a00 */
[----:B--2---:R-:W-:-:S05]  /*14db0*/  IMAD.WIDE R42, R0, 0x2, R42 ;  /* 0x00000002002a7825 */ /* 0x004fca00078e022a */
[----:B------:R3:W2:Y:S02]  /*14dc0*/  LDG.E.U16 R9, desc[UR8][R42.64] ;  /* 0x000000082a097981 */ /* 0x0006a4000c1e1500 */
[----:B---3--:R-:W-:-:S05]  /*14dd0*/  IMAD.WIDE R42, R0, 0x2, R46 ;  /* 0x00000002002a7825 */ /* 0x008fca00078e022e */
[----:B------:R4:W3:Y:S02]  /*14de0*/  LDG.E.U16 R46, desc[UR8][R42.64] ;  /* 0x000000082a2e7981 */ /* 0x0008e4000c1e1500 */
[C---:B----4-:R-:W-:Y:S02]  /*14df0*/  IMAD.WIDE R42, R0.reuse, 0x2, R54 ;  /* 0x00000002002a7825 */ /* 0x050fe400078e0236 */
[----:B------:R-:W4:Y:S04]  /*14e00*/  LDL.64 R54, [R1+0x148] ;  /* 0x0001480001367983 */ /* 0x000f280000100a00 */
[----:B------:R0:W2:Y:S02]  /*14e10*/  LDG.E.U16 R47, desc[UR8][R42.64] ;  /* 0x000000082a2f7981 */ /* 0x0000a4000c1e1500 */
[----:B0-----:R-:W-:-:S05]  /*14e20*/  IMAD.WIDE R42, R0, 0x2, R48 ;  /* 0x00000002002a7825 */ /* 0x001fca00078e0230 */
[----:B------:R0:W2:Y:S02]  /*14e30*/  LDG.E.U16 R48, desc[UR8][R42.64] ;  /* 0x000000082a307981 */ /* 0x0000a4000c1e1500 */
[C---:B0-----:R-:W-:Y:S02]  /*14e40*/  IMAD.WIDE R42, R0.reuse, 0x2, R56 ;  /* 0x00000002002a7825 */ /* 0x041fe400078e0238 */
[----:B------:R-:W2:Y:S04]  /*14e50*/  LDL.64 R56, [R1+0x108] ;  /* 0x0001080001387983 */ /* 0x000ea80000100a00 */
[----:B------:R0:W-:Y:S04]  /*14e60*/  STS.U16 [R68+UR4+0x20400], R29 ;  /* 0x0204001d44007988 */ /* 0x0001e80008000404 */
[----:B------:R1:W3:Y:S04]  /*14e70*/  LDG.E.U16 R49, desc[UR8][R42.64] ;  /* 0x000000082a317981 */ /* 0x0002e8000c1e1500 */
[----:B0-----:R-:W3:Y:S01]  /*14e80*/  LDL.64 R28, [R1+0x280] ;  /* 0x00028000011c7983 */ /* 0x001ee20000100a00 */
[----:B-1----:R-:W-:-:S05]  /*14e90*/  IMAD.WIDE R42, R0, 0x2, R50 ;  /* 0x00000002002a7825 */ /* 0x002fca00078e0232 */
[----:B------:R0:W3:Y:S02]  /*14ea0*/  LDG.E.U16 R50, desc[UR8][R42.64] ;  /* 0x000000082a327981 */ /* 0x0000e4000c1e1500 */
[C---:B0-----:R-:W-:Y:S02]  /*14eb0*/  IMAD.WIDE R42, R0.reuse, 0x2, R58 ;  /* 0x00000002002a7825 */ /* 0x041fe400078e023a */
[----:B------:R-:W3:Y:S04]  /*14ec0*/  LDL.64 R58, [R1+0xc8] ;  /* 0x0000c800013a7983 */ /* 0x000ee80000100a00 */
[----:B------:R0:W3:Y:S02]  /*14ed0*/  LDG.E.U16 R51, desc[UR8][R42.64] ;  /* 0x000000082a337981 */ /* 0x0000e4000c1e1500 */
[----:B0-----:R-:W-:-:S05]  /*14ee0*/  IMAD.WIDE R42, R0, 0x2, R52 ;  /* 0x00000002002a7825 */ /* 0x001fca00078e0234 */
[----:B------:R0:W3:Y:S02]  /*14ef0*/  LDG.E.U16 R52, desc[UR8][R42.64] ;  /* 0x000000082a347981 */ /* 0x0000e4000c1e1500 */
[C---:B0-----:R-:W-:Y:S02]  /*14f00*/  IMAD.WIDE R42, R0.reuse, 0x2, R60 ;  /* 0x00000002002a7825 */ /* 0x041fe400078e023c */
[----:B------:R-:W-:Y:S04]  /*14f10*/  STS.U16 [R68+UR4+0x22000], R20 ;  /* 0x0220001444007988 */ /* 0x000fe80008000404 */
[----:B------:R-:W3:Y:S04]  /*14f20*/  LDG.E.U16 R53, desc[UR8][R42.64] ;  /* 0x000000082a357981 */ /* 0x000ee8000c1e1500 */
[----:B------:R0:W-:Y:S04]  /*14f30*/  STS.U16 [R68+UR4+0x22400], R21 ;  /* 0x0224001544007988 */ /* 0x0001e80008000404 */
[----:B------:R-:W-:Y:S04]  /*14f40*/  STS.U16 [R68+UR4+0x24800], R10 ;  /* 0x0248000a44007988 */ /* 0x000fe80008000404 */
[----:B------:R1:W-:Y:S04]  /*14f50*/  STS.U16 [R68+UR4+0x24c00], R11 ;  /* 0x024c000b44007988 */ /* 0x0003e80008000404 */
[----:B0-----:R-:W3:Y:S04]  /*14f60*/  LDL.64 R20, [R1+0x2a0] ;  /* 0x0002a00001147983 */ /* 0x001ee80000100a00 */
[----:B------:R-:W-:Y:S01]  /*14f70*/  STS.U16 [R68+UR4+0x21800], R22 ;  /* 0x0218001644007988 */ /* 0x000fe20008000404 */
[----:B-1----:R-:W-:-:S03]  /*14f80*/  IMAD.WIDE R10, R0, 0x2, R86 ;  /* 0x00000002000a7825 */ /* 0x002fc600078e0256 */
[----:B------:R0:W-:Y:S04]  /*14f90*/  STS.U16 [R68+UR4+0x21c00], R23 ;  /* 0x021c001744007988 */ /* 0x0001e80008000404 */
[----:B------:R1:W-:Y:S01]  /*14fa0*/  STS.U16 [R68+UR4+0x25000], R4 ;  /* 0x0250000444007988 */ /* 0x0003e20008000404 */
[----:B------:R-:W-:-:S03]  /*14fb0*/  LOP3.LUT R81, R68, 0x20, RZ, 0x3c, !PT ;  /* 0x0000002044517812 */ /* 0x000fc600078e3cff */
[----:B------:R-:W-:Y:S04]  /*14fc0*/  STS.U16 [R68+UR4+0x24000], R12 ;  /* 0x0240000c44007988 */ /* 0x000fe80008000404 */
[----:B0-----:R-:W3:Y:S04]  /*14fd0*/  LDL.64 R22, [R1+0x260] ;  /* 0x0002600001167983 */ /* 0x001ee80000100a00 */
[----:B-1----:R0:W3:Y:S04]  /*14fe0*/  LDG.E.U16 R4, desc[UR8][R10.64] ;  /* 0x000000080a047981 */ /* 0x0020e8000c1e1500 */
[----:B------:R1:W-:Y:S04]  /*14ff0*/  STS.U16 [R68+UR4+0x24400], R13 ;  /* 0x0244000d44007988 */ /* 0x0003e80008000404 */
[----:B------:R-:W-:Y:S01]  /*15000*/  STS.U16 [R68+UR4+0x25400], R45 ;  /* 0x0254002d44007988 */ /* 0x000fe20008000404 */
[----:B0-----:R-:W-:-:S03]  /*15010*/  IMAD.WIDE R10, R0, 0x2, R24 ;  /* 0x00000002000a7825 */ /* 0x001fc600078e0218 */
[----:B------:R-:W3:Y:S01]  /*15020*/  LDL.64 R24, [R1+0x220] ;  /* 0x0002200001187983 */ /* 0x000ee20000100a00 */
[----:B-1----:R-:W-:-:S03]  /*15030*/  IMAD.WIDE R12, R0, 0x2, R16 ;  /* 0x00000002000c7825 */ /* 0x002fc600078e0210 */
        /* <DEDUP_REMOVED lines=14> */
[----:B------:R-:W3:Y:S04]  /*15120*/  LDL.64 R16, [R1+0x240] ;  /* 0x0002400001107983 */ /* 0x000ee80000100a00 */
[----:B------:R-:W3:Y:S04]  /*15130*/  LDL.64 R60, [R1+0x88] ;  /* 0x00008800013c7983 */ /* 0x000ee80000100a00 */
[----:B0-----:R-:W3:Y:S01]  /*15140*/  LDG.E.U16 R5, desc[UR8][R12.64] ;  /* 0x000000080c057981 */ /* 0x001ee2000c1e1500 */
[----:B----4-:R-:W-:-:S03]  /*15150*/  IMAD.WIDE R42, R0, 0x2, R54 ;  /* 0x00000002002a7825 */ /* 0x010fc600078e0236 */
[----:B------:R-:W4:Y:S04]  /*15160*/  LDL.64 R30, [R1+0x160] ;  /* 0x00016000011e7983 */ /* 0x000f280000100a00 */
[----:B------:R0:W4:Y:S04]  /*15170*/  LDG.E.U16 R54, desc[UR8][R42.64] ;  /* 0x000000082a367981 */ /* 0x000128000c1e1500 */
[----:B------:R-:W4:Y:S04]  /*15180*/  LDL.64 R32, [R1+0x120] ;  /* 0x0001200001207983 */ /* 0x000f280000100a00 */
[----:B------:R-:W4:Y:S01]  /*15190*/  LDL.64 R34, [R1+0xe0] ;  /* 0x0000e00001227983 */ /* 0x000f220000100a00 */
[----:B0-----:R-:W-:-:S03]  /*151a0*/  IMAD.WIDE R42, R0, 0x2, R64 ;  /* 0x00000002002a7825 */ /* 0x001fc600078e0240 */
[----:B------:R0:W-:Y:S04]  /*151b0*/  STS.U16 [R81+UR4+0x21100], R6 ;  /* 0x0211000651007988 */ /* 0x0001e80008000404 */
[----:B------:R2:W4:Y:S01]  /*151c0*/  LDG.E.U16 R55, desc[UR8][R42.64] ;  /* 0x000000082a377981 */ /* 0x000522000c1e1500 */
[----:B------:R-:W-:-:S03]  /*151d0*/  IMAD.WIDE R12, R0, 0x2, R14 ;  /* 0x00000002000c7825 */ /* 0x000fc600078e020e */
[----:B------:R-:W4:Y:S04]  /*151e0*/  LDL.64 R38, [R1+0xa0] ;  /* 0x0000a00001267983 */ /* 0x000f280000100a00 */
[----:B0-----:R0:W4:Y:S01]  /*151f0*/  LDG.E.U16 R6, desc[UR8][R10.64] ;  /* 0x000000080a067981 */ /* 0x001122000c1e1500 */
[----:B--2---:R-:W-:-:S03]  /*15200*/  IMAD.WIDE R42, R0, 0x2, R56 ;  /* 0x00000002002a7825 */ /* 0x004fc600078e0238 */
[----:B------:R-:W2:Y:S04]  /*15210*/  LDL.64 R40, [R1+0x60] ;  /* 0x0000600001287983 */ /* 0x000ea80000100a00 */
[----:B------:R-:W2:Y:S04]  /*15220*/  LDG.E.U16 R56, desc[UR8][R42.64] ;  /* 0x000000082a387981 */ /* 0x000ea8000c1e1500 */
[----:B------:R-:W2:Y:S04]  /*15230*/  LDL.64 R64, [R1+0x8] ;  /* 0x0000080001407983 */ /* 0x000ea80000100a00 */
[----:B------:R-:W2:Y:S04]  /*15240*/  LDL.64 R36, [R1+0x20] ;  /* 0x0000200001247983 */ /* 0x000ea80000100a00 */
[----:B------:R-:W2:Y:S04]  /*15250*/  LDL.64 R42, [R1+0xe8] ;  /* 0x0000e800012a7983 */ /* 0x000ea80000100a00 */
[----:B------:R1:W-:Y:S01]  /*15260*/  STS.U16 [R81+UR4+0x21500], R7 ;  /* 0x0215000751007988 */ /* 0x0003e20008000404 */
[----:B0-----:R-:W-:-:S03]  /*15270*/  IMAD.WIDE R10, R0, 0x2, R18 ;  /* 0x00000002000a7825 */ /* 0x001fc600078e0212 */
[----:B------:R-:W4:Y:S04]  /*15280*/  LDL.64 R18, [R1+0x200] ;  /* 0x0002000001127983 */ /* 0x000f280000100a00 */
[----:B------:R-:W4:Y:S04]  /*15290*/  LDL.64 R44, [R1+0x298] ;  /* 0x00029800012c7983 */ /* 0x000f280000100a00 */
[----:B-1----:R0:W4:Y:S02]  /*152a0*/  LDG.E.U16 R7, desc[UR8][R12.64] ;  /* 0x000000080c077981 */ /* 0x002124000c1e1500 */
[----:B0-----:R-:W-:-:S02]  /*152b0*/  IMAD.WIDE R12, R0, 0x2, R26 ;  /* 0x00000002000c7825 */ /* 0x001fc400078e021a */
[----:B------:R-:W4:Y:S02]  /*152c0*/  LDL.64 R26, [R1+0x1e0] ;  /* 0x0001e000011a7983 */ /* 0x000f240000100a00 */
[C---:B---3--:R-:W-:Y:S02]  /*152d0*/  IMAD.WIDE R14, R0.reuse, 0x2, R28 ;  /* 0x00000002000e7825 */ /* 0x048fe400078e021c */
[----:B------:R-:W3:Y:S04]  /*152e0*/  LDL.64 R28, [R1+0x1a0] ;  /* 0x0001a000011c7983 */ /* 0x000ee80000100a00 */
[----:B------:R0:W-:Y:S04]  /*152f0*/  STS.U16 [R81+UR4+0x21900], R8 ;  /* 0x0219000851007988 */ /* 0x0001e80008000404 */
[----:B------:R1:W-:Y:S04]  /*15300*/  STS.U16 [R81+UR4+0x21d00], R9 ;  /* 0x021d000951007988 */ /* 0x0003e80008000404 */
[----:B0-----:R0:W3:Y:S04]  /*15310*/  LDG.E.U16 R8, desc[UR8][R10.64] ;  /* 0x000000080a087981 */ /* 0x0010e8000c1e1500 */
[----:B-1----:R1:W3:Y:S01]  /*15320*/  LDG.E.U16 R9, desc[UR8][R12.64] ;  /* 0x000000080c097981 */ /* 0x0022e2000c1e1500 */
[----:B0-----:R-:W-:-:S03]  /*15330*/  IMAD.WIDE R10, R0, 0x2, R20 ;  /* 0x00000002000a7825 */ /* 0x001fc600078e0214 */
[----:B------:R-:W3:Y:S04]  /*15340*/  LDL.64 R20, [R1+0x1c0] ;  /* 0x0001c00001147983 */ /* 0x000ee80000100a00 */
[----:B------:R-:W3:Y:S04]  /*15350*/  LDG.E.U16 R10, desc[UR8][R10.64] ;  /* 0x000000080a0a7981 */ /* 0x000ee8000c1e1500 */
[----:B------:R0:W3:Y:S01]  /*15360*/  LDG.E.U16 R11, desc[UR8][R14.64] ;  /* 0x000000080e0b7981 */ /* 0x0000e2000c1e1500 */
[----:B-1----:R-:W-:-:S03]  /*15370*/  IMAD.WIDE R12, R0, 0x2, R22 ;  /* 0x00000002000c7825 */ /* 0x002fc600078e0216 */
[----:B------:R-:W3:Y:S04]  /*15380*/  LDL.64 R22, [R1+0x180] ;  /* 0x0001800001167983 */ /* 0x000ee80000100a00 */
[----:B------:R-:W3:Y:S01]  /*15390*/  LDG.E.U16 R12, desc[UR8][R12.64] ;  /* 0x000000080c0c7981 */ /* 0x000ee2000c1e1500 */
[----:B0-----:R-:W-:-:S03]  /*153a0*/  IMAD.WIDE R14, R0, 0x2, R24 ;  /* 0x00000002000e7825 */ /* 0x001fc600078e0218 */
[----:B------:R-:W3:Y:S04]  /*153b0*/  LDL.64 R24, [R1+0x140] ;  /* 0x0001400001187983 */ /* 0x000ee80000100a00 */
[----:B------:R-:W3:Y:S01]  /*153c0*/  LDG.E.U16 R14, desc[UR8][R14.64] ;  /* 0x000000080e0e7981 */ /* 0x000ee2000c1e1500 */
[----:B------:R-:W-:-:S05]  /*153d0*/  IMAD.WIDE R16, R0, 0x2, R16 ;  /* 0x0000000200107825 */ /* 0x000fca00078e0210 */
[----:B------:R-:W3:Y:S01]  /*153e0*/  LDG.E.U16 R13, desc[UR8][R16.64] ;  /* 0x00000008100d7981 */ /* 0x000ee2000c1e1500 */
[----:B--2---:R-:W-:-:S05]  /*153f0*/  IMAD.WIDE R42, R0, 0x2, R42 ;  /* 0x00000002002a7825 */ /* 0x004fca00078e022a */
[----:B------:R0:W2:Y:S02]  /*15400*/  LDG.E.U16 R57, desc[UR8][R42.64] ;  /* 0x000000082a397981 */ /* 0x0000a4000c1e1500 */
[----:B0-----:R-:W-:-:S05]  /*15410*/  IMAD.WIDE R42, R0, 0x2, R58 ;  /* 0x00000002002a7825 */ /* 0x001fca00078e023a */
[----:B------:R-:W2:Y:S04]  /*15420*/  LDG.E.U16 R58, desc[UR8][R42.64] ;  /* 0x000000082a3a7981 */ /* 0x000ea8000c1e1500 */
[----:B------:R-:W2:Y:S01]  /*15430*/  LDL.64 R42, [R1+0xa8] ;  /* 0x0000a800012a7983 */ /* 0x000ea20000100a00 */
[----:B----4-:R-:W-:-:S03]  /*15440*/  IMAD.WIDE R16, R0, 0x2, R26 ;  /* 0x0000000200107825 */ /* 0x010fc600078e021a */
[----:B------:R-:W4:Y:S01]  /*15450*/  LDL.64 R26, [R1+0x100] ;  /* 0x00010000011a7983 */ /* 0x000f220000100a00 */
[----:B------:R-:W-:-:S03]  /*15460*/  IMAD.WIDE R18, R0, 0x2, R18 ;  /* 0x0000000200127825 */ /* 0x000fc600078e0212 */
[----:B------:R-:W4:Y:S04]  /*15470*/  LDG.E.U16 R16, desc[UR8][R16.64] ;  /* 0x0000000810107981 */ /* 0x000f28000c1e1500 */
[----:B------:R3:W4:Y:S02]  /*15480*/  LDG.E.U16 R15, desc[UR8][R18.64] ;  /* 0x00000008120f7981 */ /* 0x000724000c1e1500 */
[C---:B---3--:R-:W-:Y:S02]  /*15490*/  IMAD.WIDE R18, R0.reuse, 0x2, R28 ;  /* 0x0000000200127825 */ /* 0x048fe400078e021c */
[----:B------:R-:W3:Y:S04]  /*154a0*/  LDL.64 R28, [R1+0xc0] ;  /* 0x0000c000011c7983 */ /* 0x000ee80000100a00 */
[----:B------:R-:W3:Y:S01]  /*154b0*/  LDG.E.U16 R18, desc[UR8][R18.64] ;  /* 0x0000000812127981 */ /* 0x000ee2000c1e1500 */
[----:B------:R-:W-:-:S05]  /*154c0*/  IMAD.WIDE R20, R0, 0x2, R20 ;  /* 0x0000000200147825 */ /* 0x000fca00078e0214 */
[----:B------:R0:W3:Y:S02]  /*154d0*/  LDG.E.U16 R17, desc[UR8][R20.64] ;  /* 0x0000000814117981 */ /* 0x0000e4000c1e1500 */
[C---:B0-----:R-:W-:Y:S02]  /*154e0*/  IMAD.WIDE R20, R0.reuse, 0x2, R30 ;  /* 0x0000000200147825 */ /* 0x041fe400078e021e */
[----:B------:R-:W3:Y:S02]  /*154f0*/  LDL.64 R30, [R1+0x80] ;  /* 0x00008000011e7983 */ /* 0x000ee40000100a00 */
[C---:B------:R-:W-:Y:S02]  /*15500*/  IMAD.WIDE R22, R0.reuse, 0x2, R22 ;  /* 0x0000000200167825 */ /* 0x040fe400078e0216 */
[----:B------:R-:W3:Y:S04]  /*15510*/  LDG.E.U16 R20, desc[UR8][R20.64] ;  /* 0x0000000814147981 */ /* 0x000ee8000c1e1500 */
[----:B------:R0:W3:Y:S01]  /*15520*/  LDG.E.U16 R19, desc[UR8][R22.64] ;  /* 0x0000000816137981 */ /* 0x0000e2000c1e1500 */
[----:B------:R-:W-:-:S04]  /*15530*/  IMAD.WIDE R24, R0, 0x2, R24 ;  /* 0x0000000200187825 */ /* 0x000fc800078e0218 */
[C---:B0-----:R-:W-:Y:S01]  /*15540*/  IMAD.WIDE R22, R0.reuse, 0x2, R32 ;  /* 0x0000000200167825 */ /* 0x041fe200078e0220 */
[----:B------:R0:W3:Y:S04]  /*15550*/  LDG.E.U16 R21, desc[UR8][R24.64] ;  /* 0x0000000818157981 */ /* 0x0000e8000c1e1500 */
[----:B------:R-:W3:Y:S04]  /*15560*/  LDL.64 R32, [R1+0x40] ;  /* 0x0000400001207983 */ /* 0x000ee80000100a00 */
[----:B------:R-:W3:Y:S01]  /*15570*/  LDG.E.U16 R22, desc[UR8][R22.64] ;  /* 0x0000000816167981 */ /* 0x000ee2000c1e1500 */
[----:B0-----:R-:W-:-:S03]  /*15580*/  IMAD.WIDE R24, R0, 0x2, R34 ;  /* 0x0000000200187825 */ /* 0x001fc600078e0222 */
[----:B------:R-:W3:Y:S04]  /*15590*/  LDL.64 R34, [R1] ;  /* 0x0000000001227983 */ /* 0x000ee80000100a00 */
[----:B------:R-:W-:Y:S04]  /*155a0*/  STS.U16 [R81+UR4+0x22100], R46 ;  /* 0x0221002e51007988 */ /* 0x000fe80008000404 */
[----:B------:R0:W-:Y:S04]  /*155b0*/  STS.U16 [R81+UR4+0x22500], R47 ;  /* 0x0225002f51007988 */ /* 0x0001e80008000404 */
[----:B------:R-:W3:Y:S04]  /*155c0*/  LDG.E.U16 R24, desc[UR8][R24.64] ;  /* 0x0000000818187981 */ /* 0x000ee8000c1e1500 */
[----:B0-----:R-:W3:Y:S04]  /*155d0*/  LDL.64 R46, [R1+0x318] ;  /* 0x00031800012e7983 */ /* 0x001ee80000100a00 */
[----:B------:R-:W-:Y:S04]  /*155e0*/  STS.U16 [R81+UR4+0x22900], R48 ;  /* 0x0229003051007988 */ /* 0x000fe80008000404 */
[----:B------:R0:W-:Y:S04]  /*155f0*/  STS.U16 [R81+UR4+0x22d00], R49 ;  /* 0x022d003151007988 */ /* 0x0001e80008000404 */
[----:B0-----:R-:W3:Y:S01]  /*15600*/  LDL.64 R48, [R1+0x2d8] ;  /* 0x0002d80001307983 */ /* 0x001ee20000100a00 */
[----:B--2---:R-:W-:-:S05]  /*15610*/  IMAD.WIDE R42, R0, 0x2, R42 ;  /* 0x00000002002a7825 */ /* 0x004fca00078e022a */
[----:B------:R0:W2:Y:S02]  /*15620*/  LDG.E.U16 R59, desc[UR8][R42.64] ;  /* 0x000000082a3b7981 */ /* 0x0000a4000c1e1500 */
[----:B0-----:R-:W-:-:S05]  /*15630*/  IMAD.WIDE R42, R0, 0x2, R60 ;  /* 0x00000002002a7825 */ /* 0x001fca00078e023c */
[----:B------:R-:W2:Y:S04]  /*15640*/  LDG.E.U16 R60, desc[UR8][R42.64] ;  /* 0x000000082a3c7981 */ /* 0x000ea8000c1e1500 */
[----:B------:R-:W2:Y:S01]  /*15650*/  LDL.64 R42, [R1+0x68] ;  /* 0x00006800012a7983 */ /* 0x000ea20000100a00 */
[----:B----4-:R-:W-:-:S05]  /*15660*/  IMAD.WIDE R26, R0, 0x2, R26 ;  /* 0x00000002001a7825 */ /* 0x010fca00078e021a */
[----:B------:R0:W4:Y:S01]  /*15670*/  LDG.E.U16 R23, desc[UR8][R26.64] ;  /* 0x000000081a177981 */ /* 0x000122000c1e1500 */
[----:B---3--:R-:W-:-:S05]  /*15680*/  IMAD.WIDE R28, R0, 0x2, R28 ;  /* 0x00000002001c7825 */ /* 0x008fca00078e021c */
[----:B------:R1:W3:Y:S01]  /*15690*/  LDG.E.U16 R25, desc[UR8][R28.64] ;  /* 0x000000081c197981 */ /* 0x0002e2000c1e1500 */
[----:B0-----:R-:W-:-:S03]  /*156a0*/  IMAD.WIDE R26, R0, 0x2, R38 ;  /* 0x00000002001a7825 */ /* 0x001fc600078e0226 */
[----:B------:R-:W3:Y:S01]  /*156b0*/  LDL.64 R38, [R1+0x338] ;  /* 0x0003380001267983 */ /* 0x000ee20000100a00 */
[----:B-1----:R-:W-:-:S03]  /*156c0*/  IMAD.WIDE R28, R0, 0x2, R40 ;  /* 0x00000002001c7825 */ /* 0x002fc600078e0228 */
[----:B------:R-:W3:Y:S04]  /*156d0*/  LDG.E.U16 R26, desc[UR8][R26.64] ;  /* 0x000000081a1a7981 */ /* 0x000ee8000c1e1500 */
[----:B------:R-:W3:Y:S01]  /*156e0*/  LDL.64 R40, [R1+0x2f8] ;  /* 0x0002f80001287983 */ /* 0x000ee20000100a00 */
[----:B------:R-:W-:-:S03]  /*156f0*/  IMAD.WIDE R30, R0, 0x2, R30 ;  /* 0x00000002001e7825 */ /* 0x000fc600078e021e */
[----:B------:R-:W3:Y:S04]  /*15700*/  LDG.E.U16 R28, desc[UR8][R28.64] ;  /* 0x000000081c1c7981 */ /* 0x000ee8000c1e1500 */
[----:B------:R0:W3:Y:S02]  /*15710*/  LDG.E.U16 R27, desc[UR8][R30.64] ;  /* 0x000000081e1b7981 */ /* 0x0000e4000c1e1500 */
[----:B0-----:R-:W-:-:S04]  /*15720*/  IMAD.WIDE R30, R0, 0x2, R36 ;  /* 0x00000002001e7825 */ /* 0x001fc800078e0224 */
[C---:B------:R-:W-:Y:S02]  /*15730*/  IMAD.WIDE R32, R0.reuse, 0x2, R32 ;  /* 0x0000000200207825 */ /* 0x040fe400078e0220 */
[----:B------:R-:W3:Y:S04]  /*15740*/  LDG.E.U16 R30, desc[UR8][R30.64] ;  /* 0x000000081e1e7981 */ /* 0x000ee8000c1e1500 */
[----:B------:R0:W3:Y:S01]  /*15750*/  LDG.E.U16 R29, desc[UR8][R32.64] ;  /* 0x00000008201d7981 */ /* 0x0000e2000c1e1500 */
[----:B------:R-:W-:-:S03]  /*15760*/  IMAD.WIDE R34, R0, 0x2, R34 ;  /* 0x0000000200227825 */ /* 0x000fc600078e0222 */
[----:B------:R-:W-:Y:S04]  /*15770*/  STS.U16 [R81+UR4+0x23100], R50 ;  /* 0x0231003251007988 */ /* 0x000fe80008000404 */
[----:B------:R1:W3:Y:S01]  /*15780*/  LDG.E.U16 R31, desc[UR8][R34.64] ;  /* 0x00000008221f7981 */ /* 0x0002e2000c1e1500 */
[----:B0-----:R-:W-:-:S03]  /*15790*/  IMAD.WIDE R32, R0, 0x2, R116 ;  /* 0x0000000200207825 */ /* 0x001fc600078e0274 */
[----:B------:R0:W-:Y:S04]  /*157a0*/  STS.U16 [R81+UR4+0x23500], R51 ;  /* 0x0235003351007988 */ /* 0x0001e80008000404 */
[----:B------:R-:W3:Y:S01]  /*157b0*/  LDG.E.U16 R32, desc[UR8][R32.64] ;  /* 0x0000000820207981 */ /* 0x000ee2000c1e1500 */
[----:B-1----:R-:W-:-:S03]  /*157c0*/  IMAD.WIDE R34, R0, 0x2, R108 ;  /* 0x0000000200227825 */ /* 0x002fc600078e026c */
[----:B0-----:R-:W3:Y:S01]  /*157d0*/  LDL.64 R50, [R1+0x2b8] ;  /* 0x0002b80001327983 */ /* 0x001ee20000100a00 */
[----:B------:R-:W-:-:S03]  /*157e0*/  IMAD.WIDE R36, R0, 0x2, R92 ;  /* 0x0000000200247825 */ /* 0x000fc600078e025c */
[----:B------:R0:W3:Y:S02]  /*157f0*/  LDG.E.U16 R33, desc[UR8][R34.64] ;  /* 0x0000000822217981 */ /* 0x0000e4000c1e1500 */
[C---:B0-----:R-:W-:Y:S02]  /*15800*/  IMAD.WIDE R34, R0.reuse, 0x2, R100 ;  /* 0x0000000200227825 */ /* 0x041fe400078e0264 */
[----:B------:R-:W-:Y:S04]  /*15810*/  STS.U16 [R81+UR4+0x23900], R52 ;  /* 0x0239003451007988 */ /* 0x000fe80008000404 */
[----:B------:R-:W3:Y:S04]  /*15820*/  LDG.E.U16 R34, desc[UR8][R34.64] ;  /* 0x0000000822227981 */ /* 0x000ee8000c1e1500 */
[----:B------:R0:W-:Y:S04]  /*15830*/  STS.U16 [R81+UR4+0x23d00], R53 ;  /* 0x023d003551007988 */ /* 0x0001e80008000404 */
[----:B------:R1:W4:Y:S04]  /*15840*/  LDG.E.U16 R35, desc[UR8][R36.64] ;  /* 0x0000000824237981 */ /* 0x000328000c1e1500 */
[----:B0-----:R-:W4:Y:S01]  /*15850*/  LDL.64 R52, [R1+0x278] ;  /* 0x0002780001347983 */ /* 0x001f220000100a00 */
[----:B-1----:R-:W-:-:S06]  /*15860*/  IMAD.WIDE R36, R0, 0x2, R84 ;  /* 0x0000000200247825 */ /* 0x002fcc00078e0254 */
[----:B------:R-:W4:Y:S04]  /*15870*/  LDG.E.U16 R36, desc[UR8][R36.64] ;  /* 0x0000000824247981 */ /* 0x000f28000c1e1500 */
[----:B------:R-:W-:Y:S04]  /*15880*/  STS.U16 [R81+UR4+0x24100], R54 ;  /* 0x0241003651007988 */ /* 0x000fe80008000404 */
[----:B------:R0:W-:Y:S04]  /*15890*/  STS.U16 [R81+UR4+0x24500], R55 ;  /* 0x0245003751007988 */ /* 0x0001e80008000404 */
[----:B0-----:R-:W4:Y:S04]  /*158a0*/  LDL.64 R54, [R1+0x238] ;  /* 0x0002380001367983 */ /* 0x001f280000100a00 */
[----:B------:R-:W-:Y:S04]  /*158b0*/  STS.U16 [R81+UR4+0x24900], R56 ;  /* 0x0249003851007988 */ /* 0x000fe80008000404 */
[----:B------:R0:W-:Y:S04]  /*158c0*/  STS.U16 [R81+UR4+0x24d00], R57 ;  /* 0x024d003951007988 */ /* 0x0001e80008000404 */
[----:B0-----:R-:W4:Y:S01]  /*158d0*/  LDL.64 R56, [R1+0x1f8] ;  /* 0x0001f80001387983 */ /* 0x001f220000100a00 */
[----:B--2---:R-:W-:-:S05]  /*158e0*/  IMAD.WIDE R42, R0, 0x2, R42 ;  /* 0x00000002002a7825 */ /* 0x004fca00078e022a */
[----:B------:R0:W2:Y:S02]  /*158f0*/  LDG.E.U16 R61, desc[UR8][R42.64] ;  /* 0x000000082a3d7981 */ /* 0x0000a4000c1e1500 */
[----:B0-----:R-:W-:-:S05]  /*15900*/  IMAD.WIDE R42, R0, 0x2, R62 ;  /* 0x00000002002a7825 */ /* 0x001fca00078e023e */
[----:B------:R0:W4:Y:S02]  /*15910*/  LDG.E.U16 R62, desc[UR8][R42.64] ;  /* 0x000000082a3e7981 */ /* 0x000124000c1e1500 */
        /* <DEDUP_REMOVED lines=10> */
[----:B0-----:R-:W-:-:S06]  /*159c0*/  IMAD.WIDE R42, R0, 0x2, R94 ;  /* 0x00000002002a7825 */ /* 0x001fcc00078e025e */
[----:B------:R-:W4:Y:S01]  /*159d0*/  LDG.E.U16 R42, desc[UR8][R42.64] ;  /* 0x000000082a2a7981 */ /* 0x000f22000c1e1500 */
[----:B---3--:R-:W-:-:S05]  /*159e0*/  IMAD.WIDE R38, R0, 0x2, R38 ;  /* 0x0000000200267825 */ /* 0x008fca00078e0226 */
[----:B------:R0:W3:Y:S01]  /*159f0*/  LDG.E.U16 R37, desc[UR8][R38.64] ;  /* 0x0000000826257981 */ /* 0x0000e2000c1e1500 */
[----:B------:R-:W-:-:S04]  /*15a00*/  IMAD.WIDE R40, R0, 0x2, R40 ;  /* 0x0000000200287825 */ /* 0x000fc800078e0228 */
[C---:B0-----:R-:W-:Y:S02]  /*15a10*/  IMAD.WIDE R38, R0.reuse, 0x2, R46 ;  /* 0x0000000200267825 */ /* 0x041fe400078e022e */
[----:B------:R-:W3:Y:S04]  /*15a20*/  LDL.64 R46, [R1+0x258] ;  /* 0x00025800012e7983 */ /* 0x000ee80000100a00 */
[----:B------:R-:W3:Y:S04]  /*15a30*/  LDG.E.U16 R38, desc[UR8][R38.64] ;  /* 0x0000000826267981 */ /* 0x000ee8000c1e1500 */
[----:B------:R0:W3:Y:S02]  /*15a40*/  LDG.E.U16 R39, desc[UR8][R40.64] ;  /* 0x0000000828277981 */ /* 0x0000e4000c1e1500 */
[----:B0-----:R-:W-:-:S02]  /*15a50*/  IMAD.WIDE R40, R0, 0x2, R48 ;  /* 0x0000000200287825 */ /* 0x001fc400078e0230 */
[----:B------:R-:W3:Y:S04]  /*15a60*/  LDL.64 R48, [R1+0x218] ;  /* 0x0002180001307983 */ /* 0x000ee80000100a00 */
[----:B------:R-:W-:Y:S04]  /*15a70*/  STS.U16 [R81+UR4+0x25100], R58 ;  /* 0x0251003a51007988 */ /* 0x000fe80008000404 */
[----:B------:R0:W-:Y:S04]  /*15a80*/  STS.U16 [R81+UR4+0x25500], R59 ;  /* 0x0255003b51007988 */ /* 0x0001e80008000404 */
[----:B------:R-:W-:Y:S04]  /*15a90*/  STS.U16 [R81+UR4+0x25900], R60 ;  /* 0x0259003c51007988 */ /* 0x000fe80008000404 */
[----:B------:R-:W3:Y:S04]  /*15aa0*/  LDG.E.U16 R40, desc[UR8][R40.64] ;  /* 0x0000000828287981 */ /* 0x000ee8000c1e1500 */
[----:B0-----:R-:W3:Y:S04]  /*15ab0*/  LDL.64 R58, [R1+0x1b8] ;  /* 0x0001b800013a7983 */ /* 0x001ee80000100a00 */
[----:B--2---:R0:W-:Y:S04]  /*15ac0*/  STS.U16 [R81+UR4+0x25d00], R61 ;  /* 0x025d003d51007988 */ /* 0x0041e80008000404 */
[----:B0-----:R-:W2:Y:S04]  /*15ad0*/  LDL.64 R60, [R1+0x178] ;  /* 0x00017800013c7983 */ /* 0x001ea80000100a00 */
[----:B----4-:R-:W-:Y:S04]  /*15ae0*/  STS.U16 [R81+UR4+0x26100], R62 ;  /* 0x0261003e51007988 */ /* 0x010fe80008000404 */
[----:B------:R0:W-:Y:S04]  /*15af0*/  STS.U16 [R81+UR4+0x26500], R63 ;  /* 0x0265003f51007988 */ /* 0x0001e80008000404 */
[----:B0-----:R-:W4:Y:S04]  /*15b00*/  LDL.64 R62, [R1+0x58] ;  /* 0x00005800013e7983 */ /* 0x001f280000100a00 */
[----:B------:R-:W-:Y:S04]  /*15b10*/  STS.U16 [R81+UR4+0x26900], R64 ;  /* 0x0269004051007988 */ /* 0x000fe80008000404 */
[----:B------:R0:W-:Y:S04]  /*15b20*/  STS.U16 [R81+UR4+0x26d00], R65 ;  /* 0x026d004151007988 */ /* 0x0001e80008000404 */
[----:B0-----:R-:W2:Y:S04]  /*15b30*/  LDL.64 R64, [R1+0x138] ;  /* 0x0001380001407983 */ /* 0x001ea80000100a00 */
[----:B------:R-:W-:Y:S04]  /*15b40*/  STS.U16 [R81+UR4+0x27100], R66 ;  /* 0x0271004251007988 */ /* 0x000fe80008000404 */
[----:B------:R0:W-:Y:S04]  /*15b50*/  STS.U16 [R81+UR4+0x27500], R67 ;  /* 0x0275004351007988 */ /* 0x0001e80008000404 */
[----:B0-----:R-:W2:Y:S04]  /*15b60*/  LDL.64 R66, [R1+0x38] ;  /* 0x0000380001427983 */ /* 0x001ea80000100a00 */
[----:B------:R0:W-:Y:S02]  /*15b70*/  STS.U16 [R81+UR4+0x27900], R42 ;  /* 0x0279002a51007988 */ /* 0x0001e40008000404 */
[----:B0-----:R-:W-:-:S02]  /*15b80*/  IMAD.WIDE R42, R0, 0x2, R50 ;  /* 0x00000002002a7825 */ /* 0x001fc400078e0232 */
[----:B------:R-:W2:Y:S04]  /*15b90*/  LDL.64 R50, [R1+0x1d8] ;  /* 0x0001d80001327983 */ /* 0x000ea80000100a00 */
[----:B------:R0:W4:Y:S02]  /*15ba0*/  LDG.E.U16 R41, desc[UR8][R42.64] ;  /* 0x000000082a297981 */ /* 0x000124000c1e1500 */
[----:B0-----:R-:W-:-:S05]  /*15bb0*/  IMAD.WIDE R42, R0, 0x2, R44 ;  /* 0x00000002002a7825 */ /* 0x001fca00078e022c */
        /* <DEDUP_REMOVED lines=19> */
[----:B----4-:R-:W-:-:S05]  /*15cf0*/  IMAD.WIDE R42, R0, 0x2, R52 ;  /* 0x00000002002a7825 */ /* 0x010fca00078e0234 */
[----:B------:R0:W4:Y:S02]  /*15d00*/  LDG.E.U16 R52, desc[UR8][R42.64] ;  /* 0x000000082a347981 */ /* 0x000124000c1e1500 */
[C---:B0-----:R-:W-:Y:S02]  /*15d10*/  IMAD.WIDE R42, R0.reuse, 0x2, R60 ;  /* 0x00000002002a7825 */ /* 0x041fe400078e023c */
[----:B------:R-:W2:Y:S04]  /*15d20*/  LDL.64 R60, [R1+0x98] ;  /* 0x00009800013c7983 */ /* 0x000ea80000100a00 */
[----:B------:R3:W2:Y:S02]  /*15d30*/  LDG.E.U16 R53, desc[UR8][R42.64] ;  /* 0x000000082a357981 */ /* 0x0006a4000c1e1500 */
[----:B---3--:R-:W-:-:S05]  /*15d40*/  IMAD.WIDE R42, R0, 0x2, R54 ;  /* 0x00000002002a7825 */ /* 0x008fca00078e0236 */
[----:B------:R0:W3:Y:S02]  /*15d50*/  LDG.E.U16 R54, desc[UR8][R42.64] ;  /* 0x000000082a367981 */ /* 0x0000e4000c1e1500 */
[C---:B0-----:R-:W-:Y:S02]  /*15d60*/  IMAD.WIDE R42, R0.reuse, 0x2, R64 ;  /* 0x00000002002a7825 */ /* 0x041fe400078e0240 */
[----:B------:R-:W2:Y:S04]  /*15d70*/  LDL.64 R64, [R1+0x18] ;  /* 0x0000180001407983 */ /* 0x000ea80000100a00 */
[----:B------:R0:W2:Y:S02]  /*15d80*/  LDG.E.U16 R55, desc[UR8][R42.64] ;  /* 0x000000082a377981 */ /* 0x0000a4000c1e1500 */
[----:B0-----:R-:W-:-:S05]  /*15d90*/  IMAD.WIDE R42, R0, 0x2, R56 ;  /* 0x00000002002a7825 */ /* 0x001fca00078e0238 */
[----:B------:R0:W2:Y:S04]  /*15da0*/  LDG.E.U16 R56, desc[UR8][R42.64] ;  /* 0x000000082a387981 */ /* 0x0000a8000c1e1500 */
[----:B------:R-:W0:Y:S02]  /*15db0*/  LDL.64 R42, [R1+0xf8] ;  /* 0x0000f800012a7983 */ /* 0x000e240000100a00 */
[----:B0-----:R-:W-:-:S05]  /*15dc0*/  IMAD.WIDE R42, R0, 0x2, R42 ;  /* 0x00000002002a7825 */ /* 0x001fca00078e022a */
        /* <DEDUP_REMOVED lines=27> */
[----:B0-----:R-:W-:-:S06]  /*15f80*/  IMAD.WIDE R42, R0, 0x2, R82 ;  /* 0x00000002002a7825 */ /* 0x001fcc00078e0252 */
[----:B------:R0:W2:Y:S02]  /*15f90*/  LDG.E.U16 R42, desc[UR8][R42.64] ;  /* 0x000000082a2a7981 */ /* 0x0000a4000c1e1500 */
[----:B0-----:R-:W-:-:S05]  /*15fa0*/  LOP3.LUT R43, R68, 0x20, RZ, 0x3c, !PT ;  /* 0x00000020442b7812 */ /* 0x001fca00078e3cff */
[----:B------:R0:W-:Y:S02]  /*15fb0*/  STS.U16 [R43+UR4+0x27d00], R4 ;  /* 0x027d00042b007988 */ /* 0x0001e40008000404 */
        /* <DEDUP_REMOVED lines=25> */
[----:B------:R-:W-:-:S03]  /*16150*/  LOP3.LUT R43, R68, 0x60, RZ, 0x3c, !PT ;  /* 0x00000060442b7812 */ /* 0x000fc600078e3cff */
        /* <DEDUP_REMOVED lines=21> */
[----:B----4-:R-:W-:Y:S04]  /*162b0*/  STS.U16 [R43+UR4+0x23700], R52 ;  /* 0x023700342b007988 */ /* 0x010fe80008000404 */
[----:B------:R-:W-:Y:S04]  /*162c0*/  STS.U16 [R43+UR4+0x23b00], R53 ;  /* 0x023b00352b007988 */ /* 0x000fe80008000404 */
[----:B---3--:R-:W-:Y:S04]  /*162d0*/  STS.U16 [R43+UR4+0x23f00], R54 ;  /* 0x023f00362b007988 */ /* 0x008fe80008000404 */
[----:B------:R-:W-:Y:S04]  /*162e0*/  STS.U16 [R43+UR4+0x24300], R55 ;  /* 0x024300372b007988 */ /* 0x000fe80008000404 */
[----:B------:R-:W-:Y:S04]  /*162f0*/  STS.U16 [R43+UR4+0x24700], R56 ;  /* 0x024700382b007988 */ /* 0x000fe80008000404 */
[----:B------:R-:W-:Y:S04]  /*16300*/  STS.U16 [R43+UR4+0x24b00], R57 ;  /* 0x024b00392b007988 */ /* 0x000fe80008000404 */
[----:B--2---:R-:W-:Y:S04]  /*16310*/  STS.U16 [R43+UR4+0x24f00], R58 ;  /* 0x024f003a2b007988 */ /* 0x004fe80008000404 */
        /* <DEDUP_REMOVED lines=8> */
[----:B------:R-:W-:-:S03]  /*163a0*/  FADD R3, -R69, R3 ;  /* 0x0000000345037221 */ /* 0x000fc60000000100 */
[----:B------:R-:W-:Y:S04]  /*163b0*/  STS.U16 [R43+UR4+0x27300], R67 ;  /* 0x027300432b007988 */ /* 0x000fe80008000404 */
[----:B------:R-:W-:Y:S01]  /*163c0*/  STS.U16 [R43+UR4+0x27700], R81 ;  /* 0x027700512b007988 */ /* 0x000fe20008000404 */
[----:B------:R-:W-:-:S03]  /*163d0*/  FMUL R3, R3, 1.4426950216293334961 ;  /* 0x3fb8aa3b03037820 */ /* 0x000fc60000400000 */
[----:B------:R-:W-:Y:S03]  /*163e0*/  STS.U16 [R43+UR4+0x27b00], R124 ;  /* 0x027b007c2b007988 */ /* 0x000fe60008000404 */
[----:B------:R-:W0:Y:S01]  /*163f0*/  MUFU.EX2 R3, R3 ;  /* 0x0000000300037308 */ /* 0x000e220000000800 */
[----:B------:R1:W-:Y:S01]  /*16400*/  STS.U16 [R43+UR4+0x27f00], R42 ;  /* 0x027f002a2b007988 */ /* 0x0003e20008000404 */
[----:B------:R-:W2:Y:S02]  /*16410*/  FENCE.VIEW.ASYNC.T ;  /* 0x00000000000073c6 */ /* 0x000ea40000000200 */
[----:B--2---:R-:W-:Y:S06]  /*16420*/  BAR.SYNC.DEFER_BLOCKING 0x0 ;  /* 0x0000000000007b1d */ /* 0x004fec0000010000 */
[----:B-1----:R-:W-:Y:S01]  /*16430*/  LDTM.16dp32bit_t0_t15.x64 R4, tmem[UR7] ;  /* 0x00000007000479ee */ /* 0x002fe20008b00000 */
[----:B------:R-:W0:Y:S01]  /*16440*/  LDTM.16dp32bit_t16_t31.x64 R4, tmem[UR7+0x40] ;  /* 0x00004007000479ee */ /* 0x000e220008b20000 */
[----:B------:R-:W-:Y:S01]  /*16450*/  NOP ;  /* 0x0000000000007918 */ /* 0x000fe20000000000 */
[C---:B0-----:R-:W-:Y:S01]  /*16460*/  FMUL R4, R3.reuse, R4 ;  /* 0x0000000403047220 */ /* 0x041fe20000400000 */
        /* <DEDUP_REMOVED lines=63> */
[----:B------:R-:W-:Y:S01]  /*16860*/  STTM.16dp32bit_t0_t15.x64 tmem[UR7], R4 ;  /* 0x00000004000079ed */ /* 0x000fe20008b00007 */
[----:B------:R0:W-:Y:S01]  /*16870*/  STTM.16dp32bit_t16_t31.x64 tmem[UR7+0x40], R4 ;  /* 0x00004004000079ed */ /* 0x0001e20008b20007 */
[----:B------:R-:W1:Y:S02]  /*16880*/  FENCE.VIEW.ASYNC.T ;  /* 0x00000000000073c6 */ /* 0x000e640000000200 */
[----:B-1----:R-:W-:Y:S06]  /*16890*/  BAR.SYNC.DEFER_BLOCKING 0x0 ;  /* 0x0000000000007b1d */ /* 0x002fec0000010000 */
[----:B------:R1:W-:Y:S06]  /*168a0*/  MEMBAR.ALL.CTA ;  /* 0x0000000000007992 */ /* 0x0003ec0000008000 */
[----:B-1----:R-:W1:Y:S01]  /*168b0*/  FENCE.VIEW.ASYNC.S ;  /* 0x00000000000073c6 */ /* 0x002e620000000000 */
[----:B0-----:R-:W-:-:S05]  /*168c0*/  LEA R4, R75, UR4, 0x3 ;  /* 0x000000044b047c11 */ /* 0x001fca000f8e18ff */
[----:B------:R-:W-:Y:S02]  /*168d0*/  VIADD R4, R4, 0x38000 ;  /* 0x0003800004047836 */ /* 0x000fe40000000000 */
[----:B------:R-:W-:-:S03]  /*168e0*/  IMAD.MOV.U32 R6, RZ, RZ, R80 ;  /* 0x000000ffff067224 */ /* 0x000fc600078e0050 */
[----:B------:R-:W-:Y:S01]  /*168f0*/  R2UR UR6, R4 ;  /* 0x00000000040672ca */ /* 0x000fe200000e0000 */
[----:B-1----:R-:W-:Y:S06]  /*16900*/  BAR.SYNC.DEFER_BLOCKING 0x0 ;  /* 0x0000000000007b1d */ /* 0x002fec0000010000 */
[----:B------:R-:W-:Y:S08]  /*16910*/  @P5 BRA `(.L_x_16) ;  /* 0x00000004001c5947 */ /* 0x000ff00003800000 */
[----:B------:R-:W2:Y:S04]  /*16920*/  LDL R81, [R1+0x720] ;  /* 0x0007200001517983 */ /* 0x000ea80000100800 */
[----:B------:R-:W3:Y:S04]  /*16930*/  LDL.64 R56, [R1+0x718] ;  /* 0x0007180001387983 */ /* 0x000ee80000100a00 */
[----:B------:R-:W4:Y:S04]  /*16940*/  LDL.64 R58, [R1+0x710] ;  /* 0x00071000013a7983 */ /* 0x000f280000100a00 */
[----:B------:R-:W5:Y:S04]  /*16950*/  LDL.64 R60, [R1+0x708] ;  /* 0x00070800013c7983 */ /* 0x000f680000100a00 */
[----:B------:R-:W3:Y:S04]  /*16960*/  LDL.64 R62, [R1+0x700] ;  /* 0x00070000013e7983 */ /* 0x000ee80000100a00 */
[----:B------:R-:W3:Y:S04]  /*16970*/  LDL.64 R64, [R1+0x6f8] ;  /* 0x0006f80001407983 */ /* 0x000ee80000100a00 */
[----:B------:R-:W4:Y:S01]  /*16980*/  LDL.64 R66, [R1+0x6f0] ;  /* 0x0006f00001427983 */ /* 0x000f220000100a00 */
[----:B------:R-:W-:-:S13]  /*16990*/  ELECT P4, URZ, PT ;  /* 0x0000000000ff782f */ /* 0x000fda0003880000 */
[----:B------:R-:W-:-:S05]  /*169a0*/  @P4 IMAD.MOV.U32 R5, RZ, RZ, 0x40004040 ;  /* 0x40004040ff054424 */ /* 0x000fca00078e00ff */
[----:B------:R-:W-:Y:S01]  /*169b0*/  @P4 R2UR UR71, R5 ;  /* 0x00000000054742ca */ /* 0x000fe200000e0000 */
[----:B------:R-:W-:Y:S01]  /*169c0*/  UMOV UR72, 0x0 ;  /* 0x0000000000487882 */ /* 0x000fe20000000000 */
[----:B------:R-:W-:Y:S01]  /*169d0*/  MOV.SPILL R7, UR21 ;  /* 0x0000001500077c02 */ /* 0x000fe20009000f00 */
[----:B------:R-:W-:Y:S01]  /*169e0*/  UMOV UR73, 0x4400490 ;  /* 0x0440049000497882 */ /* 0x000fe20000000000 */
[----:B------:R-:W-:Y:S02]  /*169f0*/  MOV.SPILL R8, UR20 ;  /* 0x0000001400087c02 */ /* 0x000fe40009000f00 */
[----:B------:R-:W-:Y:S02]  /*16a00*/  MOV.SPILL R9, UR19 ;  /* 0x0000001300097c02 */ /* 0x000fe40009000f00 */
[----:B------:R-:W-:Y:S02]  /*16a10*/  MOV.SPILL R10, UR18 ;  /* 0x00000012000a7c02 */ /* 0x000fe40009000f00 */
[----:B------:R-:W-:-:S02]  /*16a20*/  MOV.SPILL R11, UR17 ;  /* 0x00000011000b7c02 */ /* 0x000fc40009000f00 */
[----:B------:R-:W-:Y:S02]  /*16a30*/  MOV.SPILL R12, UR16 ;  /* 0x00000010000c7c02 */ /* 0x000fe40009000f00 */
[----:B------:R-:W-:Y:S02]  /*16a40*/  MOV.SPILL R13, UR15 ;  /* 0x0000000f000d7c02 */ /* 0x000fe40009000f00 */
[----:B------:R-:W-:Y:S02]  /*16a50*/  MOV.SPILL R14, UR14 ;  /* 0x0000000e000e7c02 */ /* 0x000fe40009000f00 */
[----:B------:R-:W-:Y:S02]  /*16a60*/  MOV.SPILL R15, UR11 ;  /* 0x0000000b000f7c02 */ /* 0x000fe40009000f00 */
[----:B------:R-:W-:Y:S01]  /*16a70*/  MOV.SPILL R16, UR10 ;  /* 0x0000000a00107c02 */ /* 0x000fe20009000f00 */
[----:B------:R-:W-:Y:S01]  /*16a80*/  IMAD.MOV.U32 R5, RZ, RZ, RZ ;  /* 0x000000ffff057224 */ /* 0x000fe200078e00ff */
[----:B------:R-:W-:-:S02]  /*16a90*/  MOV.SPILL R17, UR9 ;  /* 0x0000000900117c02 */ /* 0x000fc40009000f00 */
[----:B------:R-:W-:Y:S02]  /*16aa0*/  MOV.SPILL R18, UR8 ;  /* 0x0000000800127c02 */ /* 0x000fe40009000f00 */
[----:B--2---:R-:W-:-:S13]  /*16ab0*/  R2UR UR70, R81 ;  /* 0x00000000514672ca */ /* 0x004fda00000e0000 */
[----:B------:R-:W-:-:S05]  /*16ac0*/  IMAD.U32 R4, RZ, RZ, UR70 ;  /* 0x00000046ff047e24 */ /* 0x000fca000f8e00ff */
[----:B------:R-:W-:Y:S02]  /*16ad0*/  @P4 R2UR UR70, R4 ;  /* 0x00000000044642ca */ /* 0x000fe400000e0000 */
[----:B---3--:R-:W-:Y:S02]  /*16ae0*/  R2UR UR20, R56 ;  /* 0x00000000381472ca */ /* 0x008fe400000e0000 */
[----:B------:R-:W-:-:S09]  /*16af0*/  R2UR UR21, R57 ;  /* 0x00000000391572ca */ /* 0x000fd200000e0000 */
[----:B------:R0:W-:Y:S01]  /*16b00*/  UTCHMMA tmem[UR75], gdesc[UR70], tmem[UR5], tmem[UR72], idesc[UR73], UPT ;  /* 0x00ff48464b0079ea */ /* 0x0001e2000b800005 */
[----:B----4-:R-:W-:Y:S02]  /*16b10*/  R2UR UR18, R58 ;  /* 0x000000003a1272ca */ /* 0x010fe400000e0000 */
[----:B------:R-:W-:Y:S01]  /*16b20*/  R2UR UR19, R59 ;  /* 0x000000003b1372ca */ /* 0x000fe200000e0000 */
[----:B0-----:R-:W-:Y:S02]  /*16b30*/  UIADD3 UR71, UPT, UPT, UR5, 0x108, URZ ;  /* 0x0000010805477890 */ /* 0x001fe4000fffe0ff */
[----:B------:R-:W-:Y:S01]  /*16b40*/  UIADD3 UR70, UPT, UPT, UR5, 0x110, URZ ;  /* 0x0000011005467890 */ /* 0x000fe2000fffe0ff */
[----:B-----5:R-:W-:Y:S02]  /*16b50*/  R2UR UR16, R60 ;  /* 0x000000003c1072ca */ /* 0x020fe400000e0000 */
[----:B------:R-:W-:-:S04]  /*16b60*/  R2UR UR17, R61 ;  /* 0x000000003d1172ca */ /* 0x000fc800000e0000 */
[----:B------:R0:W-:Y:S02]  /*16b70*/  UTCHMMA tmem[UR71], gdesc[UR12], tmem[UR5], tmem[UR72], idesc[UR73], UPT ;  /* 0x00ff480c470079ea */ /* 0x0001e4000b800005 */
[----:B------:R1:W-:Y:S01]  /*16b80*/  UTCHMMA tmem[UR70], gdesc[UR20], tmem[UR5], tmem[UR72], idesc[UR73], UPT ;  /* 0x00ff4814460079ea */ /* 0x0003e2000b800005 */
[----:B------:R-:W-:Y:S02]  /*16b90*/  R2UR UR14, R62 ;  /* 0x000000003e0e72ca */ /* 0x000fe400000e0000 */
[----:B------:R-:W-:Y:S01]  /*16ba0*/  R2UR UR15, R63 ;  /* 0x000000003f0f72ca */ /* 0x000fe200000e0000 */
[----:B0-----:R-:W-:Y:S02]  /*16bb0*/  UIADD3 UR71, UPT, UPT, UR5, 0x120, URZ ;  /* 0x0000012005477890 */ /* 0x001fe4000fffe0ff */
[----:B-1----:R-:W-:Y:S01]  /*16bc0*/  UIADD3 UR70, UPT, UPT, UR5, 0x118, URZ ;  /* 0x0000011805467890 */ /* 0x002fe2000fffe0ff */
[----:B------:R-:W-:Y:S02]  /*16bd0*/  R2UR UR10, R64 ;  /* 0x00000000400a72ca */ /* 0x000fe400000e0000 */
[----:B------:R-:W-:Y:S01]  /*16be0*/  R2UR UR11, R65 ;  /* 0x00000000410b72ca */ /* 0x000fe200000e0000 */
[----:B------:R-:W-:-:S05]  /*16bf0*/  IMAD.U32 R4, RZ, RZ, UR6 ;  /* 0x00000006ff047e24 */ /* 0x000fca000f8e00ff */
[----:B------:R0:W-:Y:S01]  /*16c00*/  UTCHMMA tmem[UR70], gdesc[UR18], tmem[UR5], tmem[UR72], idesc[UR73], UPT ;  /* 0x00ff4812460079ea */ /* 0x0001e2000b800005 */
[----:B------:R1:W-:Y:S01]  /*16c10*/  UTCHMMA tmem[UR71], gdesc[UR16], tmem[UR5], tmem[UR72], idesc[UR73], UPT ;  /* 0x00ff4810470079ea */ /* 0x0003e2000b800005 */
[----:B------:R-:W-:Y:S01]  /*16c20*/  @P4 MOV R4, R4 ;  /* 0x0000000400044202 */ /* 0x000fe20000000f00 */
[----:B0-----:R-:W-:Y:S02]  /*16c30*/  UIADD3 UR70, UPT, UPT, UR5, 0x128, URZ ;  /* 0x0000012805467890 */ /* 0x001fe4000fffe0ff */
[----:B-1----:R-:W-:Y:S01]  /*16c40*/  UIADD3 UR71, UPT, UPT, UR5, 0x130, URZ ;  /* 0x0000013005477890 */ /* 0x002fe2000fffe0ff */
[----:B------:R-:W-:Y:S02]  /*16c50*/  R2UR UR8, R66 ;  /* 0x00000000420872ca */ /* 0x000fe400000e0000 */
[----:B------:R-:W-:-:S04]  /*16c60*/  R2UR UR9, R67 ;  /* 0x00000000430972ca */ /* 0x000fc800000e0000 */
[----:B------:R-:W-:Y:S02]  /*16c70*/  UTCHMMA tmem[UR70], gdesc[UR14], tmem[UR5], tmem[UR72], idesc[UR73], UPT ;  /* 0x00ff480e460079ea */ /* 0x000fe4000b800005 */
[----:B------:R0:W-:Y:S02]  /*16c80*/  UTCHMMA tmem[UR71], gdesc[UR10], tmem[UR5], tmem[UR72], idesc[UR73], UPT ;  /* 0x00ff480a470079ea */ /* 0x0001e4000b800005 */
[----:B0-----:R-:W-:Y:S01]  /*16c90*/  @P4 R2UR UR71, R4 ;  /* 0x00000000044742ca */ /* 0x001fe200000e0000 */
[----:B------:R-:W-:-:S09]  /*16ca0*/  UIADD3 UR70, UPT, UPT, UR5, 0x138, URZ ;  /* 0x0000013805467890 */ /* 0x000fd2000fffe0ff */
[----:B------:R0:W-:Y:S03]  /*16cb0*/  UTCHMMA tmem[UR70], gdesc[UR8], tmem[UR5], tmem[UR72], idesc[UR73], UPT ;  /* 0x00ff4808460079ea */ /* 0x0001e6000b800005 */
[----:B------:R1:W-:Y:S01]  /*16cc0*/  UTCBAR [UR71], URZ ;  /* 0x000000ff470073e9 */ /* 0x0003e200080000ff */
[----:B------:R-:W-:Y:S02]  /*16cd0*/  R2UR.FILL UR21, R7 ;  /* 0x00000000071572ca */ /* 0x000fe400004e0000 */
[----:B------:R-:W-:Y:S02]  /*16ce0*/  R2UR.FILL UR20, R8 ;  /* 0x00000000081472ca */ /* 0x000fe400004e0000 */
[----:B------:R-:W-:Y:S02]  /*16cf0*/  R2UR.FILL UR19, R9 ;  /* 0x00000000091372ca */ /* 0x000fe400004e0000 */
[----:B------:R-:W-:-:S02]  /*16d00*/  R2UR.FILL UR18, R10 ;  /* 0x000000000a1272ca */ /* 0x000fc400004e0000 */
[----:B------:R-:W-:Y:S02]  /*16d10*/  R2UR.FILL UR17, R11 ;  /* 0x000000000b1172ca */ /* 0x000fe400004e0000 */
[----:B------:R-:W-:Y:S02]  /*16d20*/  R2UR.FILL UR16, R12 ;  /* 0x000000000c1072ca */ /* 0x000fe400004e0000 */
[----:B------:R-:W-:Y:S02]  /*16d30*/  R2UR.FILL UR15, R13 ;  /* 0x000000000d0f72ca */ /* 0x000fe400004e0000 */
[----:B------:R-:W-:Y:S02]  /*16d40*/  R2UR.FILL UR14, R14 ;  /* 0x000000000e0e72ca */ /* 0x000fe400004e0000 */
[----:B------:R-:W-:Y:S02]  /*16d50*/  R2UR.FILL UR11, R15 ;  /* 0x000000000f0b72ca */ /* 0x000fe400004e0000 */
[----:B------:R-:W-:-:S02]  /*16d60*/  R2UR.FILL UR10, R16 ;  /* 0x00000000100a72ca */ /* 0x000fc400004e0000 */
[----:B0-----:R-:W-:Y:S02]  /*16d70*/  R2UR.FILL UR9, R17 ;  /* 0x00000000110972ca */ /* 0x001fe400004e0000 */
[----:B-1----:R-:W-:-:S15]  /*16d80*/  R2UR.FILL UR8, R18 ;  /* 0x00000000120872ca */ /* 0x002fde00004e0000 */
.L_x_16:
[----:B------:R-:W0:Y:S01]  /*16d90*/  S2R R7, SR_CTAID.X ;  /* 0x0000000000077919 */ /* 0x000e220000002500 */
[----:B------:R-:W1:Y:S01]  /*16da0*/  LDC R4, c[0x0][0x3d4] ;  /* 0x0000f500ff047b82 */ /* 0x000e620000000800 */
[----:B------:R-:W-:Y:S02]  /*16db0*/  VIADD R75, R75, 0x1 ;  /* 0x000000014b4b7836 */ /* 0x000fe40000000000 */
[----:B------:R-:W-:Y:S01]  /*16dc0*/  FFMA R79, R3, R79, R78 ;  /* 0x0000004f034f7223 */ /* 0x000fe2000000004e */
[----:B------:R-:W-:Y:S02]  /*16dd0*/  IMAD.MOV.U32 R36, RZ, RZ, R6 ;  /* 0x000000ffff247224 */ /* 0x000fe400078e0006 */
[C---:B------:R-:W-:Y:S02]  /*16de0*/  ISETP.GT.AND P4, PT, R75.reuse, 0x1, PT ;  /* 0x000000014b00780c */ /* 0x040fe40003f84270 */
[----:B------:R-:W2:Y:S02]  /*16df0*/  LDC R5, c[0x0][0x3c4] ;  /* 0x0000f100ff057b82 */ /* 0x000ea40000000800 */
[----:B------:R-:W-:-:S02]  /*16e00*/  SEL R75, R75, RZ, !P4 ;  /* 0x000000ff4b4b7207 */ /* 0x000fc40006000000 */
[----:B------:R-:W-:-:S04]  /*16e10*/  SEL R80, RZ, 0x1, !P4 ;  /* 0x00000001ff507807 */ /* 0x000fc80006000000 */
[----:B------:R-:W-:Y:S01]  /*16e20*/  LOP3.LUT R80, R6, R80, RZ, 0x3c, !PT ;  /* 0x0000005006507212 */ /* 0x000fe200078e3cff */
[----:B-1----:R-:W-:-:S04]  /*16e30*/  IMAD.SHL.U32 R3, R4, 0x80, RZ ;  /* 0x0000008004037824 */ /* 0x002fc800078e00ff */
[----:B------:R-:W-:Y:S02]  /*16e40*/  IMAD.IADD R0, R3, 0x1, R0 ;  /* 0x0000000103007824 */ /* 0x000fe400078e0200 */
[----:B0-----:R-:W-:Y:S02]  /*16e50*/  IMAD.SHL.U32 R7, R7, 0x40, RZ ;  /* 0x0000004007077824 */ /* 0x001fe400078e00ff */
[----:B--2---:R-:W-:Y:S02]  /*16e60*/  IMAD.SHL.U32 R3, R5, 0x80, RZ ;  /* 0x0000008005037824 */ /* 0x004fe400078e00ff */
[----:B------:R-:W-:Y:S02]  /*16e70*/  VIADD R7, R7, 0xffffffc0 ;  /* 0xffffffc007077836 */ /* 0x000fe40000000000 */
[----:B------:R-:W-:Y:S02]  /*16e80*/  IMAD.IADD R2, R3, 0x1, R2 ;  /* 0x0000000103027824 */ /* 0x000fe400078e0202 */
[----:B------:R-:W-:Y:S01]  /*16e90*/  IMAD.MOV.U32 R3, RZ, RZ, R69 ;  /* 0x000000ffff037224 */ /* 0x000fe200078e0045 */
[----:B------:R-:W-:-:S13]  /*16ea0*/  ISETP.GE.AND P4, PT, R72, R7, PT ;  /* 0x000000074800720c */ /* 0x000fda0003f86270 */
[----:B------:R-:W-:Y:S05]  /*16eb0*/  @!P4 BRA `(.L_x_17) ;  /* 0xffffff98004cc947 */ /* 0x000fea000383ffff */
.L_x_12:
[----:B------:R-:W1:Y:S02]  /*16ec0*/  S2R R4, SR_CTAID.X ;  /* 0x0000000000047919 */ /* 0x000e640000002500 */
[----:B-1----:R-:W-:-:S04]  /*16ed0*/  IMAD.SHL.U32 R4, R4, 0x40, RZ ;  /* 0x0000004004047824 */ /* 0x002fc800078e00ff */
[----:B------:R-:W-:Y:S02]  /*16ee0*/  VIADD R5, R4, 0x40 ;  /* 0x0000004004057836 */ /* 0x000fe40000000000 */
[----:B------:R-:W1:Y:S03]  /*16ef0*/  S2R R4, SR_TID.X ;  /* 0x0000000000047919 */ /* 0x000e660000002100 */
[----:B------:R-:W-:Y:S02]  /*16f00*/  ISETP.GE.AND P1, PT, R5, 0x1, PT ;  /* 0x000000010500780c */ /* 0x000fe40003f26270 */
[C---:B-1----:R-:W-:Y:S02]  /*16f10*/  LOP3.LUT R0, R4.reuse, 0x10, RZ, 0xc0, !PT ;  /* 0x0000001004007812 */ /* 0x042fe400078ec0ff */
[----:B------:R-:W-:Y:S02]  /*16f20*/  LOP3.LUT R3, R4, 0x80, RZ, 0xc0, !PT ;  /* 0x0000008004037812 */ /* 0x000fe400078ec0ff */
[----:B------:R-:W-:-:S05]  /*16f30*/  LEA R0, R0, UR4, 0x8 ;  /* 0x0000000400007c11 */ /* 0x000fca000f8e40ff */
[----:B------:R-:W-:Y:S01]  /*16f40*/  IMAD R2, R3, 0x40, R0 ;  /* 0x0000004003027824 */ /* 0x000fe200078e0200 */
[----:B------:R-:W-:Y:S01]  /*16f50*/  LOP3.LUT R3, R4, 0xf, RZ, 0xc0, !PT ;  /* 0x0000000f04037812 */ /* 0x000fe200078ec0ff */
[----:B------:R-:W-:Y:S06]  /*16f60*/  @!P1 BRA `(.L_x_18) ;  /* 0x00000000000c9947 */ /* 0x000fec0003800000 */
[----:B------:R-:W-:-:S04]  /*16f70*/  IMAD.U32 R6, R6, -0x80000000, RZ ;  /* 0x8000000006067824 */ /* 0x000fc800078e00ff */
[----:B------:R-:W1:Y:S02]  /*16f80*/  SYNCS.PHASECHK.TRANS64.TRYWAIT P1, [UR6], R6 ;  /* 0x00000006ff0075a7 */ /* 0x000e640008021106 */
[----:B-1----:R-:W-:Y:S05]  /*16f90*/  @!P1 BRA `(.L_x_19) ;  /* 0x0000002800fc9947 */ /* 0x002fea0003800000 */
.L_x_18:
[----:B------:R-:W1:Y:S01]  /*16fa0*/  S2R R84, SR_TID.X ;  /* 0x0000000000547919 */ /* 0x000e620000002100 */
[C---:B------:R-:W-:Y:S01]  /*16fb0*/  FMUL R0, R79.reuse, 8388608 ;  /* 0x4b0000004f007820 */ /* 0x040fe20000400000 */
[----:B------:R-:W-:Y:S01]  /*16fc0*/  FSETP.GEU.AND P2, PT, R79, 1.175494350822287508e-38, PT ;  /* 0x008000004f00780b */ /* 0x000fe20003f4e000 */
[----:B------:R-:W-:Y:S01]  /*16fd0*/  IMAD R72, R3, 0x10, R2 ;  /* 0x0000001003487824 */ /* 0x000fe200078e0202 */
[----:B------:R-:W-:Y:S01]  /*16fe0*/  BAR.SYNC.DEFER_BLOCKING 0x0 ;  /* 0x0000000000007b1d */ /* 0x000fe20000010000 */
[C---:B------:R-:W-:Y:S01]  /*16ff0*/  FSETP.GT.AND P1, PT, |R79|.reuse, 8.50705917302346158658e+37, PT ;  /* 0x7e8000004f00780b */ /* 0x040fe20003f24200 */
[----:B------:R-:W-:Y:S01]  /*17000*/  IMAD.MOV.U32 R75, RZ, RZ, 0x3dc6b27f ;  /* 0x3dc6b27fff4b7424 */ /* 0x000fe200078e00ff */
[----:B------:R-:W-:Y:S02]  /*17010*/  FSEL R0, R0, R79, !P2 ;  /* 0x0000004f00007208 */ /* 0x000fe40005000000 */
[----:B------:R-:W-:-:S03]  /*17020*/  FSETP.GEU.AND P3, PT, |R79|, 1.175494350822287508e-38, PT ;  /* 0x008000004f00780b */ /* 0x000fc60003f6e200 */
[----:B------:R-:W2:Y:S01]  /*17030*/  LDC R95, c[0x0][0x3e8] ;  /* 0x0000fa00ff5f7b82 */ /* 0x000ea20000000800 */
[----:B------:R-:W3:Y:S01]  /*17040*/  S2R R86, SR_CTAID.X ;  /* 0x0000000000567919 */ /* 0x000ee20000002500 */
[----:B------:R-:W4:Y:S04]  /*17050*/  S2R R88, SR_TID.X ;  /* 0x0000000000587919 */ /* 0x000f280000002100 */
[----:B------:R-:W-:Y:S01]  /*17060*/  @P1 FMUL R79, R79, 0.25 ;  /* 0x3e8000004f4f1820 */ /* 0x000fe20000400000 */
[----:B------:R-:W5:Y:S03]  /*17070*/  S2R R87, SR_CTAID.Y ;  /* 0x0000000000577919 */ /* 0x000f660000002600 */
[----:B------:R-:W-:-:S04]  /*17080*/  @!P3 FMUL R79, R79, 16777216 ;  /* 0x4b8000004f4fb820 */ /* 0x000fc80000400000 */
[----:B------:R-:W0:Y:S01]  /*17090*/  MUFU.RCP R76, R79 ;  /* 0x0000004f004c7308 */ /* 0x000e220000001000 */
[----:B------:R-:W0:Y:S02]  /*170a0*/  @!P0 SYNCS.CCTL.IV [UR4+0x38000] ;  /* 0x03800000ff0089b1 */ /* 0x000e240008000004 */
[----:B0-----:R-:W-:Y:S01]  /*170b0*/  BAR.SYNC.DEFER_BLOCKING 0x0 ;  /* 0x0000000000007b1d */ /* 0x001fe20000010000 */
[--C-:B-1----:R-:W-:Y:S01]  /*170c0*/  SHF.R.U32.HI R2, RZ, 0x2, R84.reuse ;  /* 0x00000002ff027819 */ /* 0x102fe20000011654 */
[C---:B------:R-:W-:Y:S01]  /*170d0*/  IMAD.SHL.U32 R68, R84.reuse, 0x10, RZ ;  /* 0x0000001054447824 */ /* 0x040fe200078e00ff */
[----:B------:R-:W-:Y:S02]  /*170e0*/  LOP3.LUT R77, R84, 0x60, RZ, 0xc0, !PT ;  /* 0x00000060544d7812 */ /* 0x000fe400078ec0ff */
[----:B------:R-:W-:Y:S01]  /*170f0*/  LOP3.LUT R3, R2, 0x38, RZ, 0xc0, !PT ;  /* 0x0000003802037812 */ /* 0x000fe200078ec0ff */
[----:B------:R-:W-:Y:S01]  /*17100*/  VIADD R2, R0, 0xc0cafb0d ;  /* 0xc0cafb0d00027836 */ /* 0x000fe20000000000 */
[----:B------:R-:W-:Y:S01]  /*17110*/  LOP3.LUT R73, R68, 0x30, RZ, 0xc0, !PT ;  /* 0x0000003044497812 */ /* 0x000fe200078ec0ff */
[----:B------:R-:W-:Y:S01]  /*17120*/  LDTM.16dp32bit_t0_t15.x64 R4, tmem[UR7] ;  /* 0x00000007000479ee */ /* 0x000fe20008b00000 */
[----:B------:R-:W0:Y:S01]  /*17130*/  LDTM.16dp32bit_t16_t31.x64 R4, tmem[UR7+0x40] ;  /* 0x00004007000479ee */ /* 0x000e220008b20000 */
[----:B------:R-:W-:-:S02]  /*17140*/  LOP3.LUT R70, R3, 0x1f, R84, 0xf8, !PT ;  /* 0x0000001f03467812 */ /* 0x000fc400078ef854 */
[----:B------:R-:W-:Y:S02]  /*17150*/  LOP3.LUT R71, R2, 0xff800000, RZ, 0xc0, !PT ;  /* 0xff80000002477812 */ /* 0x000fe400078ec0ff */
[----:B------:R-:W-:Y:S01]  /*17160*/  FSEL R3, RZ, -23, P2 ;  /* 0xc1b80000ff037808 */ /* 0x000fe20001000000 */
[----:B------:R-:W-:Y:S01]  /*17170*/  IMAD.SHL.U32 R2, R70, 0x8, RZ ;  /* 0x0000000846027824 */ /* 0x000fe200078e00ff */
[----:B------:R-:W-:Y:S01]  /*17180*/  I2FP.F32.S32 R68, R71 ;  /* 0x0000004700447245 */ /* 0x000fe20000201400 */
[----:B------:R-:W-:Y:S02]  /*17190*/  IMAD.IADD R70, R0, 0x1, -R71 ;  /* 0x0000000100467824 */ /* 0x000fe400078e0a47 */
[----:B---3--:R-:W-:Y:S01]  /*171a0*/  IMAD.SHL.U32 R86, R86, 0x40, RZ ;  /* 0x0000004056567824 */ /* 0x008fe200078e00ff */
[----:B------:R-:W-:Y:S01]  /*171b0*/  LOP3.LUT R74, R2, 0xc0, RZ, 0xc0, !PT ;  /* 0x000000c0024a7812 */ /* 0x000fe200078ec0ff */
[----:B------:R-:W-:Y:S01]  /*171c0*/  FADD R70, R70, -1 ;  /* 0xbf80000046467421 */ /* 0x000fe20000000000 */
[----:B------:R-:W-:-:S02]  /*171d0*/  IMAD R2, R77, 0x8, R72 ;  /* 0x000000084d027824 */ /* 0x000fc400078e0248 */
[----:B------:R-:W-:Y:S01]  /*171e0*/  FFMA.FTZ R3, R68, 1.1920928955078125e-07, R3 ;  /* 0x3400000044037823 */ /* 0x000fe20000010003 */
[----:B------:R-:W-:Y:S01]  /*171f0*/  IADD3 R72, PT, PT, R74, UR4, R73 ;  /* 0x000000044a487c10 */ /* 0x000fe2000fffe049 */
[----:B------:R-:W-:Y:S01]  /*17200*/  FFMA.FTZ R71, R70, R75, -0.16845393180847167969 ;  /* 0xbe2c7f3046477423 */ /* 0x000fe2000001004b */
[----:B------:R-:W1:Y:S01]  /*17210*/  @!P0 SYNCS.CCTL.IV [UR4+0x38008] ;  /* 0x03800800ff0089b1 */ /* 0x000e620008000004 */
[----:B------:R-:W-:Y:S01]  /*17220*/  ISETP.GE.U32.AND P0, PT, R0, 0x7f800000, PT ;  /* 0x7f8000000000780c */ /* 0x000fe20003f06070 */
[----:B------:R-:W-:Y:S01]  /*17230*/  NOP ;  /* 0x0000000000007918 */ /* 0x000fe20000000000 */
[----:B------:R-:W-:Y:S01]  /*17240*/  FFMA.FTZ R71, R70, R71, 0.1716887056827545166 ;  /* 0x3e2fcf2a46477423 */ /* 0x000fe20000010047 */
[----:B------:R3:W-:Y:S01]  /*17250*/  STL [R1+0x30], R72 ;  /* 0x0000304801007387 */ /* 0x0007e20000100800 */
[----:B----4-:R-:W-:Y:S02]  /*17260*/  LOP3.LUT R86, R86, 0x3f, R88, 0xf8, !PT ;  /* 0x0000003f56567812 */ /* 0x010fe400078ef858 */
[----:B------:R-:W-:Y:S01]  /*17270*/  FFMA.FTZ R85, R70, R71, -0.17900948226451873779 ;  /* 0xbe374e4346557423 */ /* 0x000fe20000010047 */
[----:B0-----:R-:W-:Y:S01]  /*17280*/  @P1 FMUL R5, R5, 0.25 ;  /* 0x3e80000005051820 */ /* 0x001fe20000400000 */
[----:B------:R-:W-:Y:S01]  /*17290*/  @P1 FMUL R4, R4, 0.25 ;  /* 0x3e80000004041820 */ /* 0x000fe20000400000 */
[----:B------:R-:W-:Y:S01]  /*172a0*/  @P1 FMUL R7, R7, 0.25 ;  /* 0x3e80000007071820 */ /* 0x000fe20000400000 */
[----:B------:R-:W-:Y:S01]  /*172b0*/  FFMA.FTZ R85, R70, R85, 0.20512372255325317383 ;  /* 0x3e520bf446557423 */ /* 0x000fe20000010055 */
[----:B------:R-:W-:Y:S01]  /*172c0*/  @P1 FMUL R8, R8, 0.25 ;  /* 0x3e80000008081820 */ /* 0x000fe20000400000 */
[----:B------:R-:W-:Y:S01]  /*172d0*/  @P1 FMUL R6, R6, 0.25 ;  /* 0x3e80000006061820 */ /* 0x000fe20000400000 */
[----:B------:R-:W-:Y:S01]  /*172e0*/  @P1 FMUL R12, R12, 0.25 ;  /* 0x3e8000000c0c1820 */ /* 0x000fe20000400000 */
[----:B------:R-:W-:Y:S01]  /*172f0*/  FFMA.FTZ R85, R70, R85, -0.24046532809734344482 ;  /* 0xbe763c8b46557423 */ /* 0x000fe20000010055 */
[----:B------:R-:W-:Y:S01]  /*17300*/  @P1 FMUL R16, R16, 0.25 ;  /* 0x3e80000010101820 */ /* 0x000fe20000400000 */
[----:B------:R-:W-:Y:S01]  /*17310*/  @P1 FMUL R27, R27, 0.25 ;  /* 0x3e8000001b1b1820 */ /* 0x000fe20000400000 */
[----:B------:R-:W-:Y:S01]  /*17320*/  @P1 FMUL R20, R20, 0.25 ;  /* 0x3e80000014141820 */ /* 0x000fe20000400000 */
[----:B------:R-:W-:Y:S01]  /*17330*/  FFMA.FTZ R85, R70, R85, 0.28857114911079406738 ;  /* 0x3e93bf9946557423 */ /* 0x000fe20000010055 */
[----:B------:R-:W-:Y:S01]  /*17340*/  @P1 FMUL R24, R24, 0.25 ;  /* 0x3e80000018181820 */ /* 0x000fe20000400000 */
[----:B------:R-:W-:Y:S01]  /*17350*/  @P1 FMUL R28, R28, 0.25 ;  /* 0x3e8000001c1c1820 */ /* 0x000fe20000400000 */
[----:B------:R-:W-:Y:S01]  /*17360*/  @P1 FMUL R32, R32, 0.25 ;  /* 0x3e80000020201820 */ /* 0x000fe20000400000 */
[----:B------:R-:W-:Y:S01]  /*17370*/  FFMA.FTZ R85, R70, R85, -0.36067417263984680176 ;  /* 0xbeb8aa4946557423 */ /* 0x000fe20000010055 */
[----:B------:R-:W-:Y:S01]  /*17380*/  @!P3 FMUL R5, R5, 16777216 ;  /* 0x4b8000000505b820 */ /* 0x000fe20000400000 */
[----:B------:R-:W-:Y:S01]  /*17390*/  @!P3 FMUL R4, R4, 16777216 ;  /* 0x4b8000000404b820 */ /* 0x000fe20000400000 */
[----:B------:R-:W-:Y:S01]  /*173a0*/  @!P3 FMUL R7, R7, 16777216 ;  /* 0x4b8000000707b820 */ /* 0x000fe20000400000 */
[----:B------:R-:W-:Y:S01]  /*173b0*/  @!P3 FMUL R8, R8, 16777216 ;  /* 0x4b8000000808b820 */ /* 0x000fe20000400000 */
[----:B------:R-:W-:Y:S01]  /*173c0*/  FFMA.FTZ R85, R70, R85, 0.48089820146560668945 ;  /* 0x3ef6384a46557423 */ /* 0x000fe20000010055 */
[----:B------:R-:W-:Y:S01]  /*173d0*/  @!P3 FMUL R6, R6, 16777216 ;  /* 0x4b8000000606b820 */ /* 0x000fe20000400000 */
[----:B------:R-:W-:Y:S01]  /*173e0*/  @!P3 FMUL R12, R12, 16777216 ;  /* 0x4b8000000c0cb820 */ /* 0x000fe20000400000 */
[----:B------:R-:W-:Y:S01]  /*173f0*/  @!P3 FMUL R16, R16, 16777216 ;  /* 0x4b8000001010b820 */ /* 0x000fe20000400000 */
[----:B------:R-:W-:Y:S01]  /*17400*/  @!P3 FMUL R27, R27, 16777216 ;  /* 0x4b8000001b1bb820 */ /* 0x000fe20000400000 */
[----:B------:R-:W-:Y:S01]  /*17410*/  @!P3 FMUL R20, R20, 16777216 ;  /* 0x4b8000001414b820 */ /* 0x000fe20000400000 */
[----:B------:R-:W-:Y:S01]  /*17420*/  @!P3 FMUL R24, R24, 16777216 ;  /* 0x4b8000001818b820 */ /* 0x000fe20000400000 */
[----:B------:R-:W-:Y:S01]  /*17430*/  @!P3 FMUL R28, R28, 16777216 ;  /* 0x4b8000001c1cb820 */ /* 0x000fe20000400000 */
[----:B------:R-:W-:Y:S01]  /*17440*/  @!P3 FMUL R32, R32, 16777216 ;  /* 0x4b8000002020b820 */ /* 0x000fe20000400000 */
[----:B------:R-:W-:Y:S01]  /*17450*/  @P1 FMUL R26, R26, 0.25 ;  /* 0x3e8000001a1a1820 */ /* 0x000fe20000400000 */
[C---:B------:R-:W-:Y:S01]  /*17460*/  FMUL R74, R76.reuse, R5 ;  /* 0x000000054c4a7220 */ /* 0x040fe20000400000 */
[----:B------:R-:W-:Y:S01]  /*17470*/  @P1 FMUL R11, R11, 0.25 ;  /* 0x3e8000000b0b1820 */ /* 0x000fe20000400000 */
[C---:B------:R-:W-:Y:S01]  /*17480*/  FMUL R4, R76.reuse, R4 ;  /* 0x000000044c047220 */ /* 0x040fe20000400000 */
[C---:B------:R-:W-:Y:S01]  /*17490*/  FMUL R68, R76.reuse, R7 ;  /* 0x000000074c447220 */ /* 0x040fe20000400000 */
[----:B------:R-:W-:Y:S01]  /*174a0*/  FMUL R5, R76, R8 ;  /* 0x000000084c057220 */ /* 0x000fe20000400000 */
[----:B------:R-:W-:Y:S01]  /*174b0*/  FFMA.FTZ R85, R70, R85, -0.72134751081466674805 ;  /* 0xbf38aa3b46557423 */ /* 0x000fe20000010055 */
[----:B------:R-:W-:Y:S01]  /*174c0*/  @P1 FMUL R13, R13, 0.25 ;  /* 0x3e8000000d0d1820 */ /* 0x000fe20000400000 */
[C---:B------:R-:W-:Y:S01]  /*174d0*/  FMUL R73, R76.reuse, R6 ;  /* 0x000000064c497220 */ /* 0x040fe20000400000 */
[C---:B------:R-:W-:Y:S01]  /*174e0*/  FMUL R12, R76.reuse, R12 ;  /* 0x0000000c4c0c7220 */ /* 0x040fe20000400000 */
[C---:B------:R-:W-:Y:S01]  /*174f0*/  FMUL R7, R76.reuse, R16 ;  /* 0x000000104c077220 */ /* 0x040fe20000400000 */
[----:B------:R-:W-:Y:S01]  /*17500*/  FMUL R77, R76, R27 ;  /* 0x0000001b4c4d7220 */ /* 0x000fe20000400000 */
[----:B------:R-:W-:Y:S01]  /*17510*/  @P1 FMUL R9, R9, 0.25 ;  /* 0x3e80000009091820 */ /* 0x000fe20000400000 */
[----:B------:R-:W-:Y:S01]  /*17520*/  @P1 FMUL R14, R14, 0.25 ;  /* 0x3e8000000e0e1820 */ /* 0x000fe20000400000 */
[C---:B------:R-:W-:Y:S01]  /*17530*/  FMUL R6, R76.reuse, R20 ;  /* 0x000000144c067220 */ /* 0x040fe20000400000 */
[C---:B------:R-:W-:Y:S01]  /*17540*/  FMUL R83, R76.reuse, R24 ;  /* 0x000000184c537220 */ /* 0x040fe20000400000 */
[C---:B------:R-:W-:Y:S01]  /*17550*/  FMUL R8, R76.reuse, R28 ;  /* 0x0000001c4c087220 */ /* 0x040fe20000400000 */
[----:B------:R-:W-:Y:S01]  /*17560*/  FMUL R27, R76, R32 ;  /* 0x000000204c1b7220 */ /* 0x000fe20000400000 */
[----:B------:R-:W-:Y:S01]  /*17570*/  @P1 FMUL R10, R10, 0.25 ;  /* 0x3e8000000a0a1820 */ /* 0x000fe20000400000 */
[----:B------:R-:W-:Y:S01]  /*17580*/  @P1 FMUL R15, R15, 0.25 ;  /* 0x3e8000000f0f1820 */ /* 0x000fe20000400000 */
[----:B------:R-:W-:Y:S01]  /*17590*/  @P1 FMUL R17, R17, 0.25 ;  /* 0x3e80000011111820 */ /* 0x000fe20000400000 */
[----:B------:R-:W-:Y:S01]  /*175a0*/  @!P3 FMUL R26, R26, 16777216 ;  /* 0x4b8000001a1ab820 */ /* 0x000fe20000400000 */
[----:B------:R-:W-:Y:S01]  /*175b0*/  @P1 FMUL R21, R21, 0.25 ;  /* 0x3e80000015151820 */ /* 0x000fe20000400000 */
[----:B------:R-:W-:Y:S01]  /*175c0*/  @P1 FMUL R22, R22, 0.25 ;  /* 0x3e80000016161820 */ /* 0x000fe20000400000 */
[----:B------:R-:W-:Y:S01]  /*175d0*/  @P1 FMUL R25, R25, 0.25 ;  /* 0x3e80000019191820 */ /* 0x000fe20000400000 */
[----:B------:R-:W-:Y:S01]  /*175e0*/  @!P3 FMUL R11, R11, 16777216 ;  /* 0x4b8000000b0bb820 */ /* 0x000fe20000400000 */
[----:B------:R-:W-:Y:S01]  /*175f0*/  FMUL R85, R70, R85 ;  /* 0x0000005546557220 */ /* 0x000fe20000400000 */
[----:B------:R-:W-:Y:S01]  /*17600*/  @P1 FMUL R18, R18, 0.25 ;  /* 0x3e80000012121820 */ /* 0x000fe20000400000 */
        /* <DEDUP_REMOVED lines=8> */
[----:B------:R-:W-:Y:S01]  /*17690*/  @!P3 FMUL R13, R13, 16777216 ;  /* 0x4b8000000d0db820 */ /* 0x000fe20000400000 */
[----:B------:R-:W-:Y:S01]  /*176a0*/  F2FP.BF16.F32.PACK_AB R4, R5, R4 ;  /* 0x000000040504723e */ /* 0x000fe200000010ff */
[----:B------:R-:W-:Y:S01]  /*176b0*/  @!P3 FMUL R9, R9, 16777216 ;  /* 0x4b8000000909b820 */ /* 0x000fe20000400000 */
[----:B------:R-:W-:Y:S01]  /*176c0*/  @!P3 FMUL R14, R14, 16777216 ;  /* 0x4b8000000e0eb820 */ /* 0x000fe20000400000 */
[----:B------:R-:W-:Y:S01]  /*176d0*/  F2FP.BF16.F32.PACK_AB R5, R7, R12 ;  /* 0x0000000c0705723e */ /* 0x000fe200000010ff */
[----:B------:R-:W-:Y:S01]  /*176e0*/  @!P3 FMUL R10, R10, 16777216 ;  /* 0x4b8000000a0ab820 */ /* 0x000fe20000400000 */
[----:B------:R-:W-:Y:S01]  /*176f0*/  @!P3 FMUL R15, R15, 16777216 ;  /* 0x4b8000000f0fb820 */ /* 0x000fe20000400000 */
[----:B------:R-:W-:Y:S01]  /*17700*/  @!P3 FMUL R17, R17, 16777216 ;  /* 0x4b8000001111b820 */ /* 0x000fe20000400000 */
[----:B------:R-:W-:Y:S01]  /*17710*/  F2FP.BF16.F32.PACK_AB R6, R83, R6 ;  /* 0x000000065306723e */ /* 0x000fe200000010ff */
[----:B------:R-:W-:Y:S01]  /*17720*/  @!P3 FMUL R21, R21, 16777216 ;  /* 0x4b8000001515b820 */ /* 0x000fe20000400000 */
[----:B------:R-:W-:Y:S01]  /*17730*/  F2FP.BF16.F32.PACK_AB R7, R27, R8 ;  /* 0x000000081b07723e */ /* 0x000fe200000010ff */
[----:B------:R-:W-:Y:S01]  /*17740*/  @!P3 FMUL R22, R22, 16777216 ;  /* 0x4b8000001616b820 */ /* 0x000fe20000400000 */
[----:B------:R-:W-:Y:S01]  /*17750*/  @!P3 FMUL R25, R25, 16777216 ;  /* 0x4b8000001919b820 */ /* 0x000fe20000400000 */
[C---:B------:R-:W-:Y:S01]  /*17760*/  FMUL R71, R76.reuse, R11 ;  /* 0x0000000b4c477220 */ /* 0x040fe20000400000 */
[----:B------:R-:W-:Y:S01]  /*17770*/  FMUL R20, R76, R26 ;  /* 0x0000001a4c147220 */ /* 0x000fe20000400000 */
[----:B------:R-:W-:Y:S01]  /*17780*/  FMUL R85, R70, R85 ;  /* 0x0000005546557220 */ /* 0x000fe20000400000 */
        /* <DEDUP_REMOVED lines=9> */
[C---:B------:R-:W-:Y:S01]  /*17820*/  FMUL R11, R76.reuse, R13 ;  /* 0x0000000d4c0b7220 */ /* 0x040fe20000400000 */
[----:B------:R-:W5:Y:S01]  /*17830*/  LDC.64 R26, c[0x0][0x3e0] ;  /* 0x0000f800ff1a7b82 */ /* 0x000f620000000a00 */
[C---:B------:R-:W-:Y:S01]  /*17840*/  FMUL R9, R76.reuse, R9 ;  /* 0x000000094c097220 */ /* 0x040fe20000400000 */
[C---:B------:R-:W-:Y:S01]  /*17850*/  FMUL R13, R76.reuse, R14 ;  /* 0x0000000e4c0d7220 */ /* 0x040fe20000400000 */
[C---:B------:R-:W-:Y:S01]  /*17860*/  FMUL R10, R76.reuse, R10 ;  /* 0x0000000a4c0a7220 */ /* 0x040fe20000400000 */
[C---:B---3--:R-:W-:Y:S01]  /*17870*/  FMUL R72, R76.reuse, R15 ;  /* 0x0000000f4c487220 */ /* 0x048fe20000400000 */
[C---:B------:R-:W-:Y:S01]  /*17880*/  FMUL R14, R76.reuse, R17 ;  /* 0x000000114c0e7220 */ /* 0x040fe20000400000 */
[C---:B------:R-:W-:Y:S01]  /*17890*/  FMUL R21, R76.reuse, R21 ;  /* 0x000000154c157220 */ /* 0x040fe20000400000 */
[C---:B------:R-:W-:Y:S01]  /*178a0*/  FMUL R15, R76.reuse, R22 ;  /* 0x000000164c0f7220 */ /* 0x040fe20000400000 */
[----:B------:R-:W-:Y:S01]  /*178b0*/  FMUL R80, R76, R25 ;  /* 0x000000194c507220 */ /* 0x000fe20000400000 */
[----:B-1----:R0:W-:Y:S01]  /*178c0*/  STS.128 [R2], R4 ;  /* 0x0000000402007388 */ /* 0x0021e20000000c00 */
[----:B------:R-:W-:Y:S01]  /*178d0*/  FFMA.FTZ R70, R70, 1.4426950216293334961, R85 ;  /* 0x3fb8aa3b46467823 */ /* 0x000fe20000010055 */
        /* <DEDUP_REMOVED lines=8> */
[----:B------:R-:W-:Y:S01]  /*17960*/  FMUL R32, R76, R35 ;  /* 0x000000234c207220 */ /* 0x000fe20000400000 */
[----:B------:R-:W-:Y:S01]  /*17970*/  F2FP.BF16.F32.PACK_AB R8, R9, R74 ;  /* 0x0000004a0908723e */ /* 0x000fe200000010ff */
[----:B------:R-:W-:Y:S01]  /*17980*/  FADD R70, R3, R70 ;  /* 0x0000004603467221 */ /* 0x000fe20000000000 */
[----:B------:R-:W-:Y:S01]  /*17990*/  F2FP.BF16.F32.PACK_AB R12, R10, R73 ;  /* 0x000000490a0c723e */ /* 0x000fe200000010ff */
[----:B------:R-:W-:Y:S01]  /*179a0*/  @P1 FMUL R36, R36, 0.25 ;  /* 0x3e80000024241820 */ /* 0x000fe20000400000 */
[----:B------:R-:W-:Y:S01]  /*179b0*/  F2FP.BF16.F32.PACK_AB R9, R14, R11 ;  /* 0x0000000b0e09723e */ /* 0x000fe200000010ff */
[----:B0-----:R-:W-:Y:S01]  /*179c0*/  @P0 IMAD.MOV.U32 R5, RZ, RZ, 0x7f800000 ;  /* 0x7f800000ff050424 */ /* 0x001fe200078e00ff */
[----:B------:R-:W-:Y:S01]  /*179d0*/  F2FP.BF16.F32.PACK_AB R10, R80, R21 ;  /* 0x00000015500a723e */ /* 0x000fe200000010ff */
[----:B------:R-:W-:Y:S01]  /*179e0*/  @P1 FMUL R37, R37, 0.25 ;  /* 0x3e80000025251820 */ /* 0x000fe20000400000 */
[----:B------:R-:W-:Y:S01]  /*179f0*/  F2FP.BF16.F32.PACK_AB R14, R20, R15 ;  /* 0x0000000f140e723e */ /* 0x000fe200000010ff */
[----:B------:R-:W-:Y:S01]  /*17a00*/  @P0 FFMA.FTZ R70, R0, R5, +INF ;  /* 0x7f80000000460423 */ /* 0x000fe20000010005 */
[----:B------:R-:W-:Y:S01]  /*17a10*/  F2FP.BF16.F32.PACK_AB R13, R78, R13 ;  /* 0x0000000d4e0d723e */ /* 0x000fe200000010ff */
[----:B------:R-:W0:Y:S01]  /*17a20*/  LDC.64 R20, c[0x0][0x398] ;  /* 0x0000e600ff147b82 */ /* 0x000e220000000a00 */
[----:B------:R-:W-:Y:S01]  /*17a30*/  F2FP.BF16.F32.PACK_AB R11, R82, R81 ;  /* 0x00000051520b723e */ /* 0x000fe200000010ff */
[----:B------:R-:W-:Y:S01]  /*17a40*/  @P1 FMUL R38, R38, 0.25 ;  /* 0x3e80000026261820 */ /* 0x000fe20000400000 */
        /* <DEDUP_REMOVED lines=34> */
[----:B------:R1:W-:Y:S01]  /*17c70*/  STS.128 [R2+0x400], R8 ;  /* 0x0004000802007388 */ /* 0x0003e20000000c00 */
[----:B------:R-:W-:Y:S01]  /*17c80*/  FSETP.NEU.AND P1, PT, R0, RZ, PT ;  /* 0x000000ff0000720b */ /* 0x000fe20003f2d000 */
[----:B-----5:R-:W-:-:S02]  /*17c90*/  IMAD R26, R87, R26, RZ ;  /* 0x0000001a571a7224 */ /* 0x020fc400078e02ff */
[----:B------:R-:W-:Y:S01]  /*17ca0*/  @!P3 FMUL R41, R41, 16777216 ;  /* 0x4b8000002929b820 */ /* 0x000fe20000400000 */
[----:B------:R-:W-:Y:S01]  /*17cb0*/  STS.128 [R2+0x800], R12 ;  /* 0x0008000c02007388 */ /* 0x000fe20000000c00 */
[----:B------:R-:W-:Y:S01]  /*17cc0*/  FSEL R70, R70, -INF , P1 ;  /* 0xff80000046467808 */ /* 0x000fe20000800000 */
[----:B------:R-:W-:Y:S02]  /*17cd0*/  IMAD R30, R86, R27, RZ ;  /* 0x0000001b561e7224 */ /* 0x000fe400078e02ff */
[----:B------:R-:W-:Y:S01]  /*17ce0*/  @!P3 FMUL R42, R42, 16777216 ;  /* 0x4b8000002a2ab820 */ /* 0x000fe20000400000 */
[----:B------:R-:W-:Y:S01]  /*17cf0*/  STS.128 [R2+0xc00], R4 ;  /* 0x000c000402007388 */ /* 0x000fe20000000c00 */
[----:B------:R-:W-:Y:S01]  /*17d00*/  @!P3 FMUL R52, R52, 16777216 ;  /* 0x4b8000003434b820 */ /* 0x000fe20000400000 */
[----:B------:R-:W-:Y:S01]  /*17d10*/  FFMA R0, R70, 0.69314718246459960938, R69 ;  /* 0x3f31721846007823 */ /* 0x000fe20000000045 */
[----:B------:R-:W-:Y:S02]  /*17d20*/  IMAD.SHL.U32 R94, R30, 0x2, RZ ;  /* 0x000000021e5e7824 */ /* 0x000fe400078e00ff */
[----:B------:R-:W-:Y:S01]  /*17d30*/  @!P3 FMUL R53, R53, 16777216 ;  /* 0x4b8000003535b820 */ /* 0x000fe20000400000 */
[----:B------:R-:W-:Y:S01]  /*17d40*/  @!P3 FMUL R56, R56, 16777216 ;  /* 0x4b8000003838b820 */ /* 0x000fe20000400000 */
[----:B------:R-:W-:Y:S01]  /*17d50*/  @!P3 FMUL R57, R57, 16777216 ;  /* 0x4b8000003939b820 */ /* 0x000fe20000400000 */
[----:B------:R3:W-:Y:S01]  /*17d60*/  STL [R1+0x28], R0 ;  /* 0x0000280001007387 */ /* 0x0007e20000100800 */
[----:B-1----:R-:W-:-:S02]  /*17d70*/  IMAD.SHL.U32 R9, R26, 0x2, RZ ;  /* 0x000000021a097824 */ /* 0x002fc400078e00ff */
[----:B------:R-:W-:Y:S01]  /*17d80*/  @!P3 FMUL R40, R40, 16777216 ;  /* 0x4b8000002828b820 */ /* 0x000fe20000400000 */
[----:B------:R-:W-:Y:S01]  /*17d90*/  @!P3 FMUL R43, R43, 16777216 ;  /* 0x4b8000002b2bb820 */ /* 0x000fe20000400000 */
[----:B------:R-:W-:Y:S01]  /*17da0*/  @!P3 FMUL R48, R48, 16777216 ;  /* 0x4b8000003030b820 */ /* 0x000fe20000400000 */
[C---:B------:R-:W-:Y:S01]  /*17db0*/  FMUL R34, R76.reuse, R41 ;  /* 0x000000294c227220 */ /* 0x040fe20000400000 */
[----:B------:R-:W-:Y:S01]  /*17dc0*/  FMUL R17, R76, R42 ;  /* 0x0000002a4c117220 */ /* 0x000fe20000400000 */
[----:B------:R-:W-:Y:S01]  /*17dd0*/  @!P3 FMUL R36, R36, 16777216 ;  /* 0x4b8000002424b820 */ /* 0x000fe20000400000 */
[----:B------:R-:W-:Y:S01]  /*17de0*/  @!P3 FMUL R37, R37, 16777216 ;  /* 0x4b8000002525b820 */ /* 0x000fe20000400000 */
[----:B------:R-:W-:Y:S01]  /*17df0*/  @!P3 FMUL R38, R38, 16777216 ;  /* 0x4b8000002626b820 */ /* 0x000fe20000400000 */
[----:B---3--:R-:W-:Y:S01]  /*17e00*/  LOP3.LUT R0, R84, 0xff, RZ, 0xc0, !PT ;  /* 0x000000ff54007812 */ /* 0x008fe200078ec0ff */
        /* <DEDUP_REMOVED lines=21> */
[C---:B------:R-:W-:Y:S01]  /*17f60*/  FMUL R53, R76.reuse, R53 ;  /* 0x000000354c357220 */ /* 0x040fe20000400000 */
[C---:B------:R-:W-:Y:S01]  /*17f70*/  FMUL R41, R76.reuse, R56 ;  /* 0x000000384c297220 */ /* 0x040fe20000400000 */
[----:B------:R-:W-:Y:S01]  /*17f80*/  FMUL R42, R76, R57 ;  /* 0x000000394c2a7220 */ /* 0x000fe20000400000 */
[----:B0-----:R-:W-:Y:S01]  /*17f90*/  IADD3 R94, P0, P1, R94, R20, R9 ;  /* 0x000000145e5e7210 */ /* 0x001fe2000791e009 */
[----:B------:R-:W-:Y:S01]  /*17fa0*/  FMUL R33, R76, R40 ;  /* 0x000000284c217220 */ /* 0x000fe20000400000 */
[----:B------:R-:W-:Y:S01]  /*17fb0*/  LEA R20, R0, UR4, 0x4 ;  /* 0x0000000400147c11 */ /* 0x000fe2000f8e20ff */
[----:B------:R-:W-:Y:S01]  /*17fc0*/  BAR.SYNC.DEFER_BLOCKING 0x0 ;  /* 0x0000000000007b1d */ /* 0x000fe20000010000 */
        /* <DEDUP_REMOVED lines=26> */
[----:B------:R-:W-:Y:S01]  /*18170*/  LDS.128 R4, [R20] ;  /* 0x0000000014047984 */ /* 0x000fe20000000c00 */
[----:B------:R-:W-:Y:S01]  /*18180*/  F2FP.BF16.F32.PACK_AB R14, R42, R53 ;  /* 0x000000352a0e723e */ /* 0x000fe200000010ff */
[----:B------:R-:W-:Y:S01]  /*18190*/  IMAD.HI R0, R26, 0x2, RZ ;  /* 0x000000021a007827 */ /* 0x000fe200078e02ff */
[----:B------:R-:W-:Y:S01]  /*181a0*/  F2FP.BF16.F32.PACK_AB R16, R17, R38 ;  /* 0x000000261110723e */ /* 0x000fe200000010ff */
[----:B------:R-:W0:Y:S01]  /*181b0*/  LDS.128 R64, [R20+0x1000] ;  /* 0x0010000014407984 */ /* 0x000e220000000c00 */
[----:B------:R-:W-:Y:S01]  /*181c0*/  SHF.R.U32.HI R50, RZ, 0x6, R84 ;  /* 0x00000006ff327819 */ /* 0x000fe20000011654 */
[----:B------:R-:W-:Y:S01]  /*181d0*/  IMAD.HI R30, R30, 0x2, RZ ;  /* 0x000000021e1e7827 */ /* 0x000fe200078e02ff */
[----:B------:R-:W-:Y:S01]  /*181e0*/  F2FP.BF16.F32.PACK_AB R11, R43, R60 ;  /* 0x0000003c2b0b723e */ /* 0x000fe200000010ff */
[----:B------:R-:W1:Y:S01]  /*181f0*/  LDS.128 R56, [R20+0x2000] ;  /* 0x0020000014387984 */ /* 0x000e620000000c00 */
[----:B------:R-:W-:-:S02]  /*18200*/  F2FP.BF16.F32.PACK_AB R17, R19, R46 ;  /* 0x0000002e1311723e */ /* 0x000fc400000010ff */
[----:B------:R-:W-:Y:S01]  /*18210*/  F2FP.BF16.F32.PACK_AB R15, R48, R61 ;  /* 0x0000003d300f723e */ /* 0x000fe200000010ff */
[----:B------:R-:W3:Y:S01]  /*18220*/  LDS.128 R52, [R20+0x3000] ;  /* 0x0030000014347984 */ /* 0x000ee20000000c00 */
[----:B------:R-:W-:Y:S02]  /*18230*/  F2FP.BF16.F32.PACK_AB R60, R18, R39 ;  /* 0x00000027123c723e */ /* 0x000fe400000010ff */
[----:B------:R-:W-:Y:S01]  /*18240*/  F2FP.BF16.F32.PACK_AB R19, R29, R62 ;  /* 0x0000003e1d13723e */ /* 0x000fe200000010ff */
[----:B------:R-:W-:Y:S01]  /*18250*/  STL [R1+0x34], R20 ;  /* 0x0000341401007387 */ /* 0x000fe20000100800 */
[----:B------:R-:W-:Y:S02]  /*18260*/  F2FP.BF16.F32.PACK_AB R8, R33, R36 ;  /* 0x000000242108723e */ /* 0x000fe400000010ff */
[----:B------:R-:W-:Y:S02]  /*18270*/  F2FP.BF16.F32.PACK_AB R12, R34, R37 ;  /* 0x00000025220c723e */ /* 0x000fe400000010ff */
[----:B------:R-:W-:Y:S01]  /*18280*/  F2FP.BF16.F32.PACK_AB R9, R35, R44 ;  /* 0x0000002c2309723e */ /* 0x000fe200000010ff */
[----:B------:R-:W-:Y:S01]  /*18290*/  BAR.SYNC.DEFER_BLOCKING 0x0 ;  /* 0x0000000000007b1d */ /* 0x000fe20000010000 */
[----:B------:R-:W-:-:S02]  /*182a0*/  F2FP.BF16.F32.PACK_AB R13, R40, R45 ;  /* 0x0000002d280d723e */ /* 0x000fc400000010ff */
[----:B------:R-:W-:Y:S02]  /*182b0*/  F2FP.BF16.F32.PACK_AB R61, R22, R47 ;  /* 0x0000002f163d723e */ /* 0x000fe400000010ff */
[----:B------:R-:W-:Y:S02]  /*182c0*/  F2FP.BF16.F32.PACK_AB R18, R25, R24 ;  /* 0x000000181912723e */ /* 0x000fe400000010ff */
[----:B------:R-:W-:Y:S02]  /*182d0*/  F2FP.BF16.F32.PACK_AB R62, R28, R23 ;  /* 0x000000171c3e723e */ /* 0x000fe400000010ff */
[----:B------:R-:W-:Y:S02]  /*182e0*/  F2FP.BF16.F32.PACK_AB R63, R76, R63 ;  /* 0x0000003f4c3f723e */ /* 0x000fe400000010ff */
[----:B------:R-:W-:Y:S02]  /*182f0*/  SGXT.U32 R50, R50, 0x2 ;  /* 0x000000023232781a */ /* 0x000fe40000000000 */
[----:B------:R-:W-:-:S03]  /*18300*/  IADD3.X R0, PT, PT, R30, R21, R0, P0, P1 ;  /* 0x000000151e007210 */ /* 0x000fc600007e2400 */
[----:B--2---:R-:W-:-:S04]  /*18310*/  IMAD R49, R50, R95, RZ ;  /* 0x0000005f32317224 */ /* 0x004fc800078e02ff */
[C---:B------:R-:W-:Y:S01]  /*18320*/  IMAD R3, R95.reuse, 0x4, R49 ;  /* 0x000000045f037824 */ /* 0x040fe200078e0231 */
[----:B0-----:R-:W-:Y:S03]  /*18330*/  STL [R1+0x8a0], R67 ;  /* 0x0008a04301007387 */ /* 0x001fe60000100800 */
[C---:B------:R-:W-:Y:S01]  /*18340*/  IMAD R51, R95.reuse, 0x4, R3 ;  /* 0x000000045f337824 */ /* 0x040fe200078e0203 */
[----:B------:R0:W-:Y:S03]  /*18350*/  STS.128 [R2], R8 ;  /* 0x0000000802007388 */ /* 0x0001e60000000c00 */
[C---:B------:R-:W-:Y:S01]  /*18360*/  IMAD R71, R95.reuse, 0x4, R51 ;  /* 0x000000045f477824 */ /* 0x040fe200078e0233 */
[----:B------:R2:W-:Y:S03]  /*18370*/  STS.128 [R2+0x400], R12 ;  /* 0x0004000c02007388 */ /* 0x0005e60000000c00 */
[C---:B------:R-:W-:Y:S01]  /*18380*/  IMAD R75, R95.reuse, 0x4, R71 ;  /* 0x000000045f4b7824 */ /* 0x040fe200078e0247 */
[----:B------:R-:W-:Y:S03]  /*18390*/  STS.128 [R2+0x800], R16 ;  /* 0x0008001002007388 */ /* 0x000fe60000000c00 */
[C---:B------:R-:W-:Y:S01]  /*183a0*/  IMAD R27, R95.reuse, 0x4, R75 ;  /* 0x000000045f1b7824 */ /* 0x040fe200078e024b */
[----:B------:R4:W-:Y:S03]  /*183b0*/  STS.128 [R2+0xc00], R60 ;  /* 0x000c003c02007388 */ /* 0x0009e60000000c00 */
[----:B------:R-:W-:Y:S01]  /*183c0*/  IMAD R73, R95, 0x4, R27 ;  /* 0x000000045f497824 */ /* 0x000fe200078e021b */
[----:B------:R-:W-:Y:S01]  /*183d0*/  BAR.SYNC.DEFER_BLOCKING 0x0 ;  /* 0x0000000000007b1d */ /* 0x000fe20000010000 */
[----:B0-----:R-:W-:-:S02]  /*183e0*/  LEA R8, P0, R49, R94, 0x1 ;  /* 0x0000005e31087211 */ /* 0x001fc400078008ff */
[----:B------:R-:W-:Y:S01]  /*183f0*/  IMAD R33, R95, 0x4, R73 ;  /* 0x000000045f217824 */ /* 0x000fe200078e0249 */
[----:B------:R-:W-:Y:S02]  /*18400*/  LEA R10, P1, R3, R94, 0x1 ;  /* 0x0000005e030a7211 */ /* 0x000fe400078208ff */
[----:B------:R-:W-:Y:S01]  /*18410*/  LEA.HI.X.SX32 R9, R49, R0, 0x1, P0 ;  /* 0x0000000031097211 */ /* 0x000fe200000f0eff */
[----:B------:R-:W-:Y:S01]  /*18420*/  IMAD R31, R95, 0x4, R33 ;  /* 0x000000045f1f7824 */ /* 0x000fe200078e0221 */
[----:B--2---:R-:W-:Y:S01]  /*18430*/  LEA R12, P0, R51, R94, 0x1 ;  /* 0x0000005e330c7211 */ /* 0x004fe200078008ff */
[----:B-1----:R-:W-:Y:S01]  /*18440*/  STL.64 [R1+0x890], R56 ;  /* 0x0008903801007387 */ /* 0x002fe20000100a00 */
[-C--:B------:R-:W-:Y:S01]  /*18450*/  LEA.HI.X.SX32 R11, R3, R0.reuse, 0x1, P1 ;  /* 0x00000000030b7211 */ /* 0x080fe200008f0eff */
[----:B------:R-:W-:Y:S01]  /*18460*/  IMAD R35, R95, 0x4, R31 ;  /* 0x000000045f237824 */ /* 0x000fe200078e021f */
[----:B------:R-:W-:Y:S01]  /*18470*/  LEA.HI.X.SX32 R13, R51, R0, 0x1, P0 ;  /* 0x00000000330d7211 */ /* 0x000fe200000f0eff */
[----:B------:R-:W-:Y:S01]  /*18480*/  STL.64 [R1+0x880], R58 ;  /* 0x0008803a01007387 */ /* 0x000fe20000100a00 */
[----:B------:R-:W-:Y:S01]  /*18490*/  LEA R14, P0, R71, R94, 0x1 ;  /* 0x0000005e470e7211 */ /* 0x000fe200078008ff */
[----:B------:R-:W-:Y:S01]  /*184a0*/  IMAD R37, R95, 0x4, R35 ;  /* 0x000000045f257824 */ /* 0x000fe200078e0223 */
[----:B------:R-:W-:Y:S01]  /*184b0*/  PRMT R3, R4, 0x7632, R3 ;  /* 0x0000763204037816 */ /* 0x000fe20000000003 */
[----:B---3--:R-:W-:Y:S01]  /*184c0*/  STL.64 [R1+0x898], R52 ;  /* 0x0008983401007387 */ /* 0x008fe20000100a00 */
[----:B------:R-:W-:Y:S01]  /*184d0*/  LEA.HI.X.SX32 R15, R71, R0, 0x1, P0 ;  /* 0x00000000470f7211 */ /* 0x000fe200000f0eff */
[----:B------:R-:W-:Y:S01]  /*184e0*/  IMAD R41, R95, 0x4, R37 ;  /* 0x000000045f297824 */ /* 0x000fe200078e0225 */
[-C--:B----4-:R-:W-:Y:S01]  /*184f0*/  LEA R2, P0, R75, R94.reuse, 0x1 ;  /* 0x0000005e4b027211 */ /* 0x090fe200078008ff */
[----:B------:R-:W-:Y:S01]  /*18500*/  STL.64 [R1+0x888], R54 ;  /* 0x0008883601007387 */ /* 0x000fe20000100a00 */
[----:B------:R-:W-:Y:S01]  /*18510*/  PRMT R16, R6, 0x7632, R16 ;  /* 0x0000763206107816 */ /* 0x000fe20000000010 */
[----:B------:R-:W-:Y:S01]  /*18520*/  IMAD R21, R95, 0x4, R41 ;  /* 0x000000045f157824 */ /* 0x000fe200078e0229 */
[----:B------:R-:W-:Y:S01]  /*18530*/  LEA R98, P1, R35, R94, 0x1 ;  /* 0x0000005e23627211 */ /* 0x000fe200078208ff */
[----:B------:R-:W0:Y:S02]  /*18540*/  LDS.128 R68, [R20] ;  /* 0x0000000014447984 */ /* 0x000e240000000c00 */
[----:B------:R-:W-:Y:S01]  /*18550*/  IMAD R39, R95, 0x4, R21 ;  /* 0x000000045f277824 */ /* 0x000fe200078e0215 */
[----:B------:R-:W-:Y:S01]  /*18560*/  LEA.HI.X.SX32 R99, R35, R0, 0x1, P1 ;  /* 0x0000000023637211 */ /* 0x000fe200008f0eff */
[----:B------:R1:W-:Y:S01]  /*18570*/  STG.E.U16 desc[UR8][R8.64], R4 ;  /* 0x0000000408007986 */ /* 0x0003e2000c101508 */
[----:B------:R-:W-:Y:S01]  /*18580*/  LEA R102, P1, R41, R94, 0x1 ;  /* 0x0000005e29667211 */ /* 0x000fe200078208ff */
[----:B------:R-:W-:-:S02]  /*18590*/  IMAD R23, R95, 0x4, R39 ;  /* 0x000000045f177824 */ /* 0x000fc400078e0227 */
[----:B------:R2:W-:Y:S01]  /*185a0*/  STG.E.U16 desc[UR8][R10.64], R3 ;  /* 0x000000030a007986 */ /* 0x0005e2000c101508 */
[----:B------:R-:W-:Y:S01]  /*185b0*/  LEA.HI.X.SX32 R103, R41, R0, 0x1, P1 ;  /* 0x0000000029677211 */ /* 0x000fe200008f0eff */
[----:B------:R-:W-:Y:S01]  /*185c0*/  IMAD R25, R95, 0x4, R23 ;  /* 0x000000045f197824 */ /* 0x000fe200078e0217 */
[----:B------:R-:W-:Y:S01]  /*185d0*/  LEA R106, P1, R39, R94, 0x1 ;  /* 0x0000005e276a7211 */ /* 0x000fe200078208ff */
[----:B------:R-:W-:Y:S02]  /*185e0*/  STG.E.U16 desc[UR8][R12.64], R5 ;  /* 0x000000050c007986 */ /* 0x000fe4000c101508 */
[----:B------:R-:W-:Y:S01]  /*185f0*/  IMAD R29, R95, 0x4, R25 ;  /* 0x000000045f1d7824 */ /* 0x000fe200078e0219 */
[----:B------:R-:W-:Y:S01]  /*18600*/  LEA.HI.X.SX32 R107, R39, R0, 0x1, P1 ;  /* 0x00000000276b7211 */ /* 0x000fe200008f0eff */
[----:B------:R-:W3:Y:S01]  /*18610*/  LDS.128 R60, [R20+0x1000] ;  /* 0x00100000143c7984 */ /* 0x000ee20000000c00 */
[----:B-1----:R-:W-:Y:S01]  /*18620*/  PRMT R9, R5, 0x7632, R9 ;  /* 0x0000763205097816 */ /* 0x002fe20000000009 */
[----:B------:R-:W-:Y:S01]  /*18630*/  IMAD R43, R95, 0x4, R29 ;  /* 0x000000045f2b7824 */ /* 0x000fe200078e021d */
[----:B------:R-:W-:-:S02]  /*18640*/  LEA R110, P1, R25, R94, 0x1 ;  /* 0x0000005e196e7211 */ /* 0x000fc400078208ff */
[----:B--2---:R-:W-:Y:S01]  /*18650*/  LEA.HI.X.SX32 R3, R75, R0, 0x1, P0 ;  /* 0x000000004b037211 */ /* 0x004fe200000f0eff */
[----:B------:R1:W-:Y:S01]  /*18660*/  STG.E.U16 desc[UR8][R14.64], R9 ;  /* 0x000000090e007986 */ /* 0x0003e2000c101508 */
[----:B------:R-:W-:Y:S01]  /*18670*/  LEA R8, P0, R27, R94, 0x1 ;  /* 0x0000005e1b087211 */ /* 0x000fe200078008ff */
[----:B------:R-:W-:Y:S01]  /*18680*/  IMAD R17, R95, 0x4, R43 ;  /* 0x000000045f117824 */ /* 0x000fe200078e022b */
[----:B------:R-:W-:Y:S01]  /*18690*/  LEA.HI.X.SX32 R111, R25, R0, 0x1, P1 ;  /* 0x00000000196f7211 */ /* 0x000fe200008f0eff */
[----:B------:R2:W-:Y:S01]  /*186a0*/  STG.E.U16 desc[UR8][R2.64], R6 ;  /* 0x0000000602007986 */ /* 0x0005e2000c101508 */
[----:B------:R-:W-:Y:S01]  /*186b0*/  LEA R114, P1, R43, R94, 0x1 ;  /* 0x0000005e2b727211 */ /* 0x000fe200078208ff */
[----:B------:R-:W-:-:S03]  /*186c0*/  IMAD R19, R95, 0x4, R17 ;  /* 0x000000045f137824 */ /* 0x000fc600078e0211 */
[----:B------:R-:W-:Y:S01]  /*186d0*/  LEA.HI.X.SX32 R115, R43, R0, 0x1, P1 ;  /* 0x000000002b737211 */ /* 0x000fe200008f0eff */
[----:B------:R-:W-:Y:S01]  /*186e0*/  IMAD R45, R95, 0x4, R19 ;  /* 0x000000045f2d7824 */ /* 0x000fe200078e0213 */
[----:B------:R-:W-:Y:S02]  /*186f0*/  LEA R118, P1, R19, R94, 0x1 ;  /* 0x0000005e13767211 */ /* 0x000fe400078208ff */
[----:B-1----:R-:W-:Y:S01]  /*18700*/  LEA.HI.X.SX32 R9, R27, R0, 0x1, P0 ;  /* 0x000000001b097211 */ /* 0x002fe200000f0eff */
[----:B------:R-:W-:Y:S01]  /*18710*/  IMAD R47, R95, 0x4, R45 ;  /* 0x000000045f2f7824 */ /* 0x000fe200078e022d */
[----:B------:R-:W-:Y:S02]  /*18720*/  LEA R10, P0, R73, R94, 0x1 ;  /* 0x0000005e490a7211 */ /* 0x000fe400078008ff */
[----:B--2---:R-:W-:Y:S01]  /*18730*/  PRMT R2, R7, 0x7632, R2 ;  /* 0x0000763207027816 */ /* 0x004fe20000000002 */
[----:B------:R-:W-:Y:S01]  /*18740*/  STG.E.U16 desc[UR8][R8.64], R16 ;  /* 0x0000001008007986 */ /* 0x000fe2000c101508 */
[----:B------:R-:W-:Y:S01]  /*18750*/  LEA.HI.X.SX32 R11, R73, R0, 0x1, P0 ;  /* 0x00000000490b7211 */ /* 0x000fe200000f0eff */
[----:B------:R-:W-:Y:S01]  /*18760*/  IMAD R49, R95, 0x4, R47 ;  /* 0x000000045f317824 */ /* 0x000fe200078e022f */
[----:B------:R-:W-:-:S02]  /*18770*/  LEA R4, P0, R33, R94, 0x1 ;  /* 0x0000005e21047211 */ /* 0x000fc400078008ff */
[----:B0-----:R-:W-:Y:S01]  /*18780*/  PRMT R67, R68, 0x7632, R67 ;  /* 0x0000763244437816 */ /* 0x001fe20000000043 */
[----:B------:R-:W-:Y:S01]  /*18790*/  STG.E.U16 desc[UR8][R10.64], R7 ;  /* 0x000000070a007986 */ /* 0x000fe2000c101508 */
[----:B------:R-:W-:Y:S01]  /*187a0*/  LEA.HI.X.SX32 R5, R33, R0, 0x1, P0 ;  /* 0x0000000021057211 */ /* 0x000fe200000f0eff */
[----:B------:R-:W-:Y:S01]  /*187b0*/  IMAD R51, R95, 0x4, R49 ;  /* 0x000000045f337824 */ /* 0x000fe200078e0231 */
[-C--:B------:R-:W-:Y:S02]  /*187c0*/  LEA R96, P0, R31, R94.reuse, 0x1 ;  /* 0x0000005e1f607211 */ /* 0x080fe400078008ff */
[----:B------:R-:W-:Y:S01]  /*187d0*/  LEA R120, P2, R45, R94, 0x1 ;  /* 0x0000005e2d787211 */ /* 0x000fe200078408ff */
[----:B------:R-:W-:Y:S01]  /*187e0*/  STG.E.U16 desc[UR8][R4.64], R2 ;  /* 0x0000000204007986 */ /* 0x000fe2000c101508 */
[----:B------:R-:W-:Y:S01]  /*187f0*/  LEA.HI.X.SX32 R97, R31, R0, 0x1, P0 ;  /* 0x000000001f617211 */ /* 0x000fe200000f0eff */
[----:B------:R-:W-:Y:S01]  /*18800*/  IMAD R13, R95, 0x4, R51 ;  /* 0x000000045f0d7824 */ /* 0x000fe200078e0233 */
[----:B------:R-:W-:-:S02]  /*18810*/  LEA R100, P0, R37, R94, 0x1 ;  /* 0x0000005e25647211 */ /* 0x000fc400078008ff */
[-C--:B------:R-:W-:Y:S01]  /*18820*/  LEA.HI.X.SX32 R121, R45, R0.reuse, 0x1, P2 ;  /* 0x000000002d797211 */ /* 0x080fe200010f0eff */
[----:B------:R0:W-:Y:S01]  /*18830*/  STG.E.U16 desc[UR8][R96.64], R68 ;  /* 0x0000004460007986 */ /* 0x0001e2000c101508 */
[----:B------:R-:W-:Y:S01]  /*18840*/  IMAD R15, R95, 0x4, R13 ;  /* 0x000000045f0f7824 */ /* 0x000fe200078e020d */
[----:B------:R-:W-:Y:S02]  /*18850*/  LEA.HI.X.SX32 R101, R37, R0, 0x1, P0 ;  /* 0x0000000025657211 */ /* 0x000fe400000f0eff */
[----:B------:R1:W-:Y:S01]  /*18860*/  STG.E.U16 desc[UR8][R98.64], R67 ;  /* 0x0000004362007986 */ /* 0x0003e2000c101508 */
[----:B------:R-:W-:Y:S01]  /*18870*/  IMAD R3, R95, 0x4, R15 ;  /* 0x000000045f037824 */ /* 0x000fe200078e020f */
[-C--:B------:R-:W-:Y:S02]  /*18880*/  LEA R104, P0, R21, R94.reuse, 0x1 ;  /* 0x0000005e15687211 */ /* 0x080fe400078008ff */
[----:B------:R-:W-:Y:S01]  /*18890*/  LEA R52, P2, R51, R94, 0x1 ;  /* 0x0000005e33347211 */ /* 0x000fe200078408ff */
[----:B------:R-:W-:Y:S01]  /*188a0*/  IMAD R73, R95, 0x4, R3 ;  /* 0x000000045f497824 */ /* 0x000fe200078e0203 */
[----:B------:R-:W-:Y:S01]  /*188b0*/  LEA.HI.X.SX32 R105, R21, R0, 0x1, P0 ;  /* 0x0000000015697211 */ /* 0x000fe200000f0eff */
[----:B0-----:R-:W2:Y:S02]  /*188c0*/  LDL.LU R96, [R1+0x34] ;  /* 0x0000340001607983 */ /* 0x001ea40000300800 */
[----:B------:R-:W-:Y:S01]  /*188d0*/  IMAD R75, R95, 0x4, R73 ;  /* 0x000000045f4b7824 */ /* 0x000fe200078e0249 */
[----:B------:R-:W-:Y:S01]  /*188e0*/  LEA R108, P0, R23, R94, 0x1 ;  /* 0x0000005e176c7211 */ /* 0x000fe200078008ff */
[----:B-1----:R-:W4:Y:S02]  /*188f0*/  LDL.LU R67, [R1+0x8a0] ;  /* 0x0008a00001437983 */ /* 0x002f240000300800 */
[----:B------:R-:W-:Y:S01]  /*18900*/  IMAD R9, R95, 0x4, R75 ;  /* 0x000000045f097824 */ /* 0x000fe200078e024b */
[----:B------:R-:W-:-:S02]  /*18910*/  LEA.HI.X.SX32 R109, R23, R0, 0x1, P0 ;  /* 0x00000000176d7211 */ /* 0x000fc400000f0eff */
[----:B------:R-:W-:Y:S01]  /*18920*/  LEA R112, P0, R29, R94, 0x1 ;  /* 0x0000005e1d707211 */ /* 0x000fe200078008ff */
[----:B------:R-:W-:Y:S01]  /*18930*/  IMAD R11, R95, 0x4, R9 ;  /* 0x000000045f0b7824 */ /* 0x000fe200078e0209 */
[-C--:B------:R-:W-:Y:S02]  /*18940*/  LEA.HI.X.SX32 R53, R51, R0.reuse, 0x1, P2 ;  /* 0x0000000033357211 */ /* 0x080fe400010f0eff */
[----:B------:R-:W-:Y:S01]  /*18950*/  LEA.HI.X.SX32 R113, R29, R0, 0x1, P0 ;  /* 0x000000001d717211 */ /* 0x000fe200000f0eff */
[----:B------:R-:W-:Y:S01]  /*18960*/  IMAD R31, R95, 0x4, R11 ;  /* 0x000000045f1f7824 */ /* 0x000fe200078e020b */
[-C--:B------:R-:W-:Y:S02]  /*18970*/  LEA R116, P0, R17, R94.reuse, 0x1 ;  /* 0x0000005e11747211 */ /* 0x080fe400078008ff */
[----:B------:R-:W-:Y:S01]  /*18980*/  LEA R58, P2, R3, R94, 0x1 ;  /* 0x0000005e033a7211 */ /* 0x000fe200078408ff */
[----:B------:R-:W-:Y:S01]  /*18990*/  IMAD R21, R95, 0x4, R31 ;  /* 0x000000045f157824 */ /* 0x000fe200078e021f */
[----:B------:R-:W-:-:S02]  /*189a0*/  LEA.HI.X.SX32 R117, R17, R0, 0x1, P0 ;  /* 0x0000000011757211 */ /* 0x000fc400000f0eff */
[----:B------:R-:W-:Y:S01]  /*189b0*/  LEA.HI.X.SX32 R119, R19, R0, 0x1, P1 ;  /* 0x0000000013777211 */ /* 0x000fe200008f0eff */
[----:B------:R-:W-:Y:S01]  /*189c0*/  IMAD R23, R95, 0x4, R21 ;  /* 0x000000045f177824 */ /* 0x000fe200078e0215 */
[----:B------:R-:W-:Y:S02]  /*189d0*/  LEA R122, P0, R47, R94, 0x1 ;  /* 0x0000005e2f7a7211 */ /* 0x000fe400078008ff */
        /* <DEDUP_REMOVED lines=29> */
[----:B------:R-:W-:Y:S02]  /*18bb0*/  LEA R10, P1, R31, R94, 0x1 ;  /* 0x0000005e1f0a7211 */ /* 0x000fe400078208ff */
[-C--:B------:R-:W-:Y:S01]  /*18bc0*/  LEA.HI.X.SX32 R9, R11, R0.reuse, 0x1, P0 ;  /* 0x000000000b097211 */ /* 0x080fe200000f0eff */
[----:B------:R-:W-:Y:S01]  /*18bd0*/  IMAD R37, R95, 0x4, R35 ;  /* 0x000000045f257824 */ /* 0x000fe200078e0223 */
[----:B------:R-:W-:-:S02]  /*18be0*/  LEA.HI.X.SX32 R11, R31, R0, 0x1, P1 ;  /* 0x000000001f0b7211 */ /* 0x000fc400008f0eff */
[-C--:B------:R-:W-:Y:S01]  /*18bf0*/  LEA R16, P1, R25, R94.reuse, 0x1 ;  /* 0x0000005e19107211 */ /* 0x080fe200078208ff */
[----:B------:R-:W-:Y:S01]  /*18c00*/  IMAD R39, R95, 0x4, R37 ;  /* 0x000000045f277824 */ /* 0x000fe200078e0225 */
[----:B------:R-:W-:Y:S02]  /*18c10*/  LEA R24, P2, R81, R94, 0x1 ;  /* 0x0000005e51187211 */ /* 0x000fe400078408ff */
[-C--:B------:R-:W-:Y:S01]  /*18c20*/  LEA.HI.X.SX32 R17, R25, R0.reuse, 0x1, P1 ;  /* 0x0000000019117211 */ /* 0x080fe200008f0eff */
[----:B------:R-:W-:Y:S01]  /*18c30*/  IMAD R41, R95, 0x4, R39 ;  /* 0x000000045f297824 */ /* 0x000fe200078e0227 */
[----:B------:R-:W-:Y:S02]  /*18c40*/  LEA.HI.X.SX32 R25, R81, R0, 0x1, P2 ;  /* 0x0000000051197211 */ /* 0x000fe400010f0eff */
[-C--:B------:R-:W-:Y:S01]  /*18c50*/  LEA R30, P2, R51, R94.reuse, 0x1 ;  /* 0x0000005e331e7211 */ /* 0x080fe200078408ff */
[----:B------:R-:W-:Y:S01]  /*18c60*/  IMAD R43, R95, 0x4, R41 ;  /* 0x000000045f2b7824 */ /* 0x000fe200078e0229 */
[----:B------:R-:W-:-:S02]  /*18c70*/  LEA R14, P0, R23, R94, 0x1 ;  /* 0x0000005e170e7211 */ /* 0x000fc400078008ff */
[-C--:B------:R-:W-:Y:S01]  /*18c80*/  LEA.HI.X.SX32 R31, R51, R0.reuse, 0x1, P2 ;  /* 0x00000000331f7211 */ /* 0x080fe200010f0eff */
[----:B------:R-:W-:Y:S01]  /*18c90*/  IMAD R45, R95, 0x4, R43 ;  /* 0x000000045f2d7824 */ /* 0x000fe200078e022b */
[----:B------:R-:W-:Y:S02]  /*18ca0*/  LEA.HI.X.SX32 R15, R23, R0, 0x1, P0 ;  /* 0x00000000170f7211 */ /* 0x000fe400000f0eff */
[-C--:B------:R-:W-:Y:S01]  /*18cb0*/  LEA R20, P0, R77, R94.reuse, 0x1 ;  /* 0x0000005e4d147211 */ /* 0x080fe200078008ff */
        /* <DEDUP_REMOVED lines=14> */
[----:B------:R-:W-:Y:S01]  /*18da0*/  LEA R36, P2, R37, R94, 0x1 ;  /* 0x0000005e25247211 */ /* 0x000fe200078408ff */
[----:B------:R-:W-:Y:S01]  /*18db0*/  IMAD R77, R95, 0x4, R75 ;  /* 0x000000045f4d7824 */ /* 0x000fe200078e024b */
[-C--:B------:R-:W-:Y:S02]  /*18dc0*/  LEA.HI.X.SX32 R33, R33, R0.reuse, 0x1, P0 ;  /* 0x0000000021217211 */ /* 0x080fe400000f0eff */
        /* <DEDUP_REMOVED lines=27> */
[-C--:B------:R-:W-:Y:S02]  /*18f80*/  LEA.HI.X.SX32 R73, R73, R0.reuse, 0x1, P1 ;  /* 0x0000000049497211 */ /* 0x080fe400008f0eff */
[----:B------:R-:W-:Y:S02]  /*18f90*/  LEA.HI.X.SX32 R75, R75, R0, 0x1, P2 ;  /* 0x000000004b4b7211 */ /* 0x000fe400010f0eff */
[-C--:B------:R-:W-:Y:S02]  /*18fa0*/  LEA R76, P0, R77, R94.reuse, 0x1 ;  /* 0x0000005e4d4c7211 */ /* 0x080fe400078008ff */
[----:B------:R-:W-:-:S02]  /*18fb0*/  LEA R78, P1, R79, R94, 0x1 ;  /* 0x0000005e4f4e7211 */ /* 0x000fc400078208ff */
[----:B------:R-:W-:Y:S02]  /*18fc0*/  LEA R80, P2, R81, R94, 0x1 ;  /* 0x0000005e51507211 */ /* 0x000fe400078408ff */
        /* <DEDUP_REMOVED lines=11> */
[-C--:B------:R-:W-:Y:S02]  /*19080*/  LEA R92, P2, R93, R94.reuse, 0x1 ;  /* 0x0000005e5d5c7211 */ /* 0x080fe400078408ff */
[----:B------:R-:W-:Y:S02]  /*19090*/  LEA R94, P3, R95, R94, 0x1 ;  /* 0x0000005e5f5e7211 */ /* 0x000fe400078608ff */
[----:B------:R-:W-:Y:S02]  /*190a0*/  PRMT R68, R69, 0x7632, R68 ;  /* 0x0000763245447816 */ /* 0x000fe40000000044 */
[-C--:B------:R-:W-:Y:S02]  /*190b0*/  LEA.HI.X.SX32 R89, R89, R0.reuse, 0x1, P0 ;  /* 0x0000000059597211 */ /* 0x080fe400000f0eff */
[-C--:B------:R-:W-:Y:S02]  /*190c0*/  LEA.HI.X.SX32 R91, R91, R0.reuse, 0x1, P1 ;  /* 0x000000005b5b7211 */ /* 0x080fe400008f0eff */
[----:B------:R-:W-:-:S02]  /*190d0*/  LEA.HI.X.SX32 R93, R93, R0, 0x1, P2 ;  /* 0x000000005d5d7211 */ /* 0x000fc400010f0eff */
[----:B------:R-:W-:Y:S02]  /*190e0*/  LEA.HI.X.SX32 R95, R95, R0, 0x1, P3 ;  /* 0x000000005f5f7211 */ /* 0x000fe400018f0eff */
[----:B------:R-:W-:Y:S01]  /*190f0*/  PRMT R0, R70, 0x7632, R0 ;  /* 0x0000763246007816 */ /* 0x000fe20000000000 */
[----:B------:R0:W-:Y:S04]  /*19100*/  STG.E.U16 desc[UR8][R100.64], R69 ;  /* 0x0000004564007986 */ /* 0x0001e8000c101508 */
[----:B------:R1:W-:Y:S04]  /*19110*/  STG.E.U16 desc[UR8][R102.64], R68 ;  /* 0x0000004466007986 */ /* 0x0003e8000c101508 */
[----:B------:R-:W-:Y:S01]  /*19120*/  STG.E.U16 desc[UR8][R104.64], R70 ;  /* 0x0000004668007986 */ /* 0x000fe2000c101508 */
[----:B------:R-:W-:-:S03]  /*19130*/  PRMT R97, R64, 0x7632, R97 ;  /* 0x0000763240617816 */ /* 0x000fc60000000061 */
[----:B------:R5:W-:Y:S01]  /*19140*/  STG.E.U16 desc[UR8][R106.64], R0 ;  /* 0x000000006a007986 */ /* 0x000be2000c101508 */
[----:B0-----:R-:W-:-:S03]  /*19150*/  PRMT R69, R65, 0x7632, R69 ;  /* 0x0000763241457816 */ /* 0x001fc60000000045 */
[----:B------:R-:W-:Y:S01]  /*19160*/  STG.E.U16 desc[UR8][R108.64], R71 ;  /* 0x000000476c007986 */ /* 0x000fe2000c101508 */
[----:B-1----:R-:W-:Y:S02]  /*19170*/  PRMT R68, R66, 0x7632, R68 ;  /* 0x0000763242447816 */ /* 0x002fe40000000044 */
[----:B-----5:R-:W-:-:S05]  /*19180*/  PRMT R0, R71, 0x7632, R0 ;  /* 0x0000763247007816 */ /* 0x020fca0000000000 */
[----:B------:R3:W-:Y:S04]  /*19190*/  STG.E.U16 desc[UR8][R110.64], R0 ;  /* 0x000000006e007986 */ /* 0x0007e8000c101508 */
[----:B------:R-:W-:Y:S04]  /*191a0*/  STG.E.U16 desc[UR8][R112.64], R64 ;  /* 0x0000004070007986 */ /* 0x000fe8000c101508 */
[----:B------:R-:W-:Y:S04]  /*191b0*/  STG.E.U16 desc[UR8][R114.64], R97 ;  /* 0x0000006172007986 */ /* 0x000fe8000c101508 */
[----:B------:R-:W-:Y:S01]  /*191c0*/  STG.E.U16 desc[UR8][R116.64], R65 ;  /* 0x0000004174007986 */ /* 0x000fe2000c101508 */
[----:B---3--:R-:W-:-:S03]  /*191d0*/  PRMT R0, R60, 0x7632, R0 ;  /* 0x000076323c007816 */ /* 0x008fc60000000000 */
[----:B------:R-:W-:Y:S04]  /*191e0*/  STG.E.U16 desc[UR8][R118.64], R69 ;  /* 0x0000004576007986 */ /* 0x000fe8000c101508 */
[----:B------:R-:W-:Y:S04]  /*191f0*/  STG.E.U16 desc[UR8][R120.64], R66 ;  /* 0x0000004278007986 */ /* 0x000fe8000c101508 */
[----:B------:R-:W-:Y:S01]  /*19200*/  STG.E.U16 desc[UR8][R122.64], R68 ;  /* 0x000000447a007986 */ /* 0x000fe2000c101508 */
[----:B------:R-:W-:Y:S02]  /*19210*/  PRMT R71, R61, 0x7632, R71 ;  /* 0x000076323d477816 */ /* 0x000fe40000000047 */
[----:B----4-:R-:W-:Y:S01]  /*19220*/  PRMT R70, R67, 0x7632, R70 ;  /* 0x0000763243467816 */ /* 0x010fe20000000046 */
[----:B------:R-:W-:Y:S04]  /*19230*/  STG.E.U16 desc[UR8][R124.64], R67 ;  /* 0x000000437c007986 */ /* 0x000fe8000c101508 */
[----:B------:R0:W-:Y:S04]  /*19240*/  STG.E.U16 desc[UR8][R52.64], R70 ;  /* 0x0000004634007986 */ /* 0x0001e8000c101508 */
[----:B------:R1:W-:Y:S04]  /*19250*/  STG.E.U16 desc[UR8][R56.64], R60 ;  /* 0x0000003c38007986 */ /* 0x0003e8000c101508 */
[----:B------:R3:W-:Y:S04]  /*19260*/  STG.E.U16 desc[UR8][R54.64], R0 ;  /* 0x0000000036007986 */ /* 0x0007e8000c101508 */
[----:B0-----:R-:W4:Y:S04]  /*19270*/  LDL.LU.64 R52, [R1+0x898] ;  /* 0x0008980001347983 */ /* 0x001f280000300a00 */
[----:B-1----:R-:W5:Y:S04]  /*19280*/  LDL.LU.64 R56, [R1+0x890] ;  /* 0x0008900001387983 */ /* 0x002f680000300a00 */
[----:B---3--:R-:W3:Y:S04]  /*19290*/  LDL.LU.64 R54, [R1+0x888] ;  /* 0x0008880001367983 */ /* 0x008ee80000300a00 */
[----:B------:R0:W-:Y:S01]  /*192a0*/  STG.E.U16 desc[UR8][R58.64], R61 ;  /* 0x0000003d3a007986 */ /* 0x0001e2000c101508 */
[----:B------:R-:W-:-:S03]  /*192b0*/  PRMT R69, R62, 0x7632, R69 ;  /* 0x000076323e457816 */ /* 0x000fc60000000045 */
[----:B--2---:R-:W1:Y:S04]  /*192c0*/  LDS.128 R64, [R96+0x2000] ;  /* 0x0020000060407984 */ /* 0x004e680000000c00 */
[----:B0-----:R-:W2:Y:S04]  /*192d0*/  LDL.LU.64 R58, [R1+0x880] ;  /* 0x00088000013a7983 */ /* 0x001ea80000300a00 */
[----:B------:R-:W-:Y:S04]  /*192e0*/  STG.E.U16 desc[UR8][R2.64], R71 ;  /* 0x0000004702007986 */ /* 0x000fe8000c101508 */
[----:B------:R0:W-:Y:S04]  /*192f0*/  STG.E.U16 desc[UR8][R4.64], R62 ;  /* 0x0000003e04007986 */ /* 0x0001e8000c101508 */
[----:B------:R-:W-:Y:S04]  /*19300*/  STG.E.U16 desc[UR8][R6.64], R69 ;  /* 0x0000004506007986 */ /* 0x000fe8000c101508 */
[----:B------:R-:W-:Y:S01]  /*19310*/  STG.E.U16 desc[UR8][R8.64], R63 ;  /* 0x0000003f08007986 */ /* 0x000fe2000c101508 */
[----:B0-----:R-:W-:-:S03]  /*19320*/  PRMT R5, R63, 0x7632, R5 ;  /* 0x000076323f057816 */ /* 0x001fc60000000005 */
[----:B------:R-:W3:Y:S04]  /*19330*/  LDL.LU R99, [R1+0x30] ;  /* 0x0000300001637983 */ /* 0x000ee80000300800 */
[----:B------:R-:W-:Y:S04]  /*19340*/  STG.E.U16 desc[UR8][R10.64], R5 ;  /* 0x000000050a007986 */ /* 0x000fe8000c101508 */
[----:B------:R0:W1:Y:S04]  /*19350*/  LDS.128 R4, [R96+0x3000] ;  /* 0x0030000060047984 */ /* 0x0000680000000c00 */
[----:B0-----:R-:W3:Y:S01]  /*19360*/  LDL.LU R96, [R1+0x28] ;  /* 0x0000280001607983 */ /* 0x001ee20000300800 */
[----:B------:R-:W0:Y:S01]  /*19370*/  S2R R0, SR_TID.X ;  /* 0x0000000000007919 */ /* 0x000e220000002100 */
[----:B------:R-:W1:Y:S01]  /*19380*/  S2R R101, SR_TID.X ;  /* 0x0000000000657919 */ /* 0x000e620000002100 */
[----:B0-----:R-:W-:-:S04]  /*19390*/  SHF.R.U32.HI R98, RZ, 0x2, R0 ;  /* 0x00000002ff627819 */ /* 0x001fc80000011600 */
[----:B------:R-:W-:-:S04]  /*193a0*/  LOP3.LUT R98, R98, 0x38, RZ, 0xc0, !PT ;  /* 0x0000003862627812 */ /* 0x000fc800078ec0ff */
[----:B------:R-:W-:-:S05]  /*193b0*/  LOP3.LUT R98, R98, 0x1f, R0, 0xf8, !PT ;  /* 0x0000001f62627812 */ /* 0x000fca00078ef800 */
[----:B------:R-:W-:Y:S02]  /*193c0*/  IMAD.SHL.U32 R0, R98, 0x10, RZ ;  /* 0x0000001062007824 */ /* 0x000fe400078e00ff */
[----:B------:R-:W0:Y:S03]  /*193d0*/  S2R R98, SR_CTAID.Y ;  /* 0x0000000000627919 */ /* 0x000e260000002600 */
[----:B------:R-:W-:Y:S02]  /*193e0*/  LOP3.LUT R8, R0, 0xf0, RZ, 0xc0, !PT ;  /* 0x000000f000087812 */ /* 0x000fe400078ec0ff */
[----:B------:R-:W0:Y:S02]  /*193f0*/  LDC R0, c[0x0][0x3ec] ;  /* 0x0000fb00ff007b82 */ /* 0x000e240000000800 */
[----:B0-----:R-:W-:Y:S01]  /*19400*/  IMAD R0, R98, R0, RZ ;  /* 0x0000000062007224 */ /* 0x001fe200078e02ff */
[----:B-----5:R-:W-:-:S02]  /*19410*/  PRMT R3, R56, 0x7632, R3 ;  /* 0x0000763238037816 */ /* 0x020fc40000000003 */
[----:B------:R-:W-:Y:S01]  /*19420*/  PRMT R9, R57, 0x7632, R9 ;  /* 0x0000763239097816 */ /* 0x000fe20000000009 */
[----:B------:R0:W-:Y:S04]  /*19430*/  STG.E.U16 desc[UR8][R12.64], R56 ;  /* 0x000000380c007986 */ /* 0x0001e8000c101508 */
[----:B------:R1:W-:Y:S04]  /*19440*/  STG.E.U16 desc[UR8][R14.64], R3 ;  /* 0x000000030e007986 */ /* 0x0003e8000c101508 */
[----:B------:R5:W-:Y:S04]  /*19450*/  STG.E.U16 desc[UR8][R16.64], R57 ;  /* 0x0000003910007986 */ /* 0x000be8000c101508 */
[----:B------:R4:W-:Y:S01]  /*19460*/  STG.E.U16 desc[UR8][R18.64], R9 ;  /* 0x0000000912007986 */ /* 0x0009e2000c101508 */
[----:B--2---:R-:W-:-:S02]  /*19470*/  PRMT R11, R58, 0x7632, R11 ;  /* 0x000076323a0b7816 */ /* 0x004fc4000000000b */
[----:B0-----:R-:W-:Y:S01]  /*19480*/  PRMT R13, R59, 0x7632, R13 ;  /* 0x000076323b0d7816 */ /* 0x001fe2000000000d */
[----:B------:R0:W-:Y:S01]  /*19490*/  STG.E.U16 desc[UR8][R20.64], R58 ;  /* 0x0000003a14007986 */ /* 0x0001e2000c101508 */
[----:B-1----:R-:W-:Y:S02]  /*194a0*/  PRMT R15, R64, 0x7632, R15 ;  /* 0x00007632400f7816 */ /* 0x002fe4000000000f */
[----:B-----5:R-:W-:Y:S01]  /*194b0*/  PRMT R17, R65, 0x7632, R17 ;  /* 0x0000763241117816 */ /* 0x020fe20000000011 */
[----:B------:R1:W-:Y:S01]  /*194c0*/  STG.E.U16 desc[UR8][R22.64], R11 ;  /* 0x0000000b16007986 */ /* 0x0003e2000c101508 */
[----:B----4-:R-:W-:-:S03]  /*194d0*/  PRMT R19, R66, 0x7632, R19 ;  /* 0x0000763242137816 */ /* 0x010fc60000000013 */
[----:B------:R2:W-:Y:S04]  /*194e0*/  STG.E.U16 desc[UR8][R24.64], R59 ;  /* 0x0000003b18007986 */ /* 0x0005e8000c101508 */
[----:B------:R-:W-:Y:S01]  /*194f0*/  STG.E.U16 desc[UR8][R26.64], R13 ;  /* 0x0000000d1a007986 */ /* 0x000fe2000c101508 */
[----:B0-----:R-:W-:-:S03]  /*19500*/  PRMT R21, R67, 0x7632, R21 ;  /* 0x0000763243157816 */ /* 0x001fc60000000015 */
[----:B------:R-:W-:Y:S01]  /*19510*/  STG.E.U16 desc[UR8][R28.64], R64 ;  /* 0x000000401c007986 */ /* 0x000fe2000c101508 */
[----:B-1----:R-:W-:Y:S01]  /*19520*/  PRMT R23, R52, 0x7632, R23 ;  /* 0x0000763234177816 */ /* 0x002fe20000000017 */
[----:B------:R-:W0:Y:S02]  /*19530*/  LDC.64 R10, c[0x0][0x3a0] ;  /* 0x0000e800ff0a7b82 */ /* 0x000e240000000a00 */
[----:B------:R-:W-:Y:S04]  /*19540*/  STG.E.U16 desc[UR8][R30.64], R15 ;  /* 0x0000000f1e007986 */ /* 0x000fe8000c101508 */
[----:B------:R-:W-:Y:S01]  /*19550*/  STG.E.U16 desc[UR8][R32.64], R65 ;  /* 0x0000004120007986 */ /* 0x000fe2000c101508 */
[----:B--2---:R-:W-:-:S03]  /*19560*/  PRMT R25, R53, 0x7632, R25 ;  /* 0x0000763235197816 */ /* 0x004fc60000000019 */
[----:B------:R-:W-:Y:S04]  /*19570*/  STG.E.U16 desc[UR8][R34.64], R17 ;  /* 0x0000001122007986 */ /* 0x000fe8000c101508 */
[----:B------:R3:W-:Y:S04]  /*19580*/  STG.E.U16 desc[UR8][R36.64], R66 ;  /* 0x0000004224007986 */ /* 0x0007e8000c101508 */
[----:B------:R1:W-:Y:S04]  /*19590*/  STG.E.U16 desc[UR8][R38.64], R19 ;  /* 0x0000001326007986 */ /* 0x0003e8000c101508 */
[----:B------:R2:W-:Y:S04]  /*195a0*/  STG.E.U16 desc[UR8][R40.64], R67 ;  /* 0x0000004328007986 */ /* 0x0005e8000c101508 */
[----:B------:R4:W-:Y:S01]  /*195b0*/  STG.E.U16 desc[UR8][R42.64], R21 ;  /* 0x000000152a007986 */ /* 0x0009e2000c101508 */
[----:B---3--:R-:W-:-:S03]  /*195c0*/  PRMT R37, R54, 0x7632, R37 ;  /* 0x0000763236257816 */ /* 0x008fc60000000025 */
[----:B------:R3:W-:Y:S01]  /*195d0*/  STG.E.U16 desc[UR8][R44.64], R52 ;  /* 0x000000342c007986 */ /* 0x0007e2000c101508 */
[----:B-1----:R-:W-:-:S03]  /*195e0*/  PRMT R39, R55, 0x7632, R39 ;  /* 0x0000763237277816 */ /* 0x002fc60000000027 */
[----:B------:R1:W-:Y:S01]  /*195f0*/  STG.E.U16 desc[UR8][R46.64], R23 ;  /* 0x000000172e007986 */ /* 0x0003e2000c101508 */
[----:B--2---:R-:W-:-:S03]  /*19600*/  PRMT R41, R4, 0x7632, R41 ;  /* 0x0000763204297816 */ /* 0x004fc60000000029 */
[----:B------:R-:W-:Y:S01]  /*19610*/  STG.E.U16 desc[UR8][R48.64], R53 ;  /* 0x0000003530007986 */ /* 0x000fe2000c101508 */
[----:B----4-:R-:W-:-:S03]  /*19620*/  PRMT R43, R5, 0x7632, R43 ;  /* 0x00007632052b7816 */ /* 0x010fc6000000002b */
[----:B------:R-:W-:Y:S04]  /*19630*/  STG.E.U16 desc[UR8][R50.64], R25 ;  /* 0x0000001932007986 */ /* 0x000fe8000c101508 */
[----:B------:R-:W-:Y:S01]  /*19640*/  STG.E.U16 desc[UR8][R72.64], R54 ;  /* 0x0000003648007986 */ /* 0x000fe2000c101508 */
[----:B---3--:R-:W-:-:S03]  /*19650*/  PRMT R45, R6, 0x7632, R45 ;  /* 0x00007632062d7816 */ /* 0x008fc6000000002d */
[----:B------:R-:W-:Y:S04]  /*19660*/  STG.E.U16 desc[UR8][R74.64], R37 ;  /* 0x000000254a007986 */ /* 0x000fe8000c101508 */
[----:B------:R-:W-:Y:S01]  /*19670*/  STG.E.U16 desc[UR8][R76.64], R55 ;  /* 0x000000374c007986 */ /* 0x000fe2000c101508 */
[----:B-1----:R-:W-:-:S03]  /*19680*/  PRMT R47, R7, 0x7632, R47 ;  /* 0x00007632072f7816 */ /* 0x002fc6000000002f */
[----:B------:R-:W-:Y:S04]  /*19690*/  STG.E.U16 desc[UR8][R78.64], R39 ;  /* 0x000000274e007986 */ /* 0x000fe8000c101508 */
[----:B------:R-:W-:Y:S04]  /*196a0*/  STG.E.U16 desc[UR8][R80.64], R4 ;  /* 0x0000000450007986 */ /* 0x000fe8000c101508 */
[----:B------:R-:W-:Y:S04]  /*196b0*/  STG.E.U16 desc[UR8][R82.64], R41 ;  /* 0x0000002952007986 */ /* 0x000fe8000c101508 */
[----:B------:R-:W-:Y:S04]  /*196c0*/  STG.E.U16 desc[UR8][R84.64], R5 ;  /* 0x0000000554007986 */ /* 0x000fe8000c101508 */
[----:B------:R-:W-:Y:S04]  /*196d0*/  STG.E.U16 desc[UR8][R86.64], R43 ;  /* 0x0000002b56007986 */ /* 0x000fe8000c101508 */
[----:B------:R-:W-:Y:S04]  /*196e0*/  STG.E.U16 desc[UR8][R88.64], R6 ;  /* 0x0000000658007986 */ /* 0x000fe8000c101508 */
[----:B------:R-:W-:Y:S04]  /*196f0*/  STG.E.U16 desc[UR8][R90.64], R45 ;  /* 0x0000002d5a007986 */ /* 0x000fe8000c101508 */
[----:B------:R-:W-:Y:S04]  /*19700*/  STG.E.U16 desc[UR8][R92.64], R7 ;  /* 0x000000075c007986 */ /* 0x000fe8000c101508 */
[----:B------:R-:W-:Y:S01]  /*19710*/  STG.E.U16 desc[UR8][R94.64], R47 ;  /* 0x0000002f5e007986 */ /* 0x000fe2000c101508 */
[----:B------:R-:W-:Y:S06]  /*19720*/  BAR.SYNC.DEFER_BLOCKING 0x0 ;  /* 0x0000000000007b1d */ /* 0x000fec0000010000 */
[----:B------:R1:W-:Y:S02]  /*19730*/  STSM.16.M88 [R99], R96 ;  /* 0x0000006063007844 */ /* 0x0003e40000000000 */
[----:B------:R-:W-:Y:S06]  /*19740*/  BAR.SYNC.DEFER_BLOCKING 0x0 ;  /* 0x0000000000007b1d */ /* 0x000fec0000010000 */
[----:B-1----:R-:W1:Y:S01]  /*19750*/  S2R R99, SR_CTAID.X ;  /* 0x0000000000637919 */ /* 0x002e620000002500 */
[----:B------:R-:W-:-:S04]  /*19760*/  LOP3.LUT R96, R101, 0xff, RZ, 0xc0, !PT ;  /* 0x000000ff65607812 */ /* 0x000fc800078ec0ff */
[----:B------:R-:W-:Y:S02]  /*19770*/  ISETP.GE.U32.AND P0, PT, R96, 0x40, PT ;  /* 0x000000406000780c */ /* 0x000fe40003f06070 */
[----:B------:R-:W2:Y:S01]  /*19780*/  S2R R96, SR_TID.X ;  /* 0x0000000000607919 */ /* 0x000ea20000002100 */
[----:B------:R-:W3:Y:S01]  /*19790*/  LDSM.16.M88 R5, [R8+UR4] ;  /* 0x000000040805783b */ /* 0x000ee20008000000 */
[----:B------:R-:W-:Y:S02]  /*197a0*/  IMAD.SHL.U32 R3, R0, 0x4, RZ ;  /* 0x0000000400037824 */ /* 0x000fe400078e00ff */
[----:B-1----:R-:W-:-:S05]  /*197b0*/  IMAD.SHL.U32 R99, R99, 0x40, RZ ;  /* 0x0000004063637824 */ /* 0x002fca00078e00ff */
[----:B------:R-:W-:Y:S01]  /*197c0*/  LOP3.LUT R99, R99, 0x3f, R101, 0xf8, !PT ;  /* 0x0000003f63637812 */ /* 0x000fe200078ef865 */
[----:B------:R-:W-:Y:S01]  /*197d0*/  IMAD.HI R0, R0, 0x4, RZ ;  /* 0x0000000400007827 */ /* 0x000fe200078e02ff */
[----:B--2---:R-:W-:-:S03]  /*197e0*/  ISETP.GE.U32.AND P4, PT, R96, 0x20, PT ;  /* 0x000000206000780c */ /* 0x004fc60003f86070 */
[C---:B------:R-:W-:Y:S02]  /*197f0*/  IMAD.SHL.U32 R2, R99.reuse, 0x4, RZ ;  /* 0x0000000463027824 */ /* 0x040fe400078e00ff */
[----:B------:R-:W-:-:S03]  /*19800*/  IMAD.HI R4, R99, 0x4, RZ ;  /* 0x0000000463047827 */ /* 0x000fc600078e02ff */
[----:B0-----:R-:W-:-:S04]  /*19810*/  IADD3 R2, P1, P2, R2, R10, R3 ;  /* 0x0000000a02027210 */ /* 0x001fc80007a3e003 */
[----:B------:R-:W-:-:S05]  /*19820*/  IADD3.X R3, PT, PT, R4, R11, R0, P1, P2 ;  /* 0x0000000b04037210 */ /* 0x000fca0000fe4400 */
[----:B---3--:R0:W-:Y:S01]  /*19830*/  @!P0 STG.E desc[UR8][R2.64], R5 ;  /* 0x0000000502008986 */ /* 0x0081e2000c101908 */
[----:B------:R-:W-:Y:S06]  /*19840*/  BAR.SYNC.DEFER_BLOCKING 0x0 ;  /* 0x0000000000007b1d */ /* 0x000fec0000010000 */
[----:B------:R-:W-:Y:S05]  /*19850*/  @P4 BRA `(.L_x_20) ;  /* 0x0000000000a04947 */ /* 0x000fea0003800000 */
[----:B0-----:R-:W0:Y:S01]  /*19860*/  S2R R3, SR_CgaCtaId ;  /* 0x0000000000037919 */ /* 0x001e220000008800 */
[----:B------:R-:W-:Y:S01]  /*19870*/  NOP ;  /* 0x0000000000007918 */ /* 0x000fe20000000000 */
[----:B------:R-:W-:Y:S01]  /*19880*/  MOV R0, 0x50 ;  /* 0x0000005000007802 */ /* 0x000fe20000000f00 */
[----:B------:R-:W-:-:S03]  /*19890*/  IMAD.MOV.U32 R7, RZ, RZ, 0x1 ;  /* 0x00000001ff077424 */ /* 0x000fc600078e00ff */
[----:B0-----:R-:W-:Y:S01]  /*198a0*/  LEA R9, R3, R0, 0x18 ;  /* 0x0000000003097211 */ /* 0x001fe200078ec0ff */
[----:B------:R-:W-:Y:S02]  /*198b0*/  IMAD.U32 R0, RZ, RZ, UR5 ;  /* 0x00000005ff007e24 */ /* 0x000fe4000f8e00ff */
[----:B------:R-:W-:Y:S02]  /*198c0*/  IMAD.MOV.U32 R3, RZ, RZ, 0xffff ;  /* 0x0000ffffff037424 */ /* 0x000fe400078e00ff */
[----:B------:R-:W0:Y:S01]  /*198d0*/  LDS R5, [R9] ;  /* 0x0000000009057984 */ /* 0x000e220000000800 */
[----:B------:R-:W-:-:S04]  /*198e0*/  LOP3.LUT R0, R0, 0xffff, RZ, 0xc0, !PT ;  /* 0x0000ffff00007812 */ /* 0x000fc800078ec0ff */
[----:B------:R-:W-:-:S05]  /*198f0*/  SHF.R.U32.HI R0, RZ, 0x5, R0 ;  /* 0x00000005ff007819 */ /* 0x000fca0000011600 */
[----:B------:R-:W-:Y:S01]  /*19900*/  VIADD R2, R0, 0x10 ;  /* 0x0000001000027836 */ /* 0x000fe20000000000 */
[----:B------:R-:W-:-:S04]  /*19910*/  SHF.L.U32 R0, R3, R0, RZ ;  /* 0x0000000003007219 */ /* 0x000fc800000006ff */
[----:B------:R-:W-:-:S04]  /*19920*/  SHF.L.U32 R3, R7, R2, RZ ;  /* 0x0000000207037219 */ /* 0x000fc800000006ff */
[----:B------:R-:W-:-:S04]  /*19930*/  LOP3.LUT R0, R3, R0, RZ, 0xfc, !PT ;  /* 0x0000000003007212 */ /* 0x000fc800078efcff */
[C---:B------:R-:W-:Y:S02]  /*19940*/  LOP3.LUT R2, R0.reuse, 0xffff, RZ, 0xc0, !PT ;  /* 0x0000ffff00027812 */ /* 0x040fe400078ec0ff */
[----:B0-----:R-:W-:-:S04]  /*19950*/  LOP3.LUT R3, R0, 0xffff, R5, 0x80, !PT ;  /* 0x0000ffff00037812 */ /* 0x001fc800078e8005 */
[----:B------:R-:W-:-:S13]  /*19960*/  ISETP.NE.AND P0, PT, R3, R2, PT ;  /* 0x000000020300720c */ /* 0x000fda0003f05270 */
[----:B------:R-:W-:Y:S05]  /*19970*/  @P0 BRA `(.L_x_21) ;  /* 0x0000000000500947 */ /* 0x000fea0003800000 */
[----:B------:R-:W-:Y:S02]  /*19980*/  SHF.R.U32.HI R5, RZ, 0x10, R5 ;  /* 0x00000010ff057819 */ /* 0x000fe40000011605 */
[----:B------:R-:W-:-:S04]  /*19990*/  SHF.R.U32.HI R2, RZ, 0x10, R0 ;  /* 0x00000010ff027819 */ /* 0x000fc80000011600 */
[----:B------:R-:W-:-:S04]  /*199a0*/  LOP3.LUT R5, R5, R2, RZ, 0xc0, !PT ;  /* 0x0000000205057212 */ /* 0x000fc800078ec0ff */
[----:B------:R-:W-:-:S13]  /*199b0*/  ISETP.NE.AND P0, PT, R5, R2, PT ;  /* 0x000000020500720c */ /* 0x000fda0003f05270 */
[----:B------:R-:W-:Y:S05]  /*199c0*/  @P0 BRA `(.L_x_22) ;  /* 0x0000000000300947 */ /* 0x000fea0003800000 */
[----:B------:R-:W-:Y:S01]  /*199d0*/  R2UR UR4, R0 ;  /* 0x00000000000472ca */ /* 0x000fe200000e0000 */
[----:B------:R-:W0:Y:S01]  /*199e0*/  S2R R3, SR_LANEID ;  /* 0x0000000000037919 */ /* 0x000e220000000000 */
[----:B------:R-:W-:-:S06]  /*199f0*/  VOTE.ANY R2, PT, PT ;  /* 0x0000000000027806 */ /* 0x000fcc00038e0100 */
[----:B------:R-:W0:Y:S05]  /*19a00*/  FLO.U32 R2, R2 ;  /* 0x0000000200027300 */ /* 0x000e2a00000e0000 */
[----:B------:R-:W-:-:S06]  /*19a10*/  ULOP3.LUT UR4, URZ, UR4, URZ, 0x33, !UPT ;  /* 0x00000004ff047292 */ /* 0x000fcc000f8e33ff */
[----:B------:R-:W-:-:S04]  /*19a20*/  IMAD.U32 R4, RZ, RZ, UR4 ;  /* 0x00000004ff047e24 */ /* 0x000fc8000f8e00ff */
[----:B------:R-:W1:Y:S02]  /*19a30*/  REDUX UR5, R4 ;  /* 0x00000000040573c4 */ /* 0x000e640000000000 */
[----:B------:R2:W-:Y:S01]  /*19a40*/  UTCATOMSWS.AND URZ, UR4 ;  /* 0x0000000400ff79e3 */ /* 0x0005e20008000000 */
[----:B0-----:R-:W-:Y:S01]  /*19a50*/  ISETP.EQ.U32.AND P0, PT, R2, R3, PT ;  /* 0x000000030200720c */ /* 0x001fe20003f02070 */
[----:B-1----:R-:W-:-:S12]  /*19a60*/  IMAD.U32 R0, RZ, RZ, UR5 ;  /* 0x00000005ff007e24 */ /* 0x002fd8000f8e00ff */
[----:B------:R2:W-:Y:S01]  /*19a70*/  @P0 ATOMS.AND RZ, [R9], R0 ;  /* 0x0000000009ff038c */ /* 0x0005e20002800000 */
[----:B------:R-:W-:Y:S05]  /*19a80*/  BRA `(.L_x_20) ;  /* 0x0000000000147947 */ /* 0x000fea0003800000 */
.L_x_22:
[----:B------:R-:W-:-:S07]  /*19a90*/  MOV R2, 0x19ab0 ;  /* 0x00019ab000027802 */ /* 0x000fce0000000f00 */
[----:B------:R-:W-:Y:S05]  /*19aa0*/  CALL.REL.NOINC `($__internal_0_$__cuda_sm10x_tcgen05_guardrail_trap_col_being_dealloced_not_returned_by_alloc) ;  /* 0x0000000000447944 */ /* 0x000fea0003c00000 */
[----:B------:R-:W-:Y:S05]  /*19ab0*/  BRA `(.L_x_20) ;  /* 0x0000000000087947 */ /* 0x000fea0003800000 */
.L_x_21:
[----:B------:R-:W-:-:S07]  /*19ac0*/  MOV R2, 0x19ae0 ;  /* 0x00019ae000027802 */ /* 0x000fce0000000f00 */
[----:B------:R-:W-:Y:S05]  /*19ad0*/  CALL.REL.NOINC `($__internal_2_$__cuda_sm10x_tcgen05_guardrail_trap_unallocated_columns_being_dealloced) ;  /* 0x0000000000507944 */ /* 0x000fea0003c00000 */
.L_x_20:
[----:B------:R-:W-:Y:S01]  /*19ae0*/  NOP ;  /* 0x0000000000007918 */ /* 0x000fe20000000000 */
[----:B--2---:R-:W-:Y:S05]  /*19af0*/  EXIT ;  /* 0x000000000000794d */ /* 0x004fea0003800000 */
.L_x_8:
[----:B------:R-:W1:Y:S02]  /*19b00*/  SYNCS.PHASECHK.TRANS64.TRYWAIT P2, [UR4+0x10000], RZ ;  /* 0x010000ffff0075a7 */ /* 0x000e640008041104 */
[----:B-1----:R-:W-:Y:S05]  /*19b10*/  @!P2 BRA `(.L_x_8) ;  /* 0xfffffffc00f8a947 */ /* 0x002fea000383ffff */
[----:B------:R-:W-:Y:S05]  /*19b20*/  BRA `(.L_x_7) ;  /* 0xffffff04001c7947 */ /* 0x000fea000383ffff */
.L_x_14:
[----:B------:R-:W1:Y:S02]  /*19b30*/  SYNCS.PHASECHK.TRANS64.TRYWAIT P4, [UR4+0x38010], RZ ;  /* 0x038010ffff0075a7 */ /* 0x000e640008081104 */
[----:B-1----:R-:W-:Y:S05]  /*19b40*/  @!P4 BRA `(.L_x_14) ;  /* 0xfffffffc00f8c947 */ /* 0x002fea000383ffff */
[----:B------:R-:W-:Y:S05]  /*19b50*/  BRA `(.L_x_23) ;  /* 0xffffff9000d47947 */ /* 0x000fea000383ffff */
.L_x_15:
[----:B------:R-:W0:Y:S02]  /*19b60*/  SYNCS.PHASECHK.TRANS64.TRYWAIT P4, [UR6], R36 ;  /* 0x00000024ff0075a7 */ /* 0x000e240008081106 */
[----:B0-----:R-:W-:Y:S05]  /*19b70*/  @!P4 BRA `(.L_x_15) ;  /* 0xfffffffc00f8c947 */ /* 0x001fea000383ffff */
[----:B------:R-:W-:Y:S05]  /*19b80*/  BRA `(.L_x_24) ;  /* 0xffffffa800087947 */ /* 0x000fea000383ffff */
.L_x_19:
[----:B------:R-:W1:Y:S02]  /*19b90*/  SYNCS.PHASECHK.TRANS64.TRYWAIT P1, [UR6], R6 ;  /* 0x00000006ff0075a7 */ /* 0x000e640008021106 */
[----:B-1----:R-:W-:Y:S05]  /*19ba0*/  @!P1 BRA `(.L_x_19) ;  /* 0xfffffffc00f89947 */ /* 0x002fea000383ffff */
[----:B------:R-:W-:Y:S05]  /*19bb0*/  BRA `(.L_x_18) ;  /* 0xffffffd000f87947 */ /* 0x000fea000383ffff */
        .weak           $__internal_0_$__cuda_sm10x_tcgen05_guardrail_trap_col_being_dealloced_not_returned_by_alloc
        .type           $__internal_0_$__cuda_sm10x_tcgen05_guardrail_trap_col_being_dealloced_not_returned_by_alloc,@function
        .size           $__internal_0_$__cuda_sm10x_tcgen05_guardrail_trap_col_being_dealloced_not_returned_by_alloc,($__internal_1_$__cuda_sm10x_tcgen05_guardrail_trap_phase_invalid_during_alloc - $__internal_0_$__cuda_sm10x_tcgen05_guardrail_trap_col_being_dealloced_not_returned_by_alloc)
$__internal_0_$__cuda_sm10x_tcgen05_guardrail_trap_col_being_dealloced_not_returned_by_alloc:
[----:B------:R-:W-:Y:S05]  /*19bc0*/  BPT.TRAP 0x1 ;  /* 0x000000040000795c */ /* 0x000fea0000300000 */
[----:B------:R-:W-:-:S04]  /*19bd0*/  IMAD.MOV.U32 R3, RZ, RZ, 0x0 ;  /* 0x00000000ff037424 */ /* 0x000fc800078e00ff */
[----:B------:R-:W-:Y:S05]  /*19be0*/  RET.REL.NODEC R2 `(attn_fwd) ;  /* 0xfffffe6402047950 */ /* 0x000fea0003c3ffff */
        .weak           $__internal_1_$__cuda_sm10x_tcgen05_guardrail_trap_phase_invalid_during_alloc
        .type           $__internal_1_$__cuda_sm10x_tcgen05_guardrail_trap_phase_invalid_during_alloc,@function
        .size           $__internal_1_$__cuda_sm10x_tcgen05_guardrail_trap_phase_invalid_during_alloc,($__internal_2_$__cuda_sm10x_tcgen05_guardrail_trap_unallocated_columns_being_dealloced - $__internal_1_$__cuda_sm10x_tcgen05_guardrail_trap_phase_invalid_during_alloc)
$__internal_1_$__cuda_sm10x_tcgen05_guardrail_trap_phase_invalid_during_alloc:
[----:B------:R-:W-:Y:S05]  /*19bf0*/  BPT.TRAP 0x1 ;  /* 0x000000040000795c */ /* 0x000fea0000300000 */
[----:B------:R-:W-:-:S04]  /*19c00*/  IMAD.MOV.U32 R5, RZ, RZ, 0x0 ;  /* 0x00000000ff057424 */ /* 0x000fc800078e00ff */
[----:B------:R-:W-:Y:S05]  /*19c10*/  RET.REL.NODEC R4 `(attn_fwd) ;  /* 0xfffffe6004f87950 */ /* 0x000fea0003c3ffff */
        .weak           $__internal_2_$__cuda_sm10x_tcgen05_guardrail_trap_unallocated_columns_being_dealloced
        .type           $__internal_2_$__cuda_sm10x_tcgen05_guardrail_trap_unallocated_columns_being_dealloced,@function
        .size           $__internal_2_$__cuda_sm10x_tcgen05_guardrail_trap_unallocated_columns_being_dealloced,(.L_x_28 - $__internal_2_$__cuda_sm10x_tcgen05_guardrail_trap_unallocated_columns_being_dealloced)
$__internal_2_$__cuda_sm10x_tcgen05_guardrail_trap_unallocated_columns_being_dealloced:
[----:B------:R-:W-:Y:S05]  /*19c20*/  BPT.TRAP 0x1 ;  /* 0x000000040000795c */ /* 0x000fea0000300000 */
[----:B------:R-:W-:-:S04]  /*19c30*/  IMAD.MOV.U32 R3, RZ, RZ, 0x0 ;  /* 0x00000000ff037424 */ /* 0x000fc800078e00ff */
[----:B------:R-:W-:Y:S05]  /*19c40*/  RET.REL.NODEC R2 `(attn_fwd) ;  /* 0xfffffe6002ec7950 */ /* 0x000fea0003c3ffff */
.L_x_25:
[----:B------:R-:W-:-:S00]  /*19c50*/  BRA `(.L_x_25) ;  /* 0xfffffffc00fc7947 */ /* 0x000fc0000383ffff */
[----:B------:R-:W-:-:S00]  /*19c60*/  NOP ;  /* 0x0000000000007918 */ /* 0x000fc00000000000 */
        /* <DEDUP_REMOVED lines=9> */
.L_x_28:


//--------------------- .nv.global.init           --------------------------
	.section	.nv.global.init,"aw",@progbits
.nv.global.init:
	.type		_$_str,@object
	.size		_$_str,(.L_3 - _$_str)
_$_str:
        /*0000*/ 	.byte	0x5f, 0x5f, 0x43, 0x55, 0x44, 0x41, 0x5f, 0x46, 0x54, 0x5a, 0x00
.L_3:


//--------------------- .nv.shared.attn_fwd       --------------------------
	.section	.nv.shared.attn_fwd,"aw",@nobits
	.sectionflags	@""
	.align	16
	.zero		1024


//--------------------- .nv.shared.reserved.0     --------------------------
	.section	.nv.shared.reserved.0,"aw",@nobits
	.align	8
	.weak		__nv_reservedSMEM_offset_0_alias
	.size		__nv_reservedSMEM_offset_0_alias, 0, 64
	.other		__nv_reservedSMEM_offset_0_alias,@"STO_CUDA_RESERVED_SHARED STV_DEFAULT"
__nv_reservedSMEM_offset_0_alias:
	.zero		0
.nv.shared.reserved.0:
	.zero		64
	.weak		__nv_reservedSMEM_allocation_phase
	.type		__nv_reservedSMEM_allocation_phase,@object
	.size		__nv_reservedSMEM_allocation_phase,(.L_0 - __nv_reservedSMEM_allocation_phase)
__nv_reservedSMEM_allocation_phase:
	.zero		1
.L_0:
	.zero		7
	.weak		__nv_reservedSMEM_devtool_atexit_pc
	.type		__nv_reservedSMEM_devtool_atexit_pc,@object
	.size		__nv_reservedSMEM_devtool_atexit_pc,(__nv_reservedSMEM_allocation_mask - __nv_reservedSMEM_devtool_atexit_pc)
__nv_reservedSMEM_devtool_atexit_pc:
	.zero		8
	.weak		__nv_reservedSMEM_allocation_mask
	.type		__nv_reservedSMEM_allocation_mask,@object
	.size		__nv_reservedSMEM_allocation_mask,(.L_2 - __nv_reservedSMEM_allocation_mask)
__nv_reservedSMEM_allocation_mask:
	.zero		4
.L_2:


//--------------------- .nv.constant0.attn_fwd    --------------------------
	.section	.nv.constant0.attn_fwd,"a",@progbits
	.sectionflags	@""
	.align	4
.nv.constant0.attn_fwd:
	.zero		1032


//--------------------- SYMBOLS --------------------------

	.type		.nv.reservedSmem.offset0,@object
	.size		.nv.reservedSmem.offset0,0x4
	.type		.nv.reservedSmem.cap,@object
	.size		.nv.reservedSmem.cap,0x4
